// auto-generated by cutlass_sweep.gemm — config: {"arch": "sm_100", "cluster_m": 2, "cluster_n": 2, "dtype": "nvfp4", "dtype_b": "nvfp4", "layout": "nt", "stages": 0, "tile_k": 64, "tile_m": 128, "tile_n": 128}
#include "cutlass/cutlass.h"
#include "cutlass/gemm/collective/collective_builder.hpp"
#include "cutlass/gemm/device/gemm_universal_adapter.h"
#include "cutlass/gemm/kernel/gemm_universal.hpp"
#include "cutlass/epilogue/collective/collective_builder.hpp"

using ElemA = cutlass::nv_float4_t<cutlass::float_e2m1_t>;
using ElemB = cutlass::nv_float4_t<cutlass::float_e2m1_t>;
using ElemCD = cutlass::bfloat16_t;
using Acc  = float;
using TileShape    = cute::Shape<cute::_128, cute::_128, cute::_64>;
using ClusterShape = cute::Shape<cute::_2, cute::_2, cute::_1>;

using CollectiveEpilogue = typename cutlass::epilogue::collective::CollectiveBuilder<
    cutlass::arch::Sm100, cutlass::arch::OpClassTensorOp,
    TileShape, ClusterShape,
    cutlass::epilogue::collective::EpilogueTileAuto,
    Acc, Acc,
    ElemCD, cutlass::layout::RowMajor, 128 / cutlass::sizeof_bits<ElemCD>::value,
    ElemCD, cutlass::layout::RowMajor, 128 / cutlass::sizeof_bits<ElemCD>::value,
    cutlass::epilogue::collective::EpilogueScheduleAuto
  >::CollectiveOp;

using CollectiveMainloop = typename cutlass::gemm::collective::CollectiveBuilder<
    cutlass::arch::Sm100, cutlass::arch::OpClassBlockScaledTensorOp,
    ElemA, cutlass::layout::RowMajor, 32,
    ElemB, cutlass::layout::ColumnMajor, 32,
    Acc,
    TileShape, ClusterShape,
    cutlass::gemm::collective::StageCountAutoCarveout<static_cast<int>(sizeof(typename CollectiveEpilogue::SharedStorage))>,
    cutlass::gemm::collective::KernelScheduleAuto
  >::CollectiveOp;

using GemmKernel = cutlass::gemm::kernel::GemmUniversal<
    cute::Shape<int,int,int,int>,
    CollectiveMainloop,
    CollectiveEpilogue
>;
using Gemm = cutlass::gemm::device::GemmUniversalAdapter<GemmKernel>;

// Force the device kernel symbol into the cubin without needing a host main.
auto* _anchor = &cutlass::device_kernel<GemmKernel>;


// ===== COMPILED SASS (sm_100a) =====

	.target	sm_100a

	.elftype	@"ET_EXEC"


//--------------------- .note.nv.tkinfo           --------------------------
	.section	.note.nv.tkinfo,"",@"SHT_NOTE"
	.sectionflags	@"SHF_NOTE_NV_TKINFO"
	.tkinfo
        /*0018*/ 	.word	0x00000002
        /*0030*/ 	.string	""
        /*0030*/ 	.string	"ptxas"
        /*0030*/ 	.string	"Cuda compilation tools, release 13.0, V13.0.88"
        /*0030*/ 	.string	"Build cuda_13.0.r13.0/compiler.36424714_0"
        /*0030*/ 	.string	"-arch sm_100a -m 64 "



//--------------------- .note.nv.cuinfo           --------------------------
	.section	.note.nv.cuinfo,"",@"SHT_NOTE"
	.sectionflags	@"SHF_NOTE_NV_CUINFO"
        /*0018*/ 	.short	0x0002
        /*001a*/ 	.short	0x0064
        /*001c*/ 	.short	0x0082
	.zero		2


//--------------------- .nv.info                  --------------------------
	.section	.nv.info,"",@"SHT_CUDA_INFO"
	.align	4


	//----- nvinfo : EIATTR_REGCOUNT
	.align		4
        /*0000*/ 	.byte	0x04, 0x2f
        /*0002*/ 	.short	(.L_19 - .L_18)
	.align		4
.L_18:
        /*0004*/ 	.word	index@(_ZN7cutlass13device_kernelINS_4gemm6kernel13GemmUniversalIN4cute5tupleIJiiiiEEENS1_10collective13CollectiveMmaINS1_46MainloopSm100TmaUmmaWarpSpecializedBlockScaledILi23ELi2ELi2ENS5_IJNS4_1CILi2EEESB_NSA_ILi1EEEEEEEENS5_IJNSA_ILi128EEESF_NSA_ILi64EEEEEENS5_IJNS_12float_e2m1_tENS_13float_ue4m3_tEEEENS5_IJNS5_IJlSC_lEEENS4_6LayoutINS5_IJNS5_IJNS5_IJNSA_ILi32EEENSA_ILi4EEEEEEiEEENS5_IJNS5_IJNSA_ILi16EEESO_EEEiEEENS5_IJSC_iEEEEEENS5_IJST_NS5_IJNS5_IJNSA_ILi0EEESC_EEENSA_ILi512EEEEEENS5_IJSW_iEEEEEEEEEEESK_S13_NS4_8TiledMMAINS4_8MMA_AtomIJNS4_17SM100_MMA_MXF4_SSISI_SI_fSJ_Li128ELi128ELi16ELNS4_4UMMA5MajorE0ELS18_0ELNS17_7ScaleInE0ELS19_0EEEEEENSM_INS5_IJSC_SC_SC_EEENS5_IJSW_SW_SW_EEEEENS5_IJNS4_10UnderscoreES1F_S1F_EEEEENS5_IJNS4_23SM90_TMA_LOAD_MULTICASTES1I_EEENS5_IJNS4_14ComposedLayoutINS4_7SwizzleILi1ELi4ELi3EEENS4_18smem_ptr_flag_bitsILi4EEENSM_INS5_IJNSA_ILi8EEESG_EEENS5_IJSG_SC_EEEEEEENSM_INS5_IJNS5_IJNS5_IJSP_SC_EEESS_EEESC_NS5_IJSC_SC_EEEEEENS5_IJNS5_IJNS5_IJSS_SY_EEESX_EEESW_NS5_IJSO_SY_EEEEEEEEEEEvNS4_8identityES1J_S23_vS24_EENS_8epilogue10collective18CollectiveEpilogueINS26_23Sm100TmaWarpSpecializedILi4ELi2ELi16ELb1ELb0EEEJNS5_IJSG_SF_SG_EEENS5_IJNSM_ISG_SC_EENSM_INS5_IJSR_SB_EEENS5_IJSC_SG_EEEEEEEENS_10bfloat16_tESL_S2H_SL_NS26_6fusion15FusionCallbacksIS2A_NS2I_17LinearCombinationIS2H_fS2H_fLNS_15FloatRoundStyleE2EEES2B_S2G_JEEENS4_5SM1004TMEM4LOAD26SM100_TMEM_LOAD_32dp32b16xENS4_13SM90_TMA_LOADENS1K_IS1M_NS1N_ILi16EEENSM_INS5_IJS1P_SR_EEENS5_IJSR_SC_EEEEEEENS4_39AutoVectorizingCopyWithAssumedAlignmentILi128EEENS4_14SM90_TMA_STOREES2X_S2Z_S2Z_EEEvvEEEEvNT_6ParamsE)
        /*0008*/ 	.word	0x0000007a


	//----- nvinfo : EIATTR_FRAME_SIZE
	.align		4
.L_19:
        /*000c*/ 	.byte	0x04, 0x11
        /*000e*/ 	.short	(.L_21 - .L_20)
	.align		4
.L_20:
        /*0010*/ 	.word	index@($__internal_2_$__cuda_sm10x_tcgen05_guardrail_trap_unallocated_columns_being_dealloced)
        /*0014*/ 	.word	0x00000000


	//----- nvinfo : EIATTR_FRAME_SIZE
	.align		4
.L_21:
        /*0018*/ 	.byte	0x04, 0x11
        /*001a*/ 	.short	(.L_23 - .L_22)
	.align		4
.L_22:
        /*001c*/ 	.word	index@($__internal_1_$__cuda_sm10x_tcgen05_guardrail_trap_phase_invalid_during_alloc)
        /*0020*/ 	.word	0x00000000


	//----- nvinfo : EIATTR_FRAME_SIZE
	.align		4
.L_23:
        /*0024*/ 	.byte	0x04, 0x11
        /*0026*/ 	.short	(.L_25 - .L_24)
	.align		4
.L_24:
        /*0028*/ 	.word	index@($__internal_0_$__cuda_sm10x_tcgen05_guardrail_trap_col_being_dealloced_not_returned_by_alloc)
        /*002c*/ 	.word	0x00000000


	//----- nvinfo : EIATTR_FRAME_SIZE
	.align		4
.L_25:
        /*0030*/ 	.byte	0x04, 0x11
        /*0032*/ 	.short	(.L_27 - .L_26)
	.align		4
.L_26:
        /*0034*/ 	.word	index@(_ZN7cutlass13device_kernelINS_4gemm6kernel13GemmUniversalIN4cute5tupleIJiiiiEEENS1_10collective13CollectiveMmaINS1_46MainloopSm100TmaUmmaWarpSpecializedBlockScaledILi23ELi2ELi2ENS5_IJNS4_1CILi2EEESB_NSA_ILi1EEEEEEEENS5_IJNSA_ILi128EEESF_NSA_ILi64EEEEEENS5_IJNS_12float_e2m1_tENS_13float_ue4m3_tEEEENS5_IJNS5_IJlSC_lEEENS4_6LayoutINS5_IJNS5_IJNS5_IJNSA_ILi32EEENSA_ILi4EEEEEEiEEENS5_IJNS5_IJNSA_ILi16EEESO_EEEiEEENS5_IJSC_iEEEEEENS5_IJST_NS5_IJNS5_IJNSA_ILi0EEESC_EEENSA_ILi512EEEEEENS5_IJSW_iEEEEEEEEEEESK_S13_NS4_8TiledMMAINS4_8MMA_AtomIJNS4_17SM100_MMA_MXF4_SSISI_SI_fSJ_Li128ELi128ELi16ELNS4_4UMMA5MajorE0ELS18_0ELNS17_7ScaleInE0ELS19_0EEEEEENSM_INS5_IJSC_SC_SC_EEENS5_IJSW_SW_SW_EEEEENS5_IJNS4_10UnderscoreES1F_S1F_EEEEENS5_IJNS4_23SM90_TMA_LOAD_MULTICASTES1I_EEENS5_IJNS4_14ComposedLayoutINS4_7SwizzleILi1ELi4ELi3EEENS4_18smem_ptr_flag_bitsILi4EEENSM_INS5_IJNSA_ILi8EEESG_EEENS5_IJSG_SC_EEEEEEENSM_INS5_IJNS5_IJNS5_IJSP_SC_EEESS_EEESC_NS5_IJSC_SC_EEEEEENS5_IJNS5_IJNS5_IJSS_SY_EEESX_EEESW_NS5_IJSO_SY_EEEEEEEEEEEvNS4_8identityES1J_S23_vS24_EENS_8epilogue10collective18CollectiveEpilogueINS26_23Sm100TmaWarpSpecializedILi4ELi2ELi16ELb1ELb0EEEJNS5_IJSG_SF_SG_EEENS5_IJNSM_ISG_SC_EENSM_INS5_IJSR_SB_EEENS5_IJSC_SG_EEEEEEEENS_10bfloat16_tESL_S2H_SL_NS26_6fusion15FusionCallbacksIS2A_NS2I_17LinearCombinationIS2H_fS2H_fLNS_15FloatRoundStyleE2EEES2B_S2G_JEEENS4_5SM1004TMEM4LOAD26SM100_TMEM_LOAD_32dp32b16xENS4_13SM90_TMA_LOADENS1K_IS1M_NS1N_ILi16EEENSM_INS5_IJS1P_SR_EEENS5_IJSR_SC_EEEEEEENS4_39AutoVectorizingCopyWithAssumedAlignmentILi128EEENS4_14SM90_TMA_STOREES2X_S2Z_S2Z_EEEvvEEEEvNT_6ParamsE)
        /*0038*/ 	.word	0x00000000


	//----- nvinfo : EIATTR_MIN_STACK_SIZE
	.align		4
.L_27:
        /*003c*/ 	.byte	0x04, 0x12
        /*003e*/ 	.short	(.L_29 - .L_28)
	.align		4
.L_28:
        /*0040*/ 	.word	index@(_ZN7cutlass13device_kernelINS_4gemm6kernel13GemmUniversalIN4cute5tupleIJiiiiEEENS1_10collective13CollectiveMmaINS1_46MainloopSm100TmaUmmaWarpSpecializedBlockScaledILi23ELi2ELi2ENS5_IJNS4_1CILi2EEESB_NSA_ILi1EEEEEEEENS5_IJNSA_ILi128EEESF_NSA_ILi64EEEEEENS5_IJNS_12float_e2m1_tENS_13float_ue4m3_tEEEENS5_IJNS5_IJlSC_lEEENS4_6LayoutINS5_IJNS5_IJNS5_IJNSA_ILi32EEENSA_ILi4EEEEEEiEEENS5_IJNS5_IJNSA_ILi16EEESO_EEEiEEENS5_IJSC_iEEEEEENS5_IJST_NS5_IJNS5_IJNSA_ILi0EEESC_EEENSA_ILi512EEEEEENS5_IJSW_iEEEEEEEEEEESK_S13_NS4_8TiledMMAINS4_8MMA_AtomIJNS4_17SM100_MMA_MXF4_SSISI_SI_fSJ_Li128ELi128ELi16ELNS4_4UMMA5MajorE0ELS18_0ELNS17_7ScaleInE0ELS19_0EEEEEENSM_INS5_IJSC_SC_SC_EEENS5_IJSW_SW_SW_EEEEENS5_IJNS4_10UnderscoreES1F_S1F_EEEEENS5_IJNS4_23SM90_TMA_LOAD_MULTICASTES1I_EEENS5_IJNS4_14ComposedLayoutINS4_7SwizzleILi1ELi4ELi3EEENS4_18smem_ptr_flag_bitsILi4EEENSM_INS5_IJNSA_ILi8EEESG_EEENS5_IJSG_SC_EEEEEEENSM_INS5_IJNS5_IJNS5_IJSP_SC_EEESS_EEESC_NS5_IJSC_SC_EEEEEENS5_IJNS5_IJNS5_IJSS_SY_EEESX_EEESW_NS5_IJSO_SY_EEEEEEEEEEEvNS4_8identityES1J_S23_vS24_EENS_8epilogue10collective18CollectiveEpilogueINS26_23Sm100TmaWarpSpecializedILi4ELi2ELi16ELb1ELb0EEEJNS5_IJSG_SF_SG_EEENS5_IJNSM_ISG_SC_EENSM_INS5_IJSR_SB_EEENS5_IJSC_SG_EEEEEEEENS_10bfloat16_tESL_S2H_SL_NS26_6fusion15FusionCallbacksIS2A_NS2I_17LinearCombinationIS2H_fS2H_fLNS_15FloatRoundStyleE2EEES2B_S2G_JEEENS4_5SM1004TMEM4LOAD26SM100_TMEM_LOAD_32dp32b16xENS4_13SM90_TMA_LOADENS1K_IS1M_NS1N_ILi16EEENSM_INS5_IJS1P_SR_EEENS5_IJSR_SC_EEEEEEENS4_39AutoVectorizingCopyWithAssumedAlignmentILi128EEENS4_14SM90_TMA_STOREES2X_S2Z_S2Z_EEEvvEEEEvNT_6ParamsE)
        /*0044*/ 	.word	0x00000000
.L_29:


//--------------------- .nv.compat                --------------------------
	.section	.nv.compat,"",@"SHT_CUDA_COMPAT_INFO"
	.align	4
        /*0000*/ 	.byte	0x02, 0x09, 0x01, 0x00, 0x02, 0x02, 0x02, 0x00, 0x02, 0x05, 0x05, 0x00, 0x03, 0x07, 0x01, 0x01
        /*0010*/ 	.byte	0x02, 0x03, 0x01, 0x00, 0x02, 0x06, 0x01, 0x00, 0x04, 0x0b, 0x08, 0x00, 0x09, 0x00, 0x00, 0x00
        /*0020*/ 	.byte	0x00, 0x00, 0x00, 0x00


//--------------------- .nv.info._ZN7cutlass13device_kernelINS_4gemm6kernel13GemmUniversalIN4cute5tupleIJiiiiEEENS1_10collective13CollectiveMmaINS1_46MainloopSm100TmaUmmaWarpSpecializedBlockScaledILi23ELi2ELi2ENS5_IJNS4_1CILi2EEESB_NSA_ILi1EEEEEEEENS5_IJNSA_ILi128EEESF_NSA_ILi64EEEEEENS5_IJNS_12float_e2m1_tENS_13float_ue4m3_tEEEENS5_IJNS5_IJlSC_lEEENS4_6LayoutINS5_IJNS5_IJNS5_IJNSA_ILi32EEENSA_ILi4EEEEEEiEEENS5_IJNS5_IJNSA_ILi16EEESO_EEEiEEENS5_IJSC_iEEEEEENS5_IJST_NS5_IJNS5_IJNSA_ILi0EEESC_EEENSA_ILi512EEEEEENS5_IJSW_iEEEEEEEEEEESK_S13_NS4_8TiledMMAINS4_8MMA_AtomIJNS4_17SM100_MMA_MXF4_SSISI_SI_fSJ_Li128ELi128ELi16ELNS4_4UMMA5MajorE0ELS18_0ELNS17_7ScaleInE0ELS19_0EEEEEENSM_INS5_IJSC_SC_SC_EEENS5_IJSW_SW_SW_EEEEENS5_IJNS4_10UnderscoreES1F_S1F_EEEEENS5_IJNS4_23SM90_TMA_LOAD_MULTICASTES1I_EEENS5_IJNS4_14ComposedLayoutINS4_7SwizzleILi1ELi4ELi3EEENS4_18smem_ptr_flag_bitsILi4EEENSM_INS5_IJNSA_ILi8EEESG_EEENS5_IJSG_SC_EEEEEEENSM_INS5_IJNS5_IJNS5_IJSP_SC_EEESS_EEESC_NS5_IJSC_SC_EEEEEENS5_IJNS5_IJNS5_IJSS_SY_EEESX_EEESW_NS5_IJSO_SY_EEEEEEEEEEEvNS4_8identityES1J_S23_vS24_EENS_8epilogue10collective18CollectiveEpilogueINS26_23Sm100TmaWarpSpecializedILi4ELi2ELi16ELb1ELb0EEEJNS5_IJSG_SF_SG_EEENS5_IJNSM_ISG_SC_EENSM_INS5_IJSR_SB_EEENS5_IJSC_SG_EEEEEEEENS_10bfloat16_tESL_S2H_SL_NS26_6fusion15FusionCallbacksIS2A_NS2I_17LinearCombinationIS2H_fS2H_fLNS_15FloatRoundStyleE2EEES2B_S2G_JEEENS4_5SM1004TMEM4LOAD26SM100_TMEM_LOAD_32dp32b16xENS4_13SM90_TMA_LOADENS1K_IS1M_NS1N_ILi16EEENSM_INS5_IJS1P_SR_EEENS5_IJSR_SC_EEEEEEENS4_39AutoVectorizingCopyWithAssumedAlignmentILi128EEENS4_14SM90_TMA_STOREES2X_S2Z_S2Z_EEEvvEEEEvNT_6ParamsE --------------------------
	.section	.nv.info._ZN7cutlass13device_kernelINS_4gemm6kernel13GemmUniversalIN4cute5tupleIJiiiiEEENS1_10collective13CollectiveMmaINS1_46MainloopSm100TmaUmmaWarpSpecializedBlockScaledILi23ELi2ELi2ENS5_IJNS4_1CILi2EEESB_NSA_ILi1EEEEEEEENS5_IJNSA_ILi128EEESF_NSA_ILi64EEEEEENS5_IJNS_12float_e2m1_tENS_13float_ue4m3_tEEEENS5_IJNS5_IJlSC_lEEENS4_6LayoutINS5_IJNS5_IJNS5_IJNSA_ILi32EEENSA_ILi4EEEEEEiEEENS5_IJNS5_IJNSA_ILi16EEESO_EEEiEEENS5_IJSC_iEEEEEENS5_IJST_NS5_IJNS5_IJNSA_ILi0EEESC_EEENSA_ILi512EEEEEENS5_IJSW_iEEEEEEEEEEESK_S13_NS4_8TiledMMAINS4_8MMA_AtomIJNS4_17SM100_MMA_MXF4_SSISI_SI_fSJ_Li128ELi128ELi16ELNS4_4UMMA5MajorE0ELS18_0ELNS17_7ScaleInE0ELS19_0EEEEEENSM_INS5_IJSC_SC_SC_EEENS5_IJSW_SW_SW_EEEEENS5_IJNS4_10UnderscoreES1F_S1F_EEEEENS5_IJNS4_23SM90_TMA_LOAD_MULTICASTES1I_EEENS5_IJNS4_14ComposedLayoutINS4_7SwizzleILi1ELi4ELi3EEENS4_18smem_ptr_flag_bitsILi4EEENSM_INS5_IJNSA_ILi8EEESG_EEENS5_IJSG_SC_EEEEEEENSM_INS5_IJNS5_IJNS5_IJSP_SC_EEESS_EEESC_NS5_IJSC_SC_EEEEEENS5_IJNS5_IJNS5_IJSS_SY_EEESX_EEESW_NS5_IJSO_SY_EEEEEEEEEEEvNS4_8identityES1J_S23_vS24_EENS_8epilogue10collective18CollectiveEpilogueINS26_23Sm100TmaWarpSpecializedILi4ELi2ELi16ELb1ELb0EEEJNS5_IJSG_SF_SG_EEENS5_IJNSM_ISG_SC_EENSM_INS5_IJSR_SB_EEENS5_IJSC_SG_EEEEEEEENS_10bfloat16_tESL_S2H_SL_NS26_6fusion15FusionCallbacksIS2A_NS2I_17LinearCombinationIS2H_fS2H_fLNS_15FloatRoundStyleE2EEES2B_S2G_JEEENS4_5SM1004TMEM4LOAD26SM100_TMEM_LOAD_32dp32b16xENS4_13SM90_TMA_LOADENS1K_IS1M_NS1N_ILi16EEENSM_INS5_IJS1P_SR_EEENS5_IJSR_SC_EEEEEEENS4_39AutoVectorizingCopyWithAssumedAlignmentILi128EEENS4_14SM90_TMA_STOREES2X_S2Z_S2Z_EEEvvEEEEvNT_6ParamsE,"",@"SHT_CUDA_INFO"
	.sectionflags	@""
	.align	4


	//----- nvinfo : EIATTR_CUDA_API_VERSION
	.align		4
        /*0000*/ 	.byte	0x04, 0x37
        /*0002*/ 	.short	(.L_31 - .L_30)
.L_30:
        /*0004*/ 	.word	0x00000082


	//----- nvinfo : EIATTR_KPARAM_INFO
	.align		4
.L_31:
        /*0008*/ 	.byte	0x04, 0x17
        /*000a*/ 	.short	(.L_33 - .L_32)
.L_32:
        /*000c*/ 	.word	0x00000000
        /*0010*/ 	.short	0x0000
        /*0012*/ 	.short	0x0000
        /*0014*/ 	.byte	0x00, 0xf0, 0x01, 0x30


	//----- nvinfo : EIATTR_AT_ENTRY_FRAGMENTS
	.align		4
.L_33:
        /*0018*/ 	.byte	0x04, 0x4f
        /*001a*/ 	.short	(.L_35 - .L_34)


	//   ....[0]....
.L_34:
        /*001c*/ 	.word	0x00000006


	//----- nvinfo : EIATTR_RESERVED_SMEM_USED
	.align		4
.L_35:
        /*0020*/ 	.byte	0x01, 0x41
	.zero		2


	//----- nvinfo : EIATTR_SPARSE_MMA_MASK
	.align		4
        /*0024*/ 	.byte	0x03, 0x50
        /*0026*/ 	.short	0x0000


	//----- nvinfo : EIATTR_TCGEN05_1CTA_USED
	.align		4
        /*0028*/ 	.byte	0x01, 0x51
	.zero		2


	//----- nvinfo : EIATTR_MAXREG_COUNT
	.align		4
        /*002c*/ 	.byte	0x03, 0x1b
        /*002e*/ 	.short	0x00ff


	//----- nvinfo : EIATTR_NUM_BARRIERS
	.align		4
        /*0030*/ 	.byte	0x02, 0x4c
        /*0032*/ 	.byte	0x07
	.zero		1


	//----- nvinfo : EIATTR_EXTERNS
	.align		4
        /*0034*/ 	.byte	0x04, 0x0f
        /*0036*/ 	.short	(.L_37 - .L_36)


	//   ....[0]....
	.align		4
.L_36:
        /*0038*/ 	.word	index@(__assertfail)


	//----- nvinfo : EIATTR_MERCURY_ISA_VERSION
	.align		4
.L_37:
        /*003c*/ 	.byte	0x03, 0x5f
        /*003e*/ 	.short	0x0101


	//----- nvinfo : EIATTR_INT_WARP_WIDE_INSTR_OFFSETS
	.align		4
        /*0040*/ 	.byte	0x04, 0x31
        /*0042*/ 	.short	(.L_39 - .L_38)


	//   ....[0]....
.L_38:
        /*0044*/ 	.word	0x000027e0


	//   ....[1]....
        /*0048*/ 	.word	0x00004c00


	//   ....[2]....
        /*004c*/ 	.word	0x00004c30


	//   ....[3]....
        /*0050*/ 	.word	0x00004c80


	//   ....[4]....
        /*0054*/ 	.word	0x00005530


	//   ....[5]....
        /*0058*/ 	.word	0x00005550


	//   ....[6]....
        /*005c*/ 	.word	0x000055b0


	//   ....[7]....
        /*0060*/ 	.word	0x000056f0


	//   ....[8]....
        /*0064*/ 	.word	0x00005710


	//   ....[9]....
        /*0068*/ 	.word	0x000057d0


	//   ....[10]....
        /*006c*/ 	.word	0x000058d0


	//   ....[11]....
        /*0070*/ 	.word	0x00005910


	//   ....[12]....
        /*0074*/ 	.word	0x000059a0


	//   ....[13]....
        /*0078*/ 	.word	0x00005aa0


	//   ....[14]....
        /*007c*/ 	.word	0x00005ac0


	//   ....[15]....
        /*0080*/ 	.word	0x00005b90


	//   ....[16]....
        /*0084*/ 	.word	0x00005c90


	//   ....[17]....
        /*0088*/ 	.word	0x00005cd0


	//   ....[18]....
        /*008c*/ 	.word	0x00005d90


	//   ....[19]....
        /*0090*/ 	.word	0x00005e70


	//   ....[20]....
        /*0094*/ 	.word	0x00005e90


	//   ....[21]....
        /*0098*/ 	.word	0x00005f70


	//   ....[22]....
        /*009c*/ 	.word	0x00006050


	//   ....[23]....
        /*00a0*/ 	.word	0x000060c0


	//   ....[24]....
        /*00a4*/ 	.word	0x00006190


	//   ....[25]....
        /*00a8*/ 	.word	0x00006320


	//   ....[26]....
        /*00ac*/ 	.word	0x00006330


	//   ....[27]....
        /*00b0*/ 	.word	0x00006440


	//----- nvinfo : EIATTR_COOP_GROUP_MASK_REGIDS
	.align		4
.L_39:
        /*00b4*/ 	.byte	0x04, 0x29
        /*00b6*/ 	.short	(.L_41 - .L_40)


	//   ....[0]....
.L_40:
        /*00b8*/ 	.word	0xffffffff


	//   ....[1]....
        /*00bc*/ 	.word	0xffffffff


	//   ....[2]....
        /*00c0*/ 	.word	0xffffffff


	//   ....[3]....
        /*00c4*/ 	.word	0xffffffff


	//   ....[4]....
        /*00c8*/ 	.word	0xffffffff


	//   ....[5]....
        /*00cc*/ 	.word	0xffffffff


	//   ....[6]....
        /*00d0*/ 	.word	0xffffffff


	//   ....[7]....
        /*00d4*/ 	.word	0xffffffff


	//   ....[8]....
        /*00d8*/ 	.word	0xffffffff


	//   ....[9]....
        /*00dc*/ 	.word	0xffffffff


	//   ....[10]....
        /*00e0*/ 	.word	0xffffffff


	//   ....[11]....
        /*00e4*/ 	.word	0xffffffff


	//   ....[12]....
        /*00e8*/ 	.word	0xffffffff


	//   ....[13]....
        /*00ec*/ 	.word	0xffffffff


	//----- nvinfo : EIATTR_COOP_GROUP_INSTR_OFFSETS
	.align		4
.L_41:
        /*00f0*/ 	.byte	0x04, 0x28
        /*00f2*/ 	.short	(.L_43 - .L_42)


	//   ....[0]....
.L_42:
        /*00f4*/ 	.word	0x00000090


	//   ....[1]....
        /*00f8*/ 	.word	0x00000530


	//   ....[2]....
        /*00fc*/ 	.word	0x00000970


	//   ....[3]....
        /*0100*/ 	.word	0x00000b10


	//   ....[4]....
        /*0104*/ 	.word	0x00000c10


	//   ....[5]....
        /*0108*/ 	.word	0x00000d80


	//   ....[6]....
        /*010c*/ 	.word	0x00000ee0


	//   ....[7]....
        /*0110*/ 	.word	0x00001090


	//   ....[8]....
        /*0114*/ 	.word	0x000026c0


	//   ....[9]....
        /*0118*/ 	.word	0x00003f60


	//   ....[10]....
        /*011c*/ 	.word	0x00004170


	//   ....[11]....
        /*0120*/ 	.word	0x000041a0


	//   ....[12]....
        /*0124*/ 	.word	0x00004af0


	//   ....[13]....
        /*0128*/ 	.word	0x00004d20


	//----- nvinfo : EIATTR_VRC_CTA_INIT_COUNT
	.align		4
.L_43:
        /*012c*/ 	.byte	0x02, 0x4a
        /*012e*/ 	.byte	0x80
	.zero		1


	//----- nvinfo : EIATTR_SYSCALL_OFFSETS
	.align		4
        /*0130*/ 	.byte	0x04, 0x46
        /*0132*/ 	.short	(.L_45 - .L_44)


	//   ....[0]....
.L_44:
        /*0134*/ 	.word	0x00006f20


	//   ....[1]....
        /*0138*/ 	.word	0x00007010


	//   ....[2]....
        /*013c*/ 	.word	0x00007900


	//   ....[3]....
        /*0140*/ 	.word	0x00007a70


	//   ....[4]....
        /*0144*/ 	.word	0x00008790


	//   ....[5]....
        /*0148*/ 	.word	0x00008900


	//   ....[6]....
        /*014c*/ 	.word	0x00009610


	//   ....[7]....
        /*0150*/ 	.word	0x00009780


	//   ....[8]....
        /*0154*/ 	.word	0x0000a4c0


	//   ....[9]....
        /*0158*/ 	.word	0x0000a630


	//   ....[10]....
        /*015c*/ 	.word	0x0000b380


	//   ....[11]....
        /*0160*/ 	.word	0x0000b4f0


	//   ....[12]....
        /*0164*/ 	.word	0x0000c250


	//   ....[13]....
        /*0168*/ 	.word	0x0000c3c0


	//   ....[14]....
        /*016c*/ 	.word	0x0000d110


	//   ....[15]....
        /*0170*/ 	.word	0x0000d280


	//   ....[16]....
        /*0174*/ 	.word	0x0000df70


	//   ....[17]....
        /*0178*/ 	.word	0x0000e0e0


	//----- nvinfo : EIATTR_MBARRIER_INSTR_OFFSETS
	.align		4
.L_45:
        /*017c*/ 	.byte	0x04, 0x39
        /*017e*/ 	.short	(.L_47 - .L_46)


	//   ....[0]....
.L_46:
        /*0180*/ 	.word	0x00000670
        /*0184*/ 	.word	0x000000ff
        /*0188*/ 	.word	0x00000000
        /*018c*/ 	.short	0x0100
        /*018e*/ 	.byte	0x07
	.zero		1


	//   ....[1]....
        /*0190*/ 	.word	0x00000680
        /*0194*/ 	.word	0x000000ff
        /*0198*/ 	.word	0x000000b8
        /*019c*/ 	.short	0x0100
        /*019e*/ 	.byte	0x07
	.zero		1


	//   ....[2]....
        /*01a0*/ 	.word	0x00000690
        /*01a4*/ 	.word	0x000000ff
        /*01a8*/ 	.word	0x00000008
        /*01ac*/ 	.short	0x0100
        /*01ae*/ 	.byte	0x07
	.zero		1


	//   ....[3]....
        /*01b0*/ 	.word	0x000006a0
        /*01b4*/ 	.word	0x000000ff
        /*01b8*/ 	.word	0x000000c0
        /*01bc*/ 	.short	0x0100
        /*01be*/ 	.byte	0x07
	.zero		1


	//   ....[4]....
        /*01c0*/ 	.word	0x000006b0
        /*01c4*/ 	.word	0x000000ff
        /*01c8*/ 	.word	0x00000010
        /*01cc*/ 	.short	0x0100
        /*01ce*/ 	.byte	0x07
	.zero		1


	//   ....[5]....
        /*01d0*/ 	.word	0x000006c0
        /*01d4*/ 	.word	0x000000ff
        /*01d8*/ 	.word	0x000000c8
        /*01dc*/ 	.short	0x0100
        /*01de*/ 	.byte	0x07
	.zero		1


	//   ....[6]....
        /*01e0*/ 	.word	0x000006d0
        /*01e4*/ 	.word	0x000000ff
        /*01e8*/ 	.word	0x00000018
        /*01ec*/ 	.short	0x0100
        /*01ee*/ 	.byte	0x07
	.zero		1


	//   ....[7]....
        /*01f0*/ 	.word	0x000006e0
        /*01f4*/ 	.word	0x000000ff
        /*01f8*/ 	.word	0x000000d0
        /*01fc*/ 	.short	0x0100
        /*01fe*/ 	.byte	0x07
	.zero		1


	//   ....[8]....
        /*0200*/ 	.word	0x000006f0
        /*0204*/ 	.word	0x000000ff
        /*0208*/ 	.word	0x00000020
        /*020c*/ 	.short	0x0100
        /*020e*/ 	.byte	0x07
	.zero		1


	//   ....[9]....
        /*0210*/ 	.word	0x00000700
        /*0214*/ 	.word	0x000000ff
        /*0218*/ 	.word	0x000000d8
        /*021c*/ 	.short	0x0100
        /*021e*/ 	.byte	0x07
	.zero		1


	//   ....[10]....
        /*0220*/ 	.word	0x00000710
        /*0224*/ 	.word	0x000000ff
        /*0228*/ 	.word	0x00000028
        /*022c*/ 	.short	0x0100
        /*022e*/ 	.byte	0x07
	.zero		1


	//   ....[11]....
        /*0230*/ 	.word	0x00000720
        /*0234*/ 	.word	0x000000ff
        /*0238*/ 	.word	0x000000e0
        /*023c*/ 	.short	0x0100
        /*023e*/ 	.byte	0x07
	.zero		1


	//   ....[12]....
        /*0240*/ 	.word	0x00000730
        /*0244*/ 	.word	0x000000ff
        /*0248*/ 	.word	0x00000030
        /*024c*/ 	.short	0x0100
        /*024e*/ 	.byte	0x07
	.zero		1


	//   ....[13]....
        /*0250*/ 	.word	0x00000740
        /*0254*/ 	.word	0x000000ff
        /*0258*/ 	.word	0x000000e8
        /*025c*/ 	.short	0x0100
        /*025e*/ 	.byte	0x07
	.zero		1


	//   ....[14]....
        /*0260*/ 	.word	0x00000750
        /*0264*/ 	.word	0x000000ff
        /*0268*/ 	.word	0x00000038
        /*026c*/ 	.short	0x0100
        /*026e*/ 	.byte	0x07
	.zero		1


	//   ....[15]....
        /*0270*/ 	.word	0x00000760
        /*0274*/ 	.word	0x000000ff
        /*0278*/ 	.word	0x000000f0
        /*027c*/ 	.short	0x0100
        /*027e*/ 	.byte	0x07
	.zero		1


	//   ....[16]....
        /*0280*/ 	.word	0x00000770
        /*0284*/ 	.word	0x000000ff
        /*0288*/ 	.word	0x00000040
        /*028c*/ 	.short	0x0100
        /*028e*/ 	.byte	0x07
	.zero		1


	//   ....[17]....
        /*0290*/ 	.word	0x00000780
        /*0294*/ 	.word	0x000000ff
        /*0298*/ 	.word	0x000000f8
        /*029c*/ 	.short	0x0100
        /*029e*/ 	.byte	0x07
	.zero		1


	//   ....[18]....
        /*02a0*/ 	.word	0x00000790
        /*02a4*/ 	.word	0x000000ff
        /*02a8*/ 	.word	0x00000048
        /*02ac*/ 	.short	0x0100
        /*02ae*/ 	.byte	0x07
	.zero		1


	//   ....[19]....
        /*02b0*/ 	.word	0x000007a0
        /*02b4*/ 	.word	0x000000ff
        /*02b8*/ 	.word	0x00000100
        /*02bc*/ 	.short	0x0100
        /*02be*/ 	.byte	0x07
	.zero		1


	//   ....[20]....
        /*02c0*/ 	.word	0x000007b0
        /*02c4*/ 	.word	0x000000ff
        /*02c8*/ 	.word	0x00000050
        /*02cc*/ 	.short	0x0100
        /*02ce*/ 	.byte	0x07
	.zero		1


	//   ....[21]....
        /*02d0*/ 	.word	0x000007c0
        /*02d4*/ 	.word	0x000000ff
        /*02d8*/ 	.word	0x00000108
        /*02dc*/ 	.short	0x0100
        /*02de*/ 	.byte	0x07
	.zero		1


	//   ....[22]....
        /*02e0*/ 	.word	0x000007d0
        /*02e4*/ 	.word	0x000000ff
        /*02e8*/ 	.word	0x00000058
        /*02ec*/ 	.short	0x0100
        /*02ee*/ 	.byte	0x07
	.zero		1


	//   ....[23]....
        /*02f0*/ 	.word	0x000007e0
        /*02f4*/ 	.word	0x000000ff
        /*02f8*/ 	.word	0x00000110
        /*02fc*/ 	.short	0x0100
        /*02fe*/ 	.byte	0x07
	.zero		1


	//   ....[24]....
        /*0300*/ 	.word	0x000007f0
        /*0304*/ 	.word	0x000000ff
        /*0308*/ 	.word	0x00000060
        /*030c*/ 	.short	0x0100
        /*030e*/ 	.byte	0x07
	.zero		1


	//   ....[25]....
        /*0310*/ 	.word	0x00000800
        /*0314*/ 	.word	0x000000ff
        /*0318*/ 	.word	0x00000118
        /*031c*/ 	.short	0x0100
        /*031e*/ 	.byte	0x07
	.zero		1


	//   ....[26]....
        /*0320*/ 	.word	0x00000810
        /*0324*/ 	.word	0x000000ff
        /*0328*/ 	.word	0x00000068
        /*032c*/ 	.short	0x0100
        /*032e*/ 	.byte	0x07
	.zero		1


	//   ....[27]....
        /*0330*/ 	.word	0x00000820
        /*0334*/ 	.word	0x000000ff
        /*0338*/ 	.word	0x00000120
        /*033c*/ 	.short	0x0100
        /*033e*/ 	.byte	0x07
	.zero		1


	//   ....[28]....
        /*0340*/ 	.word	0x00000830
        /*0344*/ 	.word	0x000000ff
        /*0348*/ 	.word	0x00000070
        /*034c*/ 	.short	0x0100
        /*034e*/ 	.byte	0x07
	.zero		1


	//   ....[29]....
        /*0350*/ 	.word	0x00000840
        /*0354*/ 	.word	0x000000ff
        /*0358*/ 	.word	0x00000128
        /*035c*/ 	.short	0x0100
        /*035e*/ 	.byte	0x07
	.zero		1


	//   ....[30]....
        /*0360*/ 	.word	0x00000850
        /*0364*/ 	.word	0x000000ff
        /*0368*/ 	.word	0x00000078
        /*036c*/ 	.short	0x0100
        /*036e*/ 	.byte	0x07
	.zero		1


	//   ....[31]....
        /*0370*/ 	.word	0x00000860
        /*0374*/ 	.word	0x000000ff
        /*0378*/ 	.word	0x00000130
        /*037c*/ 	.short	0x0100
        /*037e*/ 	.byte	0x07
	.zero		1


	//   ....[32]....
        /*0380*/ 	.word	0x00000870
        /*0384*/ 	.word	0x000000ff
        /*0388*/ 	.word	0x00000080
        /*038c*/ 	.short	0x0100
        /*038e*/ 	.byte	0x07
	.zero		1


	//   ....[33]....
        /*0390*/ 	.word	0x00000880
        /*0394*/ 	.word	0x000000ff
        /*0398*/ 	.word	0x00000138
        /*039c*/ 	.short	0x0100
        /*039e*/ 	.byte	0x07
	.zero		1


	//   ....[34]....
        /*03a0*/ 	.word	0x00000890
        /*03a4*/ 	.word	0x000000ff
        /*03a8*/ 	.word	0x00000088
        /*03ac*/ 	.short	0x0100
        /*03ae*/ 	.byte	0x07
	.zero		1


	//   ....[35]....
        /*03b0*/ 	.word	0x000008a0
        /*03b4*/ 	.word	0x000000ff
        /*03b8*/ 	.word	0x00000140
        /*03bc*/ 	.short	0x0100
        /*03be*/ 	.byte	0x07
	.zero		1


	//   ....[36]....
        /*03c0*/ 	.word	0x000008b0
        /*03c4*/ 	.word	0x000000ff
        /*03c8*/ 	.word	0x00000090
        /*03cc*/ 	.short	0x0100
        /*03ce*/ 	.byte	0x07
	.zero		1


	//   ....[37]....
        /*03d0*/ 	.word	0x000008c0
        /*03d4*/ 	.word	0x000000ff
        /*03d8*/ 	.word	0x00000148
        /*03dc*/ 	.short	0x0100
        /*03de*/ 	.byte	0x07
	.zero		1


	//   ....[38]....
        /*03e0*/ 	.word	0x000008d0
        /*03e4*/ 	.word	0x000000ff
        /*03e8*/ 	.word	0x00000098
        /*03ec*/ 	.short	0x0100
        /*03ee*/ 	.byte	0x07
	.zero		1


	//   ....[39]....
        /*03f0*/ 	.word	0x000008e0
        /*03f4*/ 	.word	0x000000ff
        /*03f8*/ 	.word	0x00000150
        /*03fc*/ 	.short	0x0100
        /*03fe*/ 	.byte	0x07
	.zero		1


	//   ....[40]....
        /*0400*/ 	.word	0x000008f0
        /*0404*/ 	.word	0x000000ff
        /*0408*/ 	.word	0x000000a0
        /*040c*/ 	.short	0x0100
        /*040e*/ 	.byte	0x07
	.zero		1


	//   ....[41]....
        /*0410*/ 	.word	0x00000900
        /*0414*/ 	.word	0x000000ff
        /*0418*/ 	.word	0x00000158
        /*041c*/ 	.short	0x0100
        /*041e*/ 	.byte	0x07
	.zero		1


	//   ....[42]....
        /*0420*/ 	.word	0x00000910
        /*0424*/ 	.word	0x000000ff
        /*0428*/ 	.word	0x000000a8
        /*042c*/ 	.short	0x0100
        /*042e*/ 	.byte	0x07
	.zero		1


	//   ....[43]....
        /*0430*/ 	.word	0x00000920
        /*0434*/ 	.word	0x000000ff
        /*0438*/ 	.word	0x00000160
        /*043c*/ 	.short	0x0100
        /*043e*/ 	.byte	0x07
	.zero		1


	//   ....[44]....
        /*0440*/ 	.word	0x00000930
        /*0444*/ 	.word	0x000000ff
        /*0448*/ 	.word	0x000000b0
        /*044c*/ 	.short	0x0100
        /*044e*/ 	.byte	0x07
	.zero		1


	//   ....[45]....
        /*0450*/ 	.word	0x00000940
        /*0454*/ 	.word	0x000000ff
        /*0458*/ 	.word	0x00000168
        /*045c*/ 	.short	0x0100
        /*045e*/ 	.byte	0x07
	.zero		1


	//   ....[46]....
        /*0460*/ 	.word	0x00000a80
        /*0464*/ 	.word	0x000000ff
        /*0468*/ 	.word	0x00000170
        /*046c*/ 	.short	0x0100
        /*046e*/ 	.byte	0x07
	.zero		1


	//   ....[47]....
        /*0470*/ 	.word	0x00000a90
        /*0474*/ 	.word	0x000000ff
        /*0478*/ 	.word	0x00000190
        /*047c*/ 	.short	0x0100
        /*047e*/ 	.byte	0x07
	.zero		1


	//   ....[48]....
        /*0480*/ 	.word	0x00000aa0
        /*0484*/ 	.word	0x000000ff
        /*0488*/ 	.word	0x00000178
        /*048c*/ 	.short	0x0100
        /*048e*/ 	.byte	0x07
	.zero		1


	//   ....[49]....
        /*0490*/ 	.word	0x00000ab0
        /*0494*/ 	.word	0x000000ff
        /*0498*/ 	.word	0x00000198
        /*049c*/ 	.short	0x0100
        /*049e*/ 	.byte	0x07
	.zero		1


	//   ....[50]....
        /*04a0*/ 	.word	0x00000ac0
        /*04a4*/ 	.word	0x000000ff
        /*04a8*/ 	.word	0x00000180
        /*04ac*/ 	.short	0x0100
        /*04ae*/ 	.byte	0x07
	.zero		1


	//   ....[51]....
        /*04b0*/ 	.word	0x00000ad0
        /*04b4*/ 	.word	0x000000ff
        /*04b8*/ 	.word	0x000001a0
        /*04bc*/ 	.short	0x0100
        /*04be*/ 	.byte	0x07
	.zero		1


	//   ....[52]....
        /*04c0*/ 	.word	0x00000ae0
        /*04c4*/ 	.word	0x000000ff
        /*04c8*/ 	.word	0x00000188
        /*04cc*/ 	.short	0x0100
        /*04ce*/ 	.byte	0x07
	.zero		1


	//   ....[53]....
        /*04d0*/ 	.word	0x00000af0
        /*04d4*/ 	.word	0x000000ff
        /*04d8*/ 	.word	0x000001a8
        /*04dc*/ 	.short	0x0100
        /*04de*/ 	.byte	0x07
	.zero		1


	//   ....[54]....
        /*04e0*/ 	.word	0x00000be0
        /*04e4*/ 	.word	0x000000ff
        /*04e8*/ 	.word	0x000001b0
        /*04ec*/ 	.short	0x0100
        /*04ee*/ 	.byte	0x06
	.zero		1


	//   ....[55]....
        /*04f0*/ 	.word	0x00000bf0
        /*04f4*/ 	.word	0x000000ff
        /*04f8*/ 	.word	0x000001b8
        /*04fc*/ 	.short	0x0100
        /*04fe*/ 	.byte	0x06
	.zero		1


	//   ....[56]....
        /*0500*/ 	.word	0x00000d30
        /*0504*/ 	.word	0x000000ff
        /*0508*/ 	.word	0x000001c0
        /*050c*/ 	.short	0x0100
        /*050e*/ 	.byte	0x06
	.zero		1


	//   ....[57]....
        /*0510*/ 	.word	0x00000d40
        /*0514*/ 	.word	0x000000ff
        /*0518*/ 	.word	0x000001d0
        /*051c*/ 	.short	0x0100
        /*051e*/ 	.byte	0x06
	.zero		1


	//   ....[58]....
        /*0520*/ 	.word	0x00000d50
        /*0524*/ 	.word	0x000000ff
        /*0528*/ 	.word	0x000001c8
        /*052c*/ 	.short	0x0100
        /*052e*/ 	.byte	0x06
	.zero		1


	//   ....[59]....
        /*0530*/ 	.word	0x00000d60
        /*0534*/ 	.word	0x000000ff
        /*0538*/ 	.word	0x000001d8
        /*053c*/ 	.short	0x0100
        /*053e*/ 	.byte	0x06
	.zero		1


	//   ....[60]....
        /*0540*/ 	.word	0x00000e90
        /*0544*/ 	.word	0x000000ff
        /*0548*/ 	.word	0x000001e0
        /*054c*/ 	.short	0x0100
        /*054e*/ 	.byte	0x07
	.zero		1


	//   ....[61]....
        /*0550*/ 	.word	0x00000ea0
        /*0554*/ 	.word	0x000000ff
        /*0558*/ 	.word	0x000001f0
        /*055c*/ 	.short	0x0100
        /*055e*/ 	.byte	0x07
	.zero		1


	//   ....[62]....
        /*0560*/ 	.word	0x00000eb0
        /*0564*/ 	.word	0x000000ff
        /*0568*/ 	.word	0x000001e8
        /*056c*/ 	.short	0x0100
        /*056e*/ 	.byte	0x07
	.zero		1


	//   ....[63]....
        /*0570*/ 	.word	0x00000ec0
        /*0574*/ 	.word	0x000000ff
        /*0578*/ 	.word	0x000001f8
        /*057c*/ 	.short	0x0100
        /*057e*/ 	.byte	0x07
	.zero		1


	//   ....[64]....
        /*0580*/ 	.word	0x00000fb0
        /*0584*/ 	.word	0x000000ff
        /*0588*/ 	.word	0x00000200
        /*058c*/ 	.short	0x0100
        /*058e*/ 	.byte	0x06
	.zero		1


	//   ....[65]....
        /*0590*/ 	.word	0x00000fc0
        /*0594*/ 	.word	0x000000ff
        /*0598*/ 	.word	0x00000210
        /*059c*/ 	.short	0x0100
        /*059e*/ 	.byte	0x06
	.zero		1


	//   ....[66]....
        /*05a0*/ 	.word	0x00000fd0
        /*05a4*/ 	.word	0x000000ff
        /*05a8*/ 	.word	0x00000208
        /*05ac*/ 	.short	0x0100
        /*05ae*/ 	.byte	0x06
	.zero		1


	//   ....[67]....
        /*05b0*/ 	.word	0x00000fe0
        /*05b4*/ 	.word	0x000000ff
        /*05b8*/ 	.word	0x00000218
        /*05bc*/ 	.short	0x0100
        /*05be*/ 	.byte	0x06
	.zero		1


	//   ....[68]....
        /*05c0*/ 	.word	0x00001c50
        /*05c4*/ 	.word	0x00000002
        /*05c8*/ 	.word	0x00000210
        /*05cc*/ 	.short	0x010a
        /*05ce*/ 	.byte	0xff
	.zero		1


	//   ....[69]....
        /*05d0*/ 	.word	0x00001c80
        /*05d4*/ 	.word	0x00000002
        /*05d8*/ 	.word	0x00000200
        /*05dc*/ 	.short	0x0101
        /*05de*/ 	.byte	0xff
	.zero		1


	//   ....[70]....
        /*05e0*/ 	.word	0x00001d60
        /*05e4*/ 	.word	0x000000ff
        /*05e8*/ 	.word	0x000000b8
        /*05ec*/ 	.short	0x010a
        /*05ee*/ 	.byte	0x08
	.zero		1


	//   ....[71]....
        /*05f0*/ 	.word	0x00001de0
        /*05f4*/ 	.word	0x000000ff
        /*05f8*/ 	.word	0x000000b8
        /*05fc*/ 	.short	0x010a
        /*05fe*/ 	.byte	0x29
	.zero		1


	//   ....[72]....
        /*0600*/ 	.word	0x00001f20
        /*0604*/ 	.word	0x000000ff
        /*0608*/ 	.word	0x000000b8
        /*060c*/ 	.short	0x010a
        /*060e*/ 	.byte	0x08
	.zero		1


	//   ....[73]....
        /*0610*/ 	.word	0x00002200
        /*0614*/ 	.word	0x000000ff
        /*0618*/ 	.word	0x000001b8
        /*061c*/ 	.short	0x0101
        /*061e*/ 	.byte	0x04
	.zero		1


	//   ....[74]....
        /*0620*/ 	.word	0x00002220
        /*0624*/ 	.word	0x000000ff
        /*0628*/ 	.word	0x000000b8
        /*062c*/ 	.short	0x010a
        /*062e*/ 	.byte	0x08
	.zero		1


	//   ....[75]....
        /*0630*/ 	.word	0x000022a0
        /*0634*/ 	.word	0x000000ff
        /*0638*/ 	.word	0x000000b8
        /*063c*/ 	.short	0x010a
        /*063e*/ 	.byte	0x29
	.zero		1


	//   ....[76]....
        /*0640*/ 	.word	0x000023e0
        /*0644*/ 	.word	0x000000ff
        /*0648*/ 	.word	0x000000b8
        /*064c*/ 	.short	0x010a
        /*064e*/ 	.byte	0x08
	.zero		1


	//   ....[77]....
        /*0650*/ 	.word	0x000026f0
        /*0654*/ 	.word	0x00000002
        /*0658*/ 	.word	0x000001c0
        /*065c*/ 	.short	0x010a
        /*065e*/ 	.byte	0xff
	.zero		1


	//   ....[78]....
        /*0660*/ 	.word	0x000027b0
        /*0664*/ 	.word	0x00000002
        /*0668*/ 	.word	0x00000000
        /*066c*/ 	.short	0x0101
        /*066e*/ 	.byte	0xff
	.zero		1


	//   ....[79]....
        /*0670*/ 	.word	0x00002d30
        /*0674*/ 	.word	0x000000ff
        /*0678*/ 	.word	0x00000000
        /*067c*/ 	.short	0x010a
        /*067e*/ 	.byte	0x05
	.zero		1


	//   ....[80]....
        /*0680*/ 	.word	0x00002dc0
        /*0684*/ 	.word	0x000000ff
        /*0688*/ 	.word	0x00000000
        /*068c*/ 	.short	0x010a
        /*068e*/ 	.byte	0x05
	.zero		1


	//   ....[81]....
        /*0690*/ 	.word	0x00002e50
        /*0694*/ 	.word	0x000000ff
        /*0698*/ 	.word	0x00000000
        /*069c*/ 	.short	0x010a
        /*069e*/ 	.byte	0x05
	.zero		1


	//   ....[82]....
        /*06a0*/ 	.word	0x00002ee0
        /*06a4*/ 	.word	0x000000ff
        /*06a8*/ 	.word	0x00000000
        /*06ac*/ 	.short	0x010a
        /*06ae*/ 	.byte	0x05
	.zero		1


	//   ....[83]....
        /*06b0*/ 	.word	0x00002f70
        /*06b4*/ 	.word	0x000000ff
        /*06b8*/ 	.word	0x00000000
        /*06bc*/ 	.short	0x010a
        /*06be*/ 	.byte	0x05
	.zero		1


	//   ....[84]....
        /*06c0*/ 	.word	0x00003000
        /*06c4*/ 	.word	0x000000ff
        /*06c8*/ 	.word	0x00000000
        /*06cc*/ 	.short	0x010a
        /*06ce*/ 	.byte	0x05
	.zero		1


	//   ....[85]....
        /*06d0*/ 	.word	0x00003090
        /*06d4*/ 	.word	0x000000ff
        /*06d8*/ 	.word	0x00000000
        /*06dc*/ 	.short	0x010a
        /*06de*/ 	.byte	0x05
	.zero		1


	//   ....[86]....
        /*06e0*/ 	.word	0x00003120
        /*06e4*/ 	.word	0x000000ff
        /*06e8*/ 	.word	0x00000000
        /*06ec*/ 	.short	0x010a
        /*06ee*/ 	.byte	0x05
	.zero		1


	//   ....[87]....
        /*06f0*/ 	.word	0x000031b0
        /*06f4*/ 	.word	0x000000ff
        /*06f8*/ 	.word	0x00000000
        /*06fc*/ 	.short	0x010a
        /*06fe*/ 	.byte	0x05
	.zero		1


	//   ....[88]....
        /*0700*/ 	.word	0x00003240
        /*0704*/ 	.word	0x000000ff
        /*0708*/ 	.word	0x00000000
        /*070c*/ 	.short	0x010a
        /*070e*/ 	.byte	0x05
	.zero		1


	//   ....[89]....
        /*0710*/ 	.word	0x000032d0
        /*0714*/ 	.word	0x000000ff
        /*0718*/ 	.word	0x00000000
        /*071c*/ 	.short	0x010a
        /*071e*/ 	.byte	0x05
	.zero		1


	//   ....[90]....
        /*0720*/ 	.word	0x00003360
        /*0724*/ 	.word	0x000000ff
        /*0728*/ 	.word	0x00000000
        /*072c*/ 	.short	0x010a
        /*072e*/ 	.byte	0x05
	.zero		1


	//   ....[91]....
        /*0730*/ 	.word	0x000033f0
        /*0734*/ 	.word	0x000000ff
        /*0738*/ 	.word	0x00000000
        /*073c*/ 	.short	0x010a
        /*073e*/ 	.byte	0x05
	.zero		1


	//   ....[92]....
        /*0740*/ 	.word	0x00003480
        /*0744*/ 	.word	0x000000ff
        /*0748*/ 	.word	0x00000000
        /*074c*/ 	.short	0x010a
        /*074e*/ 	.byte	0x05
	.zero		1


	//   ....[93]....
        /*0750*/ 	.word	0x00003510
        /*0754*/ 	.word	0x000000ff
        /*0758*/ 	.word	0x00000000
        /*075c*/ 	.short	0x010a
        /*075e*/ 	.byte	0x05
	.zero		1


	//   ....[94]....
        /*0760*/ 	.word	0x000035a0
        /*0764*/ 	.word	0x000000ff
        /*0768*/ 	.word	0x00000000
        /*076c*/ 	.short	0x010a
        /*076e*/ 	.byte	0x05
	.zero		1


	//   ....[95]....
        /*0770*/ 	.word	0x00003630
        /*0774*/ 	.word	0x000000ff
        /*0778*/ 	.word	0x00000000
        /*077c*/ 	.short	0x010a
        /*077e*/ 	.byte	0x05
	.zero		1


	//   ....[96]....
        /*0780*/ 	.word	0x000036c0
        /*0784*/ 	.word	0x000000ff
        /*0788*/ 	.word	0x00000000
        /*078c*/ 	.short	0x010a
        /*078e*/ 	.byte	0x05
	.zero		1


	//   ....[97]....
        /*0790*/ 	.word	0x00003750
        /*0794*/ 	.word	0x000000ff
        /*0798*/ 	.word	0x00000000
        /*079c*/ 	.short	0x010a
        /*079e*/ 	.byte	0x05
	.zero		1


	//   ....[98]....
        /*07a0*/ 	.word	0x000037e0
        /*07a4*/ 	.word	0x000000ff
        /*07a8*/ 	.word	0x00000000
        /*07ac*/ 	.short	0x010a
        /*07ae*/ 	.byte	0x05
	.zero		1


	//   ....[99]....
        /*07b0*/ 	.word	0x00003870
        /*07b4*/ 	.word	0x000000ff
        /*07b8*/ 	.word	0x00000000
        /*07bc*/ 	.short	0x010a
        /*07be*/ 	.byte	0x05
	.zero		1


	//   ....[100]....
        /*07c0*/ 	.word	0x00003900
        /*07c4*/ 	.word	0x000000ff
        /*07c8*/ 	.word	0x00000000
        /*07cc*/ 	.short	0x010a
        /*07ce*/ 	.byte	0x05
	.zero		1


	//   ....[101]....
        /*07d0*/ 	.word	0x000039a0
        /*07d4*/ 	.word	0x00000000
        /*07d8*/ 	.word	0x00000000
        /*07dc*/ 	.short	0x010a
        /*07de*/ 	.byte	0xff
	.zero		1


	//   ....[102]....
        /*07e0*/ 	.word	0x00003ac0
        /*07e4*/ 	.word	0x00000000
        /*07e8*/ 	.word	0x00000200
        /*07ec*/ 	.short	0x010a
        /*07ee*/ 	.byte	0xff
	.zero		1


	//   ....[103]....
        /*07f0*/ 	.word	0x00003b30
        /*07f4*/ 	.word	0x00000000
        /*07f8*/ 	.word	0x00000000
        /*07fc*/ 	.short	0x0101
        /*07fe*/ 	.byte	0xff
	.zero		1


	//   ....[104]....
        /*0800*/ 	.word	0x00003b50
        /*0804*/ 	.word	0x000000ff
        /*0808*/ 	.word	0x000001d0
        /*080c*/ 	.short	0x010a
        /*080e*/ 	.byte	0x05
	.zero		1


	//   ....[105]....
        /*0810*/ 	.word	0x00003c70
        /*0814*/ 	.word	0x00000000
        /*0818*/ 	.word	0x000001c0
        /*081c*/ 	.short	0x010a
        /*081e*/ 	.byte	0xff
	.zero		1


	//   ....[106]....
        /*0820*/ 	.word	0x00003d70
        /*0824*/ 	.word	0x00000000
        /*0828*/ 	.word	0x00000000
        /*082c*/ 	.short	0x0101
        /*082e*/ 	.byte	0xff
	.zero		1


	//   ....[107]....
        /*0830*/ 	.word	0x00003e00
        /*0834*/ 	.word	0x000000ff
        /*0838*/ 	.word	0x000001d0
        /*083c*/ 	.short	0x0106
        /*083e*/ 	.byte	0x05
	.zero		1


	//   ....[108]....
        /*0840*/ 	.word	0x00003e20
        /*0844*/ 	.word	0x000000ff
        /*0848*/ 	.word	0x000001d0
        /*084c*/ 	.short	0x010a
        /*084e*/ 	.byte	0x05
	.zero		1


	//   ....[109]....
        /*0850*/ 	.word	0x00003eb0
        /*0854*/ 	.word	0x000000ff
        /*0858*/ 	.word	0x000001d0
        /*085c*/ 	.short	0x0106
        /*085e*/ 	.byte	0x04
	.zero		1


	//   ....[110]....
        /*0860*/ 	.word	0x00003ef0
        /*0864*/ 	.word	0x00000000
        /*0868*/ 	.word	0x000001d0
        /*086c*/ 	.short	0x010a
        /*086e*/ 	.byte	0xff
	.zero		1


	//   ....[111]....
        /*0870*/ 	.word	0x000044e0
        /*0874*/ 	.word	0x00000000
        /*0878*/ 	.word	0x000001c0
        /*087c*/ 	.short	0x010a
        /*087e*/ 	.byte	0xff
	.zero		1


	//   ....[112]....
        /*0880*/ 	.word	0x000045e0
        /*0884*/ 	.word	0x00000003
        /*0888*/ 	.word	0x00000000
        /*088c*/ 	.short	0x0101
        /*088e*/ 	.byte	0xff
	.zero		1


	//   ....[113]....
        /*0890*/ 	.word	0x000045f0
        /*0894*/ 	.word	0x000000ff
        /*0898*/ 	.word	0x00000000
        /*089c*/ 	.short	0x010a
        /*089e*/ 	.byte	0x08
	.zero		1


	//   ....[114]....
        /*08a0*/ 	.word	0x00004610
        /*08a4*/ 	.word	0x000000ff
        /*08a8*/ 	.word	0x000001f0
        /*08ac*/ 	.short	0x010a
        /*08ae*/ 	.byte	0x0a
	.zero		1


	//   ....[115]....
        /*08b0*/ 	.word	0x000046f0
        /*08b4*/ 	.word	0x000000ff
        /*08b8*/ 	.word	0x00000000
        /*08bc*/ 	.short	0x010a
        /*08be*/ 	.byte	0x08
	.zero		1


	//   ....[116]....
        /*08c0*/ 	.word	0x00004830
        /*08c4*/ 	.word	0x000000ff
        /*08c8*/ 	.word	0x00000000
        /*08cc*/ 	.short	0x010a
        /*08ce*/ 	.byte	0x1a
	.zero		1


	//   ....[117]....
        /*08d0*/ 	.word	0x00004a40
        /*08d4*/ 	.word	0x000000ff
        /*08d8*/ 	.word	0x00000000
        /*08dc*/ 	.short	0x010a
        /*08de*/ 	.byte	0x05
	.zero		1


	//   ....[118]....
        /*08e0*/ 	.word	0x00004ad0
        /*08e4*/ 	.word	0x000000ff
        /*08e8*/ 	.word	0x00000000
        /*08ec*/ 	.short	0x010a
        /*08ee*/ 	.byte	0x06
	.zero		1


	//   ....[119]....
        /*08f0*/ 	.word	0x00004ee0
        /*08f4*/ 	.word	0x00000000
        /*08f8*/ 	.word	0x000001c0
        /*08fc*/ 	.short	0x010a
        /*08fe*/ 	.byte	0xff
	.zero		1


	//   ....[120]....
        /*0900*/ 	.word	0x00005020
        /*0904*/ 	.word	0x00000000
        /*0908*/ 	.word	0x00000000
        /*090c*/ 	.short	0x0101
        /*090e*/ 	.byte	0xff
	.zero		1


	//   ....[121]....
        /*0910*/ 	.word	0x00005340
        /*0914*/ 	.word	0x000000ff
        /*0918*/ 	.word	0x000001b8
        /*091c*/ 	.short	0x010a
        /*091e*/ 	.byte	0x05
	.zero		1


	//   ....[122]....
        /*0920*/ 	.word	0x000054b0
        /*0924*/ 	.word	0x000000ff
        /*0928*/ 	.word	0x00000190
        /*092c*/ 	.short	0x010a
        /*092e*/ 	.byte	0x05
	.zero		1


	//   ....[123]....
        /*0930*/ 	.word	0x000056a0
        /*0934*/ 	.word	0x000000ff
        /*0938*/ 	.word	0x00000170
        /*093c*/ 	.short	0x010b
        /*093e*/ 	.byte	0x05
	.zero		1


	//   ....[124]....
        /*0940*/ 	.word	0x000056b0
        /*0944*/ 	.word	0x000000ff
        /*0948*/ 	.word	0x00000000
        /*094c*/ 	.short	0x0101
        /*094e*/ 	.byte	0x0e
	.zero		1


	//   ....[125]....
        /*0950*/ 	.word	0x000056c0
        /*0954*/ 	.word	0x000000ff
        /*0958*/ 	.word	0x00000198
        /*095c*/ 	.short	0x010a
        /*095e*/ 	.byte	0x05
	.zero		1


	//   ....[126]....
        /*0960*/ 	.word	0x00005880
        /*0964*/ 	.word	0x000000ff
        /*0968*/ 	.word	0x00000178
        /*096c*/ 	.short	0x010b
        /*096e*/ 	.byte	0x05
	.zero		1


	//   ....[127]....
        /*0970*/ 	.word	0x00005890
        /*0974*/ 	.word	0x000000ff
        /*0978*/ 	.word	0x00000000
        /*097c*/ 	.short	0x0101
        /*097e*/ 	.byte	0x0d
	.zero		1


	//   ....[128]....
        /*0980*/ 	.word	0x000058a0
        /*0984*/ 	.word	0x000000ff
        /*0988*/ 	.word	0x000001a0
        /*098c*/ 	.short	0x010a
        /*098e*/ 	.byte	0x05
	.zero		1


	//   ....[129]....
        /*0990*/ 	.word	0x00005a50
        /*0994*/ 	.word	0x000000ff
        /*0998*/ 	.word	0x00000180
        /*099c*/ 	.short	0x010b
        /*099e*/ 	.byte	0x05
	.zero		1


	//   ....[130]....
        /*09a0*/ 	.word	0x00005a60
        /*09a4*/ 	.word	0x000000ff
        /*09a8*/ 	.word	0x00000000
        /*09ac*/ 	.short	0x0101
        /*09ae*/ 	.byte	0x07
	.zero		1


	//   ....[131]....
        /*09b0*/ 	.word	0x00005a70
        /*09b4*/ 	.word	0x000000ff
        /*09b8*/ 	.word	0x000001a8
        /*09bc*/ 	.short	0x010a
        /*09be*/ 	.byte	0x05
	.zero		1


	//   ....[132]....
        /*09c0*/ 	.word	0x00005c40
        /*09c4*/ 	.word	0x000000ff
        /*09c8*/ 	.word	0x00000188
        /*09cc*/ 	.short	0x010b
        /*09ce*/ 	.byte	0x05
	.zero		1


	//   ....[133]....
        /*09d0*/ 	.word	0x00005c50
        /*09d4*/ 	.word	0x000000ff
        /*09d8*/ 	.word	0x00000000
        /*09dc*/ 	.short	0x0101
        /*09de*/ 	.byte	0x06
	.zero		1


	//   ....[134]....
        /*09e0*/ 	.word	0x00005c60
        /*09e4*/ 	.word	0x000000ff
        /*09e8*/ 	.word	0x00000190
        /*09ec*/ 	.short	0x010a
        /*09ee*/ 	.byte	0x05
	.zero		1


	//   ....[135]....
        /*09f0*/ 	.word	0x00005e20
        /*09f4*/ 	.word	0x000000ff
        /*09f8*/ 	.word	0x00000170
        /*09fc*/ 	.short	0x010b
        /*09fe*/ 	.byte	0x05
	.zero		1


	//   ....[136]....
        /*0a00*/ 	.word	0x00005e30
        /*0a04*/ 	.word	0x000000ff
        /*0a08*/ 	.word	0x00000000
        /*0a0c*/ 	.short	0x0101
        /*0a0e*/ 	.byte	0x0e
	.zero		1


	//   ....[137]....
        /*0a10*/ 	.word	0x00005e40
        /*0a14*/ 	.word	0x000000ff
        /*0a18*/ 	.word	0x00000198
        /*0a1c*/ 	.short	0x010a
        /*0a1e*/ 	.byte	0x05
	.zero		1


	//   ....[138]....
        /*0a20*/ 	.word	0x00005ff0
        /*0a24*/ 	.word	0x000000ff
        /*0a28*/ 	.word	0x00000178
        /*0a2c*/ 	.short	0x010b
        /*0a2e*/ 	.byte	0x05
	.zero		1


	//   ....[139]....
        /*0a30*/ 	.word	0x00006000
        /*0a34*/ 	.word	0x000000ff
        /*0a38*/ 	.word	0x00000000
        /*0a3c*/ 	.short	0x0101
        /*0a3e*/ 	.byte	0x0d
	.zero		1


	//   ....[140]....
        /*0a40*/ 	.word	0x00006010
        /*0a44*/ 	.word	0x000000ff
        /*0a48*/ 	.word	0x000001a0
        /*0a4c*/ 	.short	0x010a
        /*0a4e*/ 	.byte	0x05
	.zero		1


	//   ....[141]....
        /*0a50*/ 	.word	0x00006200
        /*0a54*/ 	.word	0x000000ff
        /*0a58*/ 	.word	0x00000180
        /*0a5c*/ 	.short	0x010b
        /*0a5e*/ 	.byte	0x05
	.zero		1


	//   ....[142]....
        /*0a60*/ 	.word	0x00006270
        /*0a64*/ 	.word	0x000000ff
        /*0a68*/ 	.word	0x00000000
        /*0a6c*/ 	.short	0x0101
        /*0a6e*/ 	.byte	0x07
	.zero		1


	//   ....[143]....
        /*0a70*/ 	.word	0x00006280
        /*0a74*/ 	.word	0x000000ff
        /*0a78*/ 	.word	0x000001a8
        /*0a7c*/ 	.short	0x010a
        /*0a7e*/ 	.byte	0x05
	.zero		1


	//   ....[144]....
        /*0a80*/ 	.word	0x00006520
        /*0a84*/ 	.word	0x000000ff
        /*0a88*/ 	.word	0x00000188
        /*0a8c*/ 	.short	0x010b
        /*0a8e*/ 	.byte	0x05
	.zero		1


	//   ....[145]....
        /*0a90*/ 	.word	0x00006540
        /*0a94*/ 	.word	0x000000ff
        /*0a98*/ 	.word	0x00000000
        /*0a9c*/ 	.short	0x0101
        /*0a9e*/ 	.byte	0x06
	.zero		1


	//   ....[146]....
        /*0aa0*/ 	.word	0x00006560
        /*0aa4*/ 	.word	0x000000ff
        /*0aa8*/ 	.word	0x00000190
        /*0aac*/ 	.short	0x010a
        /*0aae*/ 	.byte	0x05
	.zero		1


	//   ....[147]....
        /*0ab0*/ 	.word	0x00006580
        /*0ab4*/ 	.word	0x000000ff
        /*0ab8*/ 	.word	0x00000198
        /*0abc*/ 	.short	0x010a
        /*0abe*/ 	.byte	0x05
	.zero		1


	//   ....[148]....
        /*0ac0*/ 	.word	0x000065a0
        /*0ac4*/ 	.word	0x000000ff
        /*0ac8*/ 	.word	0x000001a0
        /*0acc*/ 	.short	0x010a
        /*0ace*/ 	.byte	0x05
	.zero		1


	//   ....[149]....
        /*0ad0*/ 	.word	0x000065f0
        /*0ad4*/ 	.word	0x00000002
        /*0ad8*/ 	.word	0x000001a8
        /*0adc*/ 	.short	0x010a
        /*0ade*/ 	.byte	0xff
	.zero		1


	//   ....[150]....
        /*0ae0*/ 	.word	0x00006900
        /*0ae4*/ 	.word	0x00000000
        /*0ae8*/ 	.word	0x000001c0
        /*0aec*/ 	.short	0x010a
        /*0aee*/ 	.byte	0xff
	.zero		1


	//   ....[151]....
        /*0af0*/ 	.word	0x00006a10
        /*0af4*/ 	.word	0x00000000
        /*0af8*/ 	.word	0x00000000
        /*0afc*/ 	.short	0x0101
        /*0afe*/ 	.byte	0xff
	.zero		1


	//   ....[152]....
        /*0b00*/ 	.word	0x00007450
        /*0b04*/ 	.word	0x000000ff
        /*0b08*/ 	.word	0x00000170
        /*0b0c*/ 	.short	0x010a
        /*0b0e*/ 	.byte	0x2d
	.zero		1


	//   ....[153]....
        /*0b10*/ 	.word	0x00007460
        /*0b14*/ 	.word	0x0000003a
        /*0b18*/ 	.word	0x000001e0
        /*0b1c*/ 	.short	0x010a
        /*0b1e*/ 	.byte	0xff
	.zero		1


	//   ....[154]....
        /*0b20*/ 	.word	0x000075d0
        /*0b24*/ 	.word	0x000000ff
        /*0b28*/ 	.word	0x00000170
        /*0b2c*/ 	.short	0x010a
        /*0b2e*/ 	.byte	0x2d
	.zero		1


	//   ....[155]....
        /*0b30*/ 	.word	0x000076b0
        /*0b34*/ 	.word	0x0000003a
        /*0b38*/ 	.word	0x000001e0
        /*0b3c*/ 	.short	0x010a
        /*0b3e*/ 	.byte	0xff
	.zero		1


	//   ....[156]....
        /*0b40*/ 	.word	0x000084a0
        /*0b44*/ 	.word	0x00000000
        /*0b48*/ 	.word	0x00000000
        /*0b4c*/ 	.short	0x0101
        /*0b4e*/ 	.byte	0xff
	.zero		1


	//   ....[157]....
        /*0b50*/ 	.word	0x000084b0
        /*0b54*/ 	.word	0x00000002
        /*0b58*/ 	.word	0x00000170
        /*0b5c*/ 	.short	0x010a
        /*0b5e*/ 	.byte	0xff
	.zero		1


	//   ....[158]....
        /*0b60*/ 	.word	0x00008570
        /*0b64*/ 	.word	0x00000002
        /*0b68*/ 	.word	0x00000170
        /*0b6c*/ 	.short	0x010a
        /*0b6e*/ 	.byte	0xff
	.zero		1


	//   ....[159]....
        /*0b70*/ 	.word	0x00009350
        /*0b74*/ 	.word	0x0000006a
        /*0b78*/ 	.word	0x00000000
        /*0b7c*/ 	.short	0x0101
        /*0b7e*/ 	.byte	0xff
	.zero		1


	//   ....[160]....
        /*0b80*/ 	.word	0x00009370
        /*0b84*/ 	.word	0x00000000
        /*0b88*/ 	.word	0x00000170
        /*0b8c*/ 	.short	0x010a
        /*0b8e*/ 	.byte	0xff
	.zero		1


	//   ....[161]....
        /*0b90*/ 	.word	0x00009420
        /*0b94*/ 	.word	0x00000000
        /*0b98*/ 	.word	0x00000170
        /*0b9c*/ 	.short	0x010a
        /*0b9e*/ 	.byte	0xff
	.zero		1


	//   ....[162]....
        /*0ba0*/ 	.word	0x0000a180
        /*0ba4*/ 	.word	0x0000006a
        /*0ba8*/ 	.word	0x00000000
        /*0bac*/ 	.short	0x0101
        /*0bae*/ 	.byte	0xff
	.zero		1


	//   ....[163]....
        /*0bb0*/ 	.word	0x0000a1a0
        /*0bb4*/ 	.word	0x00000000
        /*0bb8*/ 	.word	0x00000170
        /*0bbc*/ 	.short	0x010a
        /*0bbe*/ 	.byte	0xff
	.zero		1


	//   ....[164]....
        /*0bc0*/ 	.word	0x0000a260
        /*0bc4*/ 	.word	0x00000000
        /*0bc8*/ 	.word	0x00000170
        /*0bcc*/ 	.short	0x010a
        /*0bce*/ 	.byte	0xff
	.zero		1


	//   ....[165]....
        /*0bd0*/ 	.word	0x0000b070
        /*0bd4*/ 	.word	0x0000006b
        /*0bd8*/ 	.word	0x00000000
        /*0bdc*/ 	.short	0x0101
        /*0bde*/ 	.byte	0xff
	.zero		1


	//   ....[166]....
        /*0be0*/ 	.word	0x0000b090
        /*0be4*/ 	.word	0x00000000
        /*0be8*/ 	.word	0x00000170
        /*0bec*/ 	.short	0x010a
        /*0bee*/ 	.byte	0xff
	.zero		1


	//   ....[167]....
        /*0bf0*/ 	.word	0x0000b140
        /*0bf4*/ 	.word	0x00000000
        /*0bf8*/ 	.word	0x00000170
        /*0bfc*/ 	.short	0x010a
        /*0bfe*/ 	.byte	0xff
	.zero		1


	//   ....[168]....
        /*0c00*/ 	.word	0x0000bf10
        /*0c04*/ 	.word	0x0000006b
        /*0c08*/ 	.word	0x00000000
        /*0c0c*/ 	.short	0x0101
        /*0c0e*/ 	.byte	0xff
	.zero		1


	//   ....[169]....
        /*0c10*/ 	.word	0x0000bf30
        /*0c14*/ 	.word	0x00000000
        /*0c18*/ 	.word	0x00000170
        /*0c1c*/ 	.short	0x010a
        /*0c1e*/ 	.byte	0xff
	.zero		1


	//   ....[170]....
        /*0c20*/ 	.word	0x0000bfe0
        /*0c24*/ 	.word	0x00000000
        /*0c28*/ 	.word	0x00000170
        /*0c2c*/ 	.short	0x010a
        /*0c2e*/ 	.byte	0xff
	.zero		1


	//   ....[171]....
        /*0c30*/ 	.word	0x0000ce00
        /*0c34*/ 	.word	0x0000006b
        /*0c38*/ 	.word	0x00000000
        /*0c3c*/ 	.short	0x0101
        /*0c3e*/ 	.byte	0xff
	.zero		1


	//   ....[172]....
        /*0c40*/ 	.word	0x0000ce20
        /*0c44*/ 	.word	0x00000000
        /*0c48*/ 	.word	0x00000170
        /*0c4c*/ 	.short	0x010a
        /*0c4e*/ 	.byte	0xff
	.zero		1


	//   ....[173]....
        /*0c50*/ 	.word	0x0000ced0
        /*0c54*/ 	.word	0x00000000
        /*0c58*/ 	.word	0x00000170
        /*0c5c*/ 	.short	0x010a
        /*0c5e*/ 	.byte	0xff
	.zero		1


	//   ....[174]....
        /*0c60*/ 	.word	0x0000dc80
        /*0c64*/ 	.word	0x0000006b
        /*0c68*/ 	.word	0x00000000
        /*0c6c*/ 	.short	0x0101
        /*0c6e*/ 	.byte	0xff
	.zero		1


	//   ....[175]....
        /*0c70*/ 	.word	0x0000dca0
        /*0c74*/ 	.word	0x00000000
        /*0c78*/ 	.word	0x00000170
        /*0c7c*/ 	.short	0x010a
        /*0c7e*/ 	.byte	0xff
	.zero		1


	//   ....[176]....
        /*0c80*/ 	.word	0x0000dd50
        /*0c84*/ 	.word	0x00000000
        /*0c88*/ 	.word	0x00000170
        /*0c8c*/ 	.short	0x010a
        /*0c8e*/ 	.byte	0xff
	.zero		1


	//   ....[177]....
        /*0c90*/ 	.word	0x0000e5c0
        /*0c94*/ 	.word	0x000000ff
        /*0c98*/ 	.word	0x00000000
        /*0c9c*/ 	.short	0x0101
        /*0c9e*/ 	.byte	0x04
	.zero		1


	//   ....[178]....
        /*0ca0*/ 	.word	0x0000eb40
        /*0ca4*/ 	.word	0x00000000
        /*0ca8*/ 	.word	0x00000000
        /*0cac*/ 	.short	0x0101
        /*0cae*/ 	.byte	0xff
	.zero		1


	//   ....[179]....
        /*0cb0*/ 	.word	0x0000edd0
        /*0cb4*/ 	.word	0x000000ff
        /*0cb8*/ 	.word	0x00000000
        /*0cbc*/ 	.short	0x0101
        /*0cbe*/ 	.byte	0x04
	.zero		1


	//   ....[180]....
        /*0cc0*/ 	.word	0x0000edf0
        /*0cc4*/ 	.word	0x00000002
        /*0cc8*/ 	.word	0x00000210
        /*0ccc*/ 	.short	0x010a
        /*0cce*/ 	.byte	0xff
	.zero		1


	//   ....[181]....
        /*0cd0*/ 	.word	0x0000ee50
        /*0cd4*/ 	.word	0x00000002
        /*0cd8*/ 	.word	0x000000b8
        /*0cdc*/ 	.short	0x010a
        /*0cde*/ 	.byte	0xff
	.zero		1


	//   ....[182]....
        /*0ce0*/ 	.word	0x0000eeb0
        /*0ce4*/ 	.word	0x00000002
        /*0ce8*/ 	.word	0x000000b8
        /*0cec*/ 	.short	0x010a
        /*0cee*/ 	.byte	0xff
	.zero		1


	//   ....[183]....
        /*0cf0*/ 	.word	0x0000ef00
        /*0cf4*/ 	.word	0x00000002
        /*0cf8*/ 	.word	0x000001c0
        /*0cfc*/ 	.short	0x010a
        /*0cfe*/ 	.byte	0xff
	.zero		1


	//   ....[184]....
        /*0d00*/ 	.word	0x0000ef60
        /*0d04*/ 	.word	0x00000000
        /*0d08*/ 	.word	0x00000000
        /*0d0c*/ 	.short	0x010a
        /*0d0e*/ 	.byte	0xff
	.zero		1


	//   ....[185]....
        /*0d10*/ 	.word	0x0000efc0
        /*0d14*/ 	.word	0x00000000
        /*0d18*/ 	.word	0x00000000
        /*0d1c*/ 	.short	0x010a
        /*0d1e*/ 	.byte	0xff
	.zero		1


	//   ....[186]....
        /*0d20*/ 	.word	0x0000f020
        /*0d24*/ 	.word	0x00000000
        /*0d28*/ 	.word	0x00000000
        /*0d2c*/ 	.short	0x010a
        /*0d2e*/ 	.byte	0xff
	.zero		1


	//   ....[187]....
        /*0d30*/ 	.word	0x0000f080
        /*0d34*/ 	.word	0x00000000
        /*0d38*/ 	.word	0x00000000
        /*0d3c*/ 	.short	0x010a
        /*0d3e*/ 	.byte	0xff
	.zero		1


	//   ....[188]....
        /*0d40*/ 	.word	0x0000f0e0
        /*0d44*/ 	.word	0x00000000
        /*0d48*/ 	.word	0x00000000
        /*0d4c*/ 	.short	0x010a
        /*0d4e*/ 	.byte	0xff
	.zero		1


	//   ....[189]....
        /*0d50*/ 	.word	0x0000f140
        /*0d54*/ 	.word	0x00000000
        /*0d58*/ 	.word	0x00000000
        /*0d5c*/ 	.short	0x010a
        /*0d5e*/ 	.byte	0xff
	.zero		1


	//   ....[190]....
        /*0d60*/ 	.word	0x0000f1a0
        /*0d64*/ 	.word	0x00000000
        /*0d68*/ 	.word	0x00000000
        /*0d6c*/ 	.short	0x010a
        /*0d6e*/ 	.byte	0xff
	.zero		1


	//   ....[191]....
        /*0d70*/ 	.word	0x0000f200
        /*0d74*/ 	.word	0x00000000
        /*0d78*/ 	.word	0x00000000
        /*0d7c*/ 	.short	0x010a
        /*0d7e*/ 	.byte	0xff
	.zero		1


	//   ....[192]....
        /*0d80*/ 	.word	0x0000f260
        /*0d84*/ 	.word	0x00000000
        /*0d88*/ 	.word	0x00000000
        /*0d8c*/ 	.short	0x010a
        /*0d8e*/ 	.byte	0xff
	.zero		1


	//   ....[193]....
        /*0d90*/ 	.word	0x0000f2c0
        /*0d94*/ 	.word	0x00000000
        /*0d98*/ 	.word	0x00000000
        /*0d9c*/ 	.short	0x010a
        /*0d9e*/ 	.byte	0xff
	.zero		1


	//   ....[194]....
        /*0da0*/ 	.word	0x0000f320
        /*0da4*/ 	.word	0x00000000
        /*0da8*/ 	.word	0x00000000
        /*0dac*/ 	.short	0x010a
        /*0dae*/ 	.byte	0xff
	.zero		1


	//   ....[195]....
        /*0db0*/ 	.word	0x0000f380
        /*0db4*/ 	.word	0x00000000
        /*0db8*/ 	.word	0x00000000
        /*0dbc*/ 	.short	0x010a
        /*0dbe*/ 	.byte	0xff
	.zero		1


	//   ....[196]....
        /*0dc0*/ 	.word	0x0000f3e0
        /*0dc4*/ 	.word	0x00000000
        /*0dc8*/ 	.word	0x00000000
        /*0dcc*/ 	.short	0x010a
        /*0dce*/ 	.byte	0xff
	.zero		1


	//   ....[197]....
        /*0dd0*/ 	.word	0x0000f440
        /*0dd4*/ 	.word	0x00000000
        /*0dd8*/ 	.word	0x00000000
        /*0ddc*/ 	.short	0x010a
        /*0dde*/ 	.byte	0xff
	.zero		1


	//   ....[198]....
        /*0de0*/ 	.word	0x0000f4a0
        /*0de4*/ 	.word	0x00000000
        /*0de8*/ 	.word	0x00000000
        /*0dec*/ 	.short	0x010a
        /*0dee*/ 	.byte	0xff
	.zero		1


	//   ....[199]....
        /*0df0*/ 	.word	0x0000f500
        /*0df4*/ 	.word	0x00000000
        /*0df8*/ 	.word	0x00000000
        /*0dfc*/ 	.short	0x010a
        /*0dfe*/ 	.byte	0xff
	.zero		1


	//   ....[200]....
        /*0e00*/ 	.word	0x0000f560
        /*0e04*/ 	.word	0x00000000
        /*0e08*/ 	.word	0x00000000
        /*0e0c*/ 	.short	0x010a
        /*0e0e*/ 	.byte	0xff
	.zero		1


	//   ....[201]....
        /*0e10*/ 	.word	0x0000f5c0
        /*0e14*/ 	.word	0x00000000
        /*0e18*/ 	.word	0x00000000
        /*0e1c*/ 	.short	0x010a
        /*0e1e*/ 	.byte	0xff
	.zero		1


	//   ....[202]....
        /*0e20*/ 	.word	0x0000f620
        /*0e24*/ 	.word	0x00000000
        /*0e28*/ 	.word	0x00000000
        /*0e2c*/ 	.short	0x010a
        /*0e2e*/ 	.byte	0xff
	.zero		1


	//   ....[203]....
        /*0e30*/ 	.word	0x0000f680
        /*0e34*/ 	.word	0x00000000
        /*0e38*/ 	.word	0x00000000
        /*0e3c*/ 	.short	0x010a
        /*0e3e*/ 	.byte	0xff
	.zero		1


	//   ....[204]....
        /*0e40*/ 	.word	0x0000f6e0
        /*0e44*/ 	.word	0x00000000
        /*0e48*/ 	.word	0x00000000
        /*0e4c*/ 	.short	0x010a
        /*0e4e*/ 	.byte	0xff
	.zero		1


	//   ....[205]....
        /*0e50*/ 	.word	0x0000f740
        /*0e54*/ 	.word	0x00000000
        /*0e58*/ 	.word	0x00000000
        /*0e5c*/ 	.short	0x010a
        /*0e5e*/ 	.byte	0xff
	.zero		1


	//   ....[206]....
        /*0e60*/ 	.word	0x0000f790
        /*0e64*/ 	.word	0x00000000
        /*0e68*/ 	.word	0x00000200
        /*0e6c*/ 	.short	0x010a
        /*0e6e*/ 	.byte	0xff
	.zero		1


	//   ....[207]....
        /*0e70*/ 	.word	0x0000f7f0
        /*0e74*/ 	.word	0x00000000
        /*0e78*/ 	.word	0x000001d0
        /*0e7c*/ 	.short	0x010a
        /*0e7e*/ 	.byte	0xff
	.zero		1


	//   ....[208]....
        /*0e80*/ 	.word	0x0000f840
        /*0e84*/ 	.word	0x00000000
        /*0e88*/ 	.word	0x000001c0
        /*0e8c*/ 	.short	0x010a
        /*0e8e*/ 	.byte	0xff
	.zero		1


	//   ....[209]....
        /*0e90*/ 	.word	0x0000f8a0
        /*0e94*/ 	.word	0x00000000
        /*0e98*/ 	.word	0x000001d0
        /*0e9c*/ 	.short	0x010a
        /*0e9e*/ 	.byte	0xff
	.zero		1


	//   ....[210]....
        /*0ea0*/ 	.word	0x0000f8f0
        /*0ea4*/ 	.word	0x00000000
        /*0ea8*/ 	.word	0x000001c0
        /*0eac*/ 	.short	0x010a
        /*0eae*/ 	.byte	0xff
	.zero		1


	//   ....[211]....
        /*0eb0*/ 	.word	0x0000f950
        /*0eb4*/ 	.word	0x00000002
        /*0eb8*/ 	.word	0x000001f0
        /*0ebc*/ 	.short	0x010a
        /*0ebe*/ 	.byte	0xff
	.zero		1


	//   ....[212]....
        /*0ec0*/ 	.word	0x0000f9b0
        /*0ec4*/ 	.word	0x00000000
        /*0ec8*/ 	.word	0x00000000
        /*0ecc*/ 	.short	0x010a
        /*0ece*/ 	.byte	0xff
	.zero		1


	//   ....[213]....
        /*0ed0*/ 	.word	0x0000fa10
        /*0ed4*/ 	.word	0x00000000
        /*0ed8*/ 	.word	0x00000000
        /*0edc*/ 	.short	0x010a
        /*0ede*/ 	.byte	0xff
	.zero		1


	//   ....[214]....
        /*0ee0*/ 	.word	0x0000fa70
        /*0ee4*/ 	.word	0x00000000
        /*0ee8*/ 	.word	0x00000000
        /*0eec*/ 	.short	0x010a
        /*0eee*/ 	.byte	0xff
	.zero		1


	//   ....[215]....
        /*0ef0*/ 	.word	0x0000fac0
        /*0ef4*/ 	.word	0x00000000
        /*0ef8*/ 	.word	0x000001c0
        /*0efc*/ 	.short	0x010a
        /*0efe*/ 	.byte	0xff
	.zero		1


	//   ....[216]....
        /*0f00*/ 	.word	0x0000fb20
        /*0f04*/ 	.word	0x00000000
        /*0f08*/ 	.word	0x000001b8
        /*0f0c*/ 	.short	0x010a
        /*0f0e*/ 	.byte	0xff
	.zero		1


	//   ....[217]....
        /*0f10*/ 	.word	0x0000fb80
        /*0f14*/ 	.word	0x00000000
        /*0f18*/ 	.word	0x00000190
        /*0f1c*/ 	.short	0x010a
        /*0f1e*/ 	.byte	0xff
	.zero		1


	//   ....[218]....
        /*0f20*/ 	.word	0x0000fbe0
        /*0f24*/ 	.word	0x00000000
        /*0f28*/ 	.word	0x00000198
        /*0f2c*/ 	.short	0x010a
        /*0f2e*/ 	.byte	0xff
	.zero		1


	//   ....[219]....
        /*0f30*/ 	.word	0x0000fc40
        /*0f34*/ 	.word	0x00000000
        /*0f38*/ 	.word	0x000001a0
        /*0f3c*/ 	.short	0x010a
        /*0f3e*/ 	.byte	0xff
	.zero		1


	//   ....[220]....
        /*0f40*/ 	.word	0x0000fca0
        /*0f44*/ 	.word	0x00000000
        /*0f48*/ 	.word	0x000001a8
        /*0f4c*/ 	.short	0x010a
        /*0f4e*/ 	.byte	0xff
	.zero		1


	//   ....[221]....
        /*0f50*/ 	.word	0x0000fd00
        /*0f54*/ 	.word	0x00000000
        /*0f58*/ 	.word	0x00000190
        /*0f5c*/ 	.short	0x010a
        /*0f5e*/ 	.byte	0xff
	.zero		1


	//   ....[222]....
        /*0f60*/ 	.word	0x0000fd60
        /*0f64*/ 	.word	0x00000000
        /*0f68*/ 	.word	0x00000198
        /*0f6c*/ 	.short	0x010a
        /*0f6e*/ 	.byte	0xff
	.zero		1


	//   ....[223]....
        /*0f70*/ 	.word	0x0000fdc0
        /*0f74*/ 	.word	0x00000000
        /*0f78*/ 	.word	0x000001a0
        /*0f7c*/ 	.short	0x010a
        /*0f7e*/ 	.byte	0xff
	.zero		1


	//   ....[224]....
        /*0f80*/ 	.word	0x0000fe20
        /*0f84*/ 	.word	0x00000000
        /*0f88*/ 	.word	0x000001a8
        /*0f8c*/ 	.short	0x010a
        /*0f8e*/ 	.byte	0xff
	.zero		1


	//   ....[225]....
        /*0f90*/ 	.word	0x0000fe80
        /*0f94*/ 	.word	0x00000000
        /*0f98*/ 	.word	0x00000190
        /*0f9c*/ 	.short	0x010a
        /*0f9e*/ 	.byte	0xff
	.zero		1


	//   ....[226]....
        /*0fa0*/ 	.word	0x0000fee0
        /*0fa4*/ 	.word	0x00000000
        /*0fa8*/ 	.word	0x00000198
        /*0fac*/ 	.short	0x010a
        /*0fae*/ 	.byte	0xff
	.zero		1


	//   ....[227]....
        /*0fb0*/ 	.word	0x0000ff40
        /*0fb4*/ 	.word	0x00000002
        /*0fb8*/ 	.word	0x000001a0
        /*0fbc*/ 	.short	0x010a
        /*0fbe*/ 	.byte	0xff
	.zero		1


	//   ....[228]....
        /*0fc0*/ 	.word	0x0000ff90
        /*0fc4*/ 	.word	0x00000000
        /*0fc8*/ 	.word	0x000001c0
        /*0fcc*/ 	.short	0x010a
        /*0fce*/ 	.byte	0xff
	.zero		1


	//   ....[229]....
        /*0fd0*/ 	.word	0x0000fff0
        /*0fd4*/ 	.word	0x00000004
        /*0fd8*/ 	.word	0x00000170
        /*0fdc*/ 	.short	0x010a
        /*0fde*/ 	.byte	0xff
	.zero		1


	//   ....[230]....
        /*0fe0*/ 	.word	0x00010040
        /*0fe4*/ 	.word	0x0000003a
        /*0fe8*/ 	.word	0x000001e0
        /*0fec*/ 	.short	0x010a
        /*0fee*/ 	.byte	0xff
	.zero		1


	//   ....[231]....
        /*0ff0*/ 	.word	0x00010090
        /*0ff4*/ 	.word	0x00000002
        /*0ff8*/ 	.word	0x00000170
        /*0ffc*/ 	.short	0x010a
        /*0ffe*/ 	.byte	0xff
	.zero		1


	//   ....[232]....
        /*1000*/ 	.word	0x000100e0
        /*1004*/ 	.word	0x00000000
        /*1008*/ 	.word	0x00000170
        /*100c*/ 	.short	0x010a
        /*100e*/ 	.byte	0xff
	.zero		1


	//   ....[233]....
        /*1010*/ 	.word	0x00010130
        /*1014*/ 	.word	0x00000000
        /*1018*/ 	.word	0x00000170
        /*101c*/ 	.short	0x010a
        /*101e*/ 	.byte	0xff
	.zero		1


	//   ....[234]....
        /*1020*/ 	.word	0x00010180
        /*1024*/ 	.word	0x00000000
        /*1028*/ 	.word	0x00000170
        /*102c*/ 	.short	0x010a
        /*102e*/ 	.byte	0xff
	.zero		1


	//   ....[235]....
        /*1030*/ 	.word	0x000101d0
        /*1034*/ 	.word	0x00000000
        /*1038*/ 	.word	0x00000170
        /*103c*/ 	.short	0x010a
        /*103e*/ 	.byte	0xff
	.zero		1


	//   ....[236]....
        /*1040*/ 	.word	0x00010220
        /*1044*/ 	.word	0x00000000
        /*1048*/ 	.word	0x00000170
        /*104c*/ 	.short	0x010a
        /*104e*/ 	.byte	0xff
	.zero		1


	//   ....[237]....
        /*1050*/ 	.word	0x00010270
        /*1054*/ 	.word	0x00000000
        /*1058*/ 	.word	0x00000170
        /*105c*/ 	.short	0x010a
        /*105e*/ 	.byte	0xff
	.zero		1


	//----- nvinfo : EIATTR_NUM_MBARRIERS
	.align		4
.L_47:
        /*1060*/ 	.byte	0x03, 0x38
        /*1062*/ 	.short	0x0044


	//----- nvinfo : EIATTR_EXIT_INSTR_OFFSETS
	.align		4
        /*1064*/ 	.byte	0x04, 0x1c
        /*1066*/ 	.short	(.L_49 - .L_48)


	//   ....[0]....
.L_48:
        /*1068*/ 	.word	0x000039d0


	//   ....[1]....
        /*106c*/ 	.word	0x00003ec0


	//   ....[2]....
        /*1070*/ 	.word	0x00003f20


	//   ....[3]....
        /*1074*/ 	.word	0x00004d30


	//   ....[4]....
        /*1078*/ 	.word	0x00006620


	//   ....[5]....
        /*107c*/ 	.word	0x00006660


	//   ....[6]....
        /*1080*/ 	.word	0x0000ecc0


	//   ....[7]....
        /*1084*/ 	.word	0x0000ed40


	//   ....[8]....
        /*1088*/ 	.word	0x0000ed70


	//   ....[9]....
        /*108c*/ 	.word	0x0000ede0


	//----- nvinfo : EIATTR_MAX_THREADS
	.align		4
.L_49:
        /*1090*/ 	.byte	0x04, 0x05
        /*1092*/ 	.short	(.L_51 - .L_50)
.L_50:
        /*1094*/ 	.word	0x00000100
        /*1098*/ 	.word	0x00000001
        /*109c*/ 	.word	0x00000001


	//----- nvinfo : EIATTR_CRS_STACK_SIZE
	.align		4
.L_51:
        /*10a0*/ 	.byte	0x04, 0x1e
        /*10a2*/ 	.short	(.L_53 - .L_52)
.L_52:
        /*10a4*/ 	.word	0x00000000


	//----- nvinfo : EIATTR_CBANK_PARAM_SIZE
	.align		4
.L_53:
        /*10a8*/ 	.byte	0x03, 0x19
        /*10aa*/ 	.short	0x0c00


	//----- nvinfo : EIATTR_PARAM_CBANK
	.align		4
        /*10ac*/ 	.byte	0x04, 0x0a
        /*10ae*/ 	.short	(.L_55 - .L_54)
	.align		4
.L_54:
        /*10b0*/ 	.word	index@(.nv.constant0._ZN7cutlass13device_kernelINS_4gemm6kernel13GemmUniversalIN4cute5tupleIJiiiiEEENS1_10collective13CollectiveMmaINS1_46MainloopSm100TmaUmmaWarpSpecializedBlockScaledILi23ELi2ELi2ENS5_IJNS4_1CILi2EEESB_NSA_ILi1EEEEEEEENS5_IJNSA_ILi128EEESF_NSA_ILi64EEEEEENS5_IJNS_12float_e2m1_tENS_13float_ue4m3_tEEEENS5_IJNS5_IJlSC_lEEENS4_6LayoutINS5_IJNS5_IJNS5_IJNSA_ILi32EEENSA_ILi4EEEEEEiEEENS5_IJNS5_IJNSA_ILi16EEESO_EEEiEEENS5_IJSC_iEEEEEENS5_IJST_NS5_IJNS5_IJNSA_ILi0EEESC_EEENSA_ILi512EEEEEENS5_IJSW_iEEEEEEEEEEESK_S13_NS4_8TiledMMAINS4_8MMA_AtomIJNS4_17SM100_MMA_MXF4_SSISI_SI_fSJ_Li128ELi128ELi16ELNS4_4UMMA5MajorE0ELS18_0ELNS17_7ScaleInE0ELS19_0EEEEEENSM_INS5_IJSC_SC_SC_EEENS5_IJSW_SW_SW_EEEEENS5_IJNS4_10UnderscoreES1F_S1F_EEEEENS5_IJNS4_23SM90_TMA_LOAD_MULTICASTES1I_EEENS5_IJNS4_14ComposedLayoutINS4_7SwizzleILi1ELi4ELi3EEENS4_18smem_ptr_flag_bitsILi4EEENSM_INS5_IJNSA_ILi8EEESG_EEENS5_IJSG_SC_EEEEEEENSM_INS5_IJNS5_IJNS5_IJSP_SC_EEESS_EEESC_NS5_IJSC_SC_EEEEEENS5_IJNS5_IJNS5_IJSS_SY_EEESX_EEESW_NS5_IJSO_SY_EEEEEEEEEEEvNS4_8identityES1J_S23_vS24_EENS_8epilogue10collective18CollectiveEpilogueINS26_23Sm100TmaWarpSpecializedILi4ELi2ELi16ELb1ELb0EEEJNS5_IJSG_SF_SG_EEENS5_IJNSM_ISG_SC_EENSM_INS5_IJSR_SB_EEENS5_IJSC_SG_EEEEEEEENS_10bfloat16_tESL_S2H_SL_NS26_6fusion15FusionCallbacksIS2A_NS2I_17LinearCombinationIS2H_fS2H_fLNS_15FloatRoundStyleE2EEES2B_S2G_JEEENS4_5SM1004TMEM4LOAD26SM100_TMEM_LOAD_32dp32b16xENS4_13SM90_TMA_LOADENS1K_IS1M_NS1N_ILi16EEENSM_INS5_IJS1P_SR_EEENS5_IJSR_SC_EEEEEEENS4_39AutoVectorizingCopyWithAssumedAlignmentILi128EEENS4_14SM90_TMA_STOREES2X_S2Z_S2Z_EEEvvEEEEvNT_6ParamsE)
        /*10b4*/ 	.short	0x0380
        /*10b6*/ 	.short	0x0c00


	//----- nvinfo : EIATTR_SW_WAR
	.align		4
.L_55:
        /*10b8*/ 	.byte	0x04, 0x36
        /*10ba*/ 	.short	(.L_57 - .L_56)
.L_56:
        /*10bc*/ 	.word	0x00000008
.L_57:


//--------------------- .nv.callgraph             --------------------------
	.section	.nv.callgraph,"",@"SHT_CUDA_CALLGRAPH"
	.align	4
	.sectionentsize	8
	.align		4
        /*0000*/ 	.word	0x00000000
	.align		4
        /*0004*/ 	.word	0xffffffff
	.align		4
        /*0008*/ 	.word	index@(_ZN7cutlass13device_kernelINS_4gemm6kernel13GemmUniversalIN4cute5tupleIJiiiiEEENS1_10collective13CollectiveMmaINS1_46MainloopSm100TmaUmmaWarpSpecializedBlockScaledILi23ELi2ELi2ENS5_IJNS4_1CILi2EEESB_NSA_ILi1EEEEEEEENS5_IJNSA_ILi128EEESF_NSA_ILi64EEEEEENS5_IJNS_12float_e2m1_tENS_13float_ue4m3_tEEEENS5_IJNS5_IJlSC_lEEENS4_6LayoutINS5_IJNS5_IJNS5_IJNSA_ILi32EEENSA_ILi4EEEEEEiEEENS5_IJNS5_IJNSA_ILi16EEESO_EEEiEEENS5_IJSC_iEEEEEENS5_IJST_NS5_IJNS5_IJNSA_ILi0EEESC_EEENSA_ILi512EEEEEENS5_IJSW_iEEEEEEEEEEESK_S13_NS4_8TiledMMAINS4_8MMA_AtomIJNS4_17SM100_MMA_MXF4_SSISI_SI_fSJ_Li128ELi128ELi16ELNS4_4UMMA5MajorE0ELS18_0ELNS17_7ScaleInE0ELS19_0EEEEEENSM_INS5_IJSC_SC_SC_EEENS5_IJSW_SW_SW_EEEEENS5_IJNS4_10UnderscoreES1F_S1F_EEEEENS5_IJNS4_23SM90_TMA_LOAD_MULTICASTES1I_EEENS5_IJNS4_14ComposedLayoutINS4_7SwizzleILi1ELi4ELi3EEENS4_18smem_ptr_flag_bitsILi4EEENSM_INS5_IJNSA_ILi8EEESG_EEENS5_IJSG_SC_EEEEEEENSM_INS5_IJNS5_IJNS5_IJSP_SC_EEESS_EEESC_NS5_IJSC_SC_EEEEEENS5_IJNS5_IJNS5_IJSS_SY_EEESX_EEESW_NS5_IJSO_SY_EEEEEEEEEEEvNS4_8identityES1J_S23_vS24_EENS_8epilogue10collective18CollectiveEpilogueINS26_23Sm100TmaWarpSpecializedILi4ELi2ELi16ELb1ELb0EEEJNS5_IJSG_SF_SG_EEENS5_IJNSM_ISG_SC_EENSM_INS5_IJSR_SB_EEENS5_IJSC_SG_EEEEEEEENS_10bfloat16_tESL_S2H_SL_NS26_6fusion15FusionCallbacksIS2A_NS2I_17LinearCombinationIS2H_fS2H_fLNS_15FloatRoundStyleE2EEES2B_S2G_JEEENS4_5SM1004TMEM4LOAD26SM100_TMEM_LOAD_32dp32b16xENS4_13SM90_TMA_LOADENS1K_IS1M_NS1N_ILi16EEENSM_INS5_IJS1P_SR_EEENS5_IJSR_SC_EEEEEEENS4_39AutoVectorizingCopyWithAssumedAlignmentILi128EEENS4_14SM90_TMA_STOREES2X_S2Z_S2Z_EEEvvEEEEvNT_6ParamsE)
	.align		4
        /*000c*/ 	.word	index@(__assertfail)
	.align		4
        /*0010*/ 	.word	0x00000000
	.align		4
        /*0014*/ 	.word	0xfffffffe
	.align		4
        /*0018*/ 	.word	0x00000000
	.align		4
        /*001c*/ 	.word	0xfffffffd
	.align		4
        /*0020*/ 	.word	0x00000000
	.align		4
        /*0024*/ 	.word	0xfffffffc


//--------------------- .nv.constant4             --------------------------
	.section	.nv.constant4,"a",@progbits
	.align	8
	.align		8
.nv.constant4:
        /*0000*/ 	.dword	__assertfail
	.align		8
        /*0008*/ 	.dword	__unnamed_1
	.align		8
        /*0010*/ 	.dword	__unnamed_2
	.align		8
        /*0018*/ 	.dword	_ZN40_INTERNAL_619fd86e_4_k_cu_39d490f6_172434cuda3std3__45__cpo5beginE
	.align		8
        /*0020*/ 	.dword	_ZN40_INTERNAL_619fd86e_4_k_cu_39d490f6_172434cuda3std3__45__cpo3endE
	.align		8
        /*0028*/ 	.dword	_ZN40_INTERNAL_619fd86e_4_k_cu_39d490f6_172434cuda3std3__45__cpo6cbeginE
	.align		8
        /*0030*/ 	.dword	_ZN40_INTERNAL_619fd86e_4_k_cu_39d490f6_172434cuda3std3__45__cpo4cendE
	.align		8
        /*0038*/ 	.dword	_ZN40_INTERNAL_619fd86e_4_k_cu_39d490f6_172434cuda3std3__442_GLOBAL__N__619fd86e_4_k_cu_39d490f6_172436ignoreE
	.align		8
        /*0040*/ 	.dword	_ZN40_INTERNAL_619fd86e_4_k_cu_39d490f6_172434cuda3std3__419piecewise_constructE
	.align		8
        /*0048*/ 	.dword	_ZN40_INTERNAL_619fd86e_4_k_cu_39d490f6_172434cuda3std3__48in_placeE
	.align		8
        /*0050*/ 	.dword	_ZN40_INTERNAL_619fd86e_4_k_cu_39d490f6_172434cuda3std6ranges3__45__cpo4swapE
	.align		8
        /*0058*/ 	.dword	_ZN40_INTERNAL_619fd86e_4_k_cu_39d490f6_172434cuda3std6ranges3__45__cpo9iter_moveE
	.align		8
        /*0060*/ 	.dword	_ZN40_INTERNAL_619fd86e_4_k_cu_39d490f6_172434cute7productE
	.align		8
        /*0068*/ 	.dword	_ZN40_INTERNAL_619fd86e_4_k_cu_39d490f6_172434cute1_E
	.align		8
        /*0070*/ 	.dword	$str$25
	.align		8
        /*0078*/ 	.dword	$str$26
	.align		8
        /*0080*/ 	.dword	$str$29
	.align		8
        /*0088*/ 	.dword	$str$30


//--------------------- .text._ZN7cutlass13device_kernelINS_4gemm6kernel13GemmUniversalIN4cute5tupleIJiiiiEEENS1_10collective13CollectiveMmaINS1_46MainloopSm100TmaUmmaWarpSpecializedBlockScaledILi23ELi2ELi2ENS5_IJNS4_1CILi2EEESB_NSA_ILi1EEEEEEEENS5_IJNSA_ILi128EEESF_NSA_ILi64EEEEEENS5_IJNS_12float_e2m1_tENS_13float_ue4m3_tEEEENS5_IJNS5_IJlSC_lEEENS4_6LayoutINS5_IJNS5_IJNS5_IJNSA_ILi32EEENSA_ILi4EEEEEEiEEENS5_IJNS5_IJNSA_ILi16EEESO_EEEiEEENS5_IJSC_iEEEEEENS5_IJST_NS5_IJNS5_IJNSA_ILi0EEESC_EEENSA_ILi512EEEEEENS5_IJSW_iEEEEEEEEEEESK_S13_NS4_8TiledMMAINS4_8MMA_AtomIJNS4_17SM100_MMA_MXF4_SSISI_SI_fSJ_Li128ELi128ELi16ELNS4_4UMMA5MajorE0ELS18_0ELNS17_7ScaleInE0ELS19_0EEEEEENSM_INS5_IJSC_SC_SC_EEENS5_IJSW_SW_SW_EEEEENS5_IJNS4_10UnderscoreES1F_S1F_EEEEENS5_IJNS4_23SM90_TMA_LOAD_MULTICASTES1I_EEENS5_IJNS4_14ComposedLayoutINS4_7SwizzleILi1ELi4ELi3EEENS4_18smem_ptr_flag_bitsILi4EEENSM_INS5_IJNSA_ILi8EEESG_EEENS5_IJSG_SC_EEEEEEENSM_INS5_IJNS5_IJNS5_IJSP_SC_EEESS_EEESC_NS5_IJSC_SC_EEEEEENS5_IJNS5_IJNS5_IJSS_SY_EEESX_EEESW_NS5_IJSO_SY_EEEEEEEEEEEvNS4_8identityES1J_S23_vS24_EENS_8epilogue10collective18CollectiveEpilogueINS26_23Sm100TmaWarpSpecializedILi4ELi2ELi16ELb1ELb0EEEJNS5_IJSG_SF_SG_EEENS5_IJNSM_ISG_SC_EENSM_INS5_IJSR_SB_EEENS5_IJSC_SG_EEEEEEEENS_10bfloat16_tESL_S2H_SL_NS26_6fusion15FusionCallbacksIS2A_NS2I_17LinearCombinationIS2H_fS2H_fLNS_15FloatRoundStyleE2EEES2B_S2G_JEEENS4_5SM1004TMEM4LOAD26SM100_TMEM_LOAD_32dp32b16xENS4_13SM90_TMA_LOADENS1K_IS1M_NS1N_ILi16EEENSM_INS5_IJS1P_SR_EEENS5_IJSR_SC_EEEEEEENS4_39AutoVectorizingCopyWithAssumedAlignmentILi128EEENS4_14SM90_TMA_STOREES2X_S2Z_S2Z_EEEvvEEEEvNT_6ParamsE --------------------------
	.section	.text._ZN7cutlass13device_kernelINS_4gemm6kernel13GemmUniversalIN4cute5tupleIJiiiiEEENS1_10collective13CollectiveMmaINS1_46MainloopSm100TmaUmmaWarpSpecializedBlockScaledILi23ELi2ELi2ENS5_IJNS4_1CILi2EEESB_NSA_ILi1EEEEEEEENS5_IJNSA_ILi128EEESF_NSA_ILi64EEEEEENS5_IJNS_12float_e2m1_tENS_13float_ue4m3_tEEEENS5_IJNS5_IJlSC_lEEENS4_6LayoutINS5_IJNS5_IJNS5_IJNSA_ILi32EEENSA_ILi4EEEEEEiEEENS5_IJNS5_IJNSA_ILi16EEESO_EEEiEEENS5_IJSC_iEEEEEENS5_IJST_NS5_IJNS5_IJNSA_ILi0EEESC_EEENSA_ILi512EEEEEENS5_IJSW_iEEEEEEEEEEESK_S13_NS4_8TiledMMAINS4_8MMA_AtomIJNS4_17SM100_MMA_MXF4_SSISI_SI_fSJ_Li128ELi128ELi16ELNS4_4UMMA5MajorE0ELS18_0ELNS17_7ScaleInE0ELS19_0EEEEEENSM_INS5_IJSC_SC_SC_EEENS5_IJSW_SW_SW_EEEEENS5_IJNS4_10UnderscoreES1F_S1F_EEEEENS5_IJNS4_23SM90_TMA_LOAD_MULTICASTES1I_EEENS5_IJNS4_14ComposedLayoutINS4_7SwizzleILi1ELi4ELi3EEENS4_18smem_ptr_flag_bitsILi4EEENSM_INS5_IJNSA_ILi8EEESG_EEENS5_IJSG_SC_EEEEEEENSM_INS5_IJNS5_IJNS5_IJSP_SC_EEESS_EEESC_NS5_IJSC_SC_EEEEEENS5_IJNS5_IJNS5_IJSS_SY_EEESX_EEESW_NS5_IJSO_SY_EEEEEEEEEEEvNS4_8identityES1J_S23_vS24_EENS_8epilogue10collective18CollectiveEpilogueINS26_23Sm100TmaWarpSpecializedILi4ELi2ELi16ELb1ELb0EEEJNS5_IJSG_SF_SG_EEENS5_IJNSM_ISG_SC_EENSM_INS5_IJSR_SB_EEENS5_IJSC_SG_EEEEEEEENS_10bfloat16_tESL_S2H_SL_NS26_6fusion15FusionCallbacksIS2A_NS2I_17LinearCombinationIS2H_fS2H_fLNS_15FloatRoundStyleE2EEES2B_S2G_JEEENS4_5SM1004TMEM4LOAD26SM100_TMEM_LOAD_32dp32b16xENS4_13SM90_TMA_LOADENS1K_IS1M_NS1N_ILi16EEENSM_INS5_IJS1P_SR_EEENS5_IJSR_SC_EEEEEEENS4_39AutoVectorizingCopyWithAssumedAlignmentILi128EEENS4_14SM90_TMA_STOREES2X_S2Z_S2Z_EEEvvEEEEvNT_6ParamsE,"ax",@progbits
	.align	128
.text._ZN7cutlass13device_kernelINS_4gemm6kernel13GemmUniversalIN4cute5tupleIJiiiiEEENS1_10collective13CollectiveMmaINS1_46MainloopSm100TmaUmmaWarpSpecializedBlockScaledILi23ELi2ELi2ENS5_IJNS4_1CILi2EEESB_NSA_ILi1EEEEEEEENS5_IJNSA_ILi128EEESF_NSA_ILi64EEEEEENS5_IJNS_12float_e2m1_tENS_13float_ue4m3_tEEEENS5_IJNS5_IJlSC_lEEENS4_6LayoutINS5_IJNS5_IJNS5_IJNSA_ILi32EEENSA_ILi4EEEEEEiEEENS5_IJNS5_IJNSA_ILi16EEESO_EEEiEEENS5_IJSC_iEEEEEENS5_IJST_NS5_IJNS5_IJNSA_ILi0EEESC_EEENSA_ILi512EEEEEENS5_IJSW_iEEEEEEEEEEESK_S13_NS4_8TiledMMAINS4_8MMA_AtomIJNS4_17SM100_MMA_MXF4_SSISI_SI_fSJ_Li128ELi128ELi16ELNS4_4UMMA5MajorE0ELS18_0ELNS17_7ScaleInE0ELS19_0EEEEEENSM_INS5_IJSC_SC_SC_EEENS5_IJSW_SW_SW_EEEEENS5_IJNS4_10UnderscoreES1F_S1F_EEEEENS5_IJNS4_23SM90_TMA_LOAD_MULTICASTES1I_EEENS5_IJNS4_14ComposedLayoutINS4_7SwizzleILi1ELi4ELi3EEENS4_18smem_ptr_flag_bitsILi4EEENSM_INS5_IJNSA_ILi8EEESG_EEENS5_IJSG_SC_EEEEEEENSM_INS5_IJNS5_IJNS5_IJSP_SC_EEESS_EEESC_NS5_IJSC_SC_EEEEEENS5_IJNS5_IJNS5_IJSS_SY_EEESX_EEESW_NS5_IJSO_SY_EEEEEEEEEEEvNS4_8identityES1J_S23_vS24_EENS_8epilogue10collective18CollectiveEpilogueINS26_23Sm100TmaWarpSpecializedILi4ELi2ELi16ELb1ELb0EEEJNS5_IJSG_SF_SG_EEENS5_IJNSM_ISG_SC_EENSM_INS5_IJSR_SB_EEENS5_IJSC_SG_EEEEEEEENS_10bfloat16_tESL_S2H_SL_NS26_6fusion15FusionCallbacksIS2A_NS2I_17LinearCombinationIS2H_fS2H_fLNS_15FloatRoundStyleE2EEES2B_S2G_JEEENS4_5SM1004TMEM4LOAD26SM100_TMEM_LOAD_32dp32b16xENS4_13SM90_TMA_LOADENS1K_IS1M_NS1N_ILi16EEENSM_INS5_IJS1P_SR_EEENS5_IJSR_SC_EEEEEEENS4_39AutoVectorizingCopyWithAssumedAlignmentILi128EEENS4_14SM90_TMA_STOREES2X_S2Z_S2Z_EEEvvEEEEvNT_6ParamsE:
        .type           _ZN7cutlass13device_kernelINS_4gemm6kernel13GemmUniversalIN4cute5tupleIJiiiiEEENS1_10collective13CollectiveMmaINS1_46MainloopSm100TmaUmmaWarpSpecializedBlockScaledILi23ELi2ELi2ENS5_IJNS4_1CILi2EEESB_NSA_ILi1EEEEEEEENS5_IJNSA_ILi128EEESF_NSA_ILi64EEEEEENS5_IJNS_12float_e2m1_tENS_13float_ue4m3_tEEEENS5_IJNS5_IJlSC_lEEENS4_6LayoutINS5_IJNS5_IJNS5_IJNSA_ILi32EEENSA_ILi4EEEEEEiEEENS5_IJNS5_IJNSA_ILi16EEESO_EEEiEEENS5_IJSC_iEEEEEENS5_IJST_NS5_IJNS5_IJNSA_ILi0EEESC_EEENSA_ILi512EEEEEENS5_IJSW_iEEEEEEEEEEESK_S13_NS4_8TiledMMAINS4_8MMA_AtomIJNS4_17SM100_MMA_MXF4_SSISI_SI_fSJ_Li128ELi128ELi16ELNS4_4UMMA5MajorE0ELS18_0ELNS17_7ScaleInE0ELS19_0EEEEEENSM_INS5_IJSC_SC_SC_EEENS5_IJSW_SW_SW_EEEEENS5_IJNS4_10UnderscoreES1F_S1F_EEEEENS5_IJNS4_23SM90_TMA_LOAD_MULTICASTES1I_EEENS5_IJNS4_14ComposedLayoutINS4_7SwizzleILi1ELi4ELi3EEENS4_18smem_ptr_flag_bitsILi4EEENSM_INS5_IJNSA_ILi8EEESG_EEENS5_IJSG_SC_EEEEEEENSM_INS5_IJNS5_IJNS5_IJSP_SC_EEESS_EEESC_NS5_IJSC_SC_EEEEEENS5_IJNS5_IJNS5_IJSS_SY_EEESX_EEESW_NS5_IJSO_SY_EEEEEEEEEEEvNS4_8identityES1J_S23_vS24_EENS_8epilogue10collective18CollectiveEpilogueINS26_23Sm100TmaWarpSpecializedILi4ELi2ELi16ELb1ELb0EEEJNS5_IJSG_SF_SG_EEENS5_IJNSM_ISG_SC_EENSM_INS5_IJSR_SB_EEENS5_IJSC_SG_EEEEEEEENS_10bfloat16_tESL_S2H_SL_NS26_6fusion15FusionCallbacksIS2A_NS2I_17LinearCombinationIS2H_fS2H_fLNS_15FloatRoundStyleE2EEES2B_S2G_JEEENS4_5SM1004TMEM4LOAD26SM100_TMEM_LOAD_32dp32b16xENS4_13SM90_TMA_LOADENS1K_IS1M_NS1N_ILi16EEENSM_INS5_IJS1P_SR_EEENS5_IJSR_SC_EEEEEEENS4_39AutoVectorizingCopyWithAssumedAlignmentILi128EEENS4_14SM90_TMA_STOREES2X_S2Z_S2Z_EEEvvEEEEvNT_6ParamsE,@function
        .size           _ZN7cutlass13device_kernelINS_4gemm6kernel13GemmUniversalIN4cute5tupleIJiiiiEEENS1_10collective13CollectiveMmaINS1_46MainloopSm100TmaUmmaWarpSpecializedBlockScaledILi23ELi2ELi2ENS5_IJNS4_1CILi2EEESB_NSA_ILi1EEEEEEEENS5_IJNSA_ILi128EEESF_NSA_ILi64EEEEEENS5_IJNS_12float_e2m1_tENS_13float_ue4m3_tEEEENS5_IJNS5_IJlSC_lEEENS4_6LayoutINS5_IJNS5_IJNS5_IJNSA_ILi32EEENSA_ILi4EEEEEEiEEENS5_IJNS5_IJNSA_ILi16EEESO_EEEiEEENS5_IJSC_iEEEEEENS5_IJST_NS5_IJNS5_IJNSA_ILi0EEESC_EEENSA_ILi512EEEEEENS5_IJSW_iEEEEEEEEEEESK_S13_NS4_8TiledMMAINS4_8MMA_AtomIJNS4_17SM100_MMA_MXF4_SSISI_SI_fSJ_Li128ELi128ELi16ELNS4_4UMMA5MajorE0ELS18_0ELNS17_7ScaleInE0ELS19_0EEEEEENSM_INS5_IJSC_SC_SC_EEENS5_IJSW_SW_SW_EEEEENS5_IJNS4_10UnderscoreES1F_S1F_EEEEENS5_IJNS4_23SM90_TMA_LOAD_MULTICASTES1I_EEENS5_IJNS4_14ComposedLayoutINS4_7SwizzleILi1ELi4ELi3EEENS4_18smem_ptr_flag_bitsILi4EEENSM_INS5_IJNSA_ILi8EEESG_EEENS5_IJSG_SC_EEEEEEENSM_INS5_IJNS5_IJNS5_IJSP_SC_EEESS_EEESC_NS5_IJSC_SC_EEEEEENS5_IJNS5_IJNS5_IJSS_SY_EEESX_EEESW_NS5_IJSO_SY_EEEEEEEEEEEvNS4_8identityES1J_S23_vS24_EENS_8epilogue10collective18CollectiveEpilogueINS26_23Sm100TmaWarpSpecializedILi4ELi2ELi16ELb1ELb0EEEJNS5_IJSG_SF_SG_EEENS5_IJNSM_ISG_SC_EENSM_INS5_IJSR_SB_EEENS5_IJSC_SG_EEEEEEEENS_10bfloat16_tESL_S2H_SL_NS26_6fusion15FusionCallbacksIS2A_NS2I_17LinearCombinationIS2H_fS2H_fLNS_15FloatRoundStyleE2EEES2B_S2G_JEEENS4_5SM1004TMEM4LOAD26SM100_TMEM_LOAD_32dp32b16xENS4_13SM90_TMA_LOADENS1K_IS1M_NS1N_ILi16EEENSM_INS5_IJS1P_SR_EEENS5_IJSR_SC_EEEEEEENS4_39AutoVectorizingCopyWithAssumedAlignmentILi128EEENS4_14SM90_TMA_STOREES2X_S2Z_S2Z_EEEvvEEEEvNT_6ParamsE,(.L_x_299 - _ZN7cutlass13device_kernelINS_4gemm6kernel13GemmUniversalIN4cute5tupleIJiiiiEEENS1_10collective13CollectiveMmaINS1_46MainloopSm100TmaUmmaWarpSpecializedBlockScaledILi23ELi2ELi2ENS5_IJNS4_1CILi2EEESB_NSA_ILi1EEEEEEEENS5_IJNSA_ILi128EEESF_NSA_ILi64EEEEEENS5_IJNS_12float_e2m1_tENS_13float_ue4m3_tEEEENS5_IJNS5_IJlSC_lEEENS4_6LayoutINS5_IJNS5_IJNS5_IJNSA_ILi32EEENSA_ILi4EEEEEEiEEENS5_IJNS5_IJNSA_ILi16EEESO_EEEiEEENS5_IJSC_iEEEEEENS5_IJST_NS5_IJNS5_IJNSA_ILi0EEESC_EEENSA_ILi512EEEEEENS5_IJSW_iEEEEEEEEEEESK_S13_NS4_8TiledMMAINS4_8MMA_AtomIJNS4_17SM100_MMA_MXF4_SSISI_SI_fSJ_Li128ELi128ELi16ELNS4_4UMMA5MajorE0ELS18_0ELNS17_7ScaleInE0ELS19_0EEEEEENSM_INS5_IJSC_SC_SC_EEENS5_IJSW_SW_SW_EEEEENS5_IJNS4_10UnderscoreES1F_S1F_EEEEENS5_IJNS4_23SM90_TMA_LOAD_MULTICASTES1I_EEENS5_IJNS4_14ComposedLayoutINS4_7SwizzleILi1ELi4ELi3EEENS4_18smem_ptr_flag_bitsILi4EEENSM_INS5_IJNSA_ILi8EEESG_EEENS5_IJSG_SC_EEEEEEENSM_INS5_IJNS5_IJNS5_IJSP_SC_EEESS_EEESC_NS5_IJSC_SC_EEEEEENS5_IJNS5_IJNS5_IJSS_SY_EEESX_EEESW_NS5_IJSO_SY_EEEEEEEEEEEvNS4_8identityES1J_S23_vS24_EENS_8epilogue10collective18CollectiveEpilogueINS26_23Sm100TmaWarpSpecializedILi4ELi2ELi16ELb1ELb0EEEJNS5_IJSG_SF_SG_EEENS5_IJNSM_ISG_SC_EENSM_INS5_IJSR_SB_EEENS5_IJSC_SG_EEEEEEEENS_10bfloat16_tESL_S2H_SL_NS26_6fusion15FusionCallbacksIS2A_NS2I_17LinearCombinationIS2H_fS2H_fLNS_15FloatRoundStyleE2EEES2B_S2G_JEEENS4_5SM1004TMEM4LOAD26SM100_TMEM_LOAD_32dp32b16xENS4_13SM90_TMA_LOADENS1K_IS1M_NS1N_ILi16EEENSM_INS5_IJS1P_SR_EEENS5_IJSR_SC_EEEEEEENS4_39AutoVectorizingCopyWithAssumedAlignmentILi128EEENS4_14SM90_TMA_STOREES2X_S2Z_S2Z_EEEvvEEEEvNT_6ParamsE)
        .other          _ZN7cutlass13device_kernelINS_4gemm6kernel13GemmUniversalIN4cute5tupleIJiiiiEEENS1_10collective13CollectiveMmaINS1_46MainloopSm100TmaUmmaWarpSpecializedBlockScaledILi23ELi2ELi2ENS5_IJNS4_1CILi2EEESB_NSA_ILi1EEEEEEEENS5_IJNSA_ILi128EEESF_NSA_ILi64EEEEEENS5_IJNS_12float_e2m1_tENS_13float_ue4m3_tEEEENS5_IJNS5_IJlSC_lEEENS4_6LayoutINS5_IJNS5_IJNS5_IJNSA_ILi32EEENSA_ILi4EEEEEEiEEENS5_IJNS5_IJNSA_ILi16EEESO_EEEiEEENS5_IJSC_iEEEEEENS5_IJST_NS5_IJNS5_IJNSA_ILi0EEESC_EEENSA_ILi512EEEEEENS5_IJSW_iEEEEEEEEEEESK_S13_NS4_8TiledMMAINS4_8MMA_AtomIJNS4_17SM100_MMA_MXF4_SSISI_SI_fSJ_Li128ELi128ELi16ELNS4_4UMMA5MajorE0ELS18_0ELNS17_7ScaleInE0ELS19_0EEEEEENSM_INS5_IJSC_SC_SC_EEENS5_IJSW_SW_SW_EEEEENS5_IJNS4_10UnderscoreES1F_S1F_EEEEENS5_IJNS4_23SM90_TMA_LOAD_MULTICASTES1I_EEENS5_IJNS4_14ComposedLayoutINS4_7SwizzleILi1ELi4ELi3EEENS4_18smem_ptr_flag_bitsILi4EEENSM_INS5_IJNSA_ILi8EEESG_EEENS5_IJSG_SC_EEEEEEENSM_INS5_IJNS5_IJNS5_IJSP_SC_EEESS_EEESC_NS5_IJSC_SC_EEEEEENS5_IJNS5_IJNS5_IJSS_SY_EEESX_EEESW_NS5_IJSO_SY_EEEEEEEEEEEvNS4_8identityES1J_S23_vS24_EENS_8epilogue10collective18CollectiveEpilogueINS26_23Sm100TmaWarpSpecializedILi4ELi2ELi16ELb1ELb0EEEJNS5_IJSG_SF_SG_EEENS5_IJNSM_ISG_SC_EENSM_INS5_IJSR_SB_EEENS5_IJSC_SG_EEEEEEEENS_10bfloat16_tESL_S2H_SL_NS26_6fusion15FusionCallbacksIS2A_NS2I_17LinearCombinationIS2H_fS2H_fLNS_15FloatRoundStyleE2EEES2B_S2G_JEEENS4_5SM1004TMEM4LOAD26SM100_TMEM_LOAD_32dp32b16xENS4_13SM90_TMA_LOADENS1K_IS1M_NS1N_ILi16EEENSM_INS5_IJS1P_SR_EEENS5_IJSR_SC_EEEEEEENS4_39AutoVectorizingCopyWithAssumedAlignmentILi128EEENS4_14SM90_TMA_STOREES2X_S2Z_S2Z_EEEvvEEEEvNT_6ParamsE,@"STO_CUDA_ENTRY STV_DEFAULT"
_ZN7cutlass13device_kernelINS_4gemm6kernel13GemmUniversalIN4cute5tupleIJiiiiEEENS1_10collective13CollectiveMmaINS1_46MainloopSm100TmaUmmaWarpSpecializedBlockScaledILi23ELi2ELi2ENS5_IJNS4_1CILi2EEESB_NSA_ILi1EEEEEEEENS5_IJNSA_ILi128EEESF_NSA_ILi64EEEEEENS5_IJNS_12float_e2m1_tENS_13float_ue4m3_tEEEENS5_IJNS5_IJlSC_lEEENS4_6LayoutINS5_IJNS5_IJNS5_IJNSA_ILi32EEENSA_ILi4EEEEEEiEEENS5_IJNS5_IJNSA_ILi16EEESO_EEEiEEENS5_IJSC_iEEEEEENS5_IJST_NS5_IJNS5_IJNSA_ILi0EEESC_EEENSA_ILi512EEEEEENS5_IJSW_iEEEEEEEEEEESK_S13_NS4_8TiledMMAINS4_8MMA_AtomIJNS4_17SM100_MMA_MXF4_SSISI_SI_fSJ_Li128ELi128ELi16ELNS4_4UMMA5MajorE0ELS18_0ELNS17_7ScaleInE0ELS19_0EEEEEENSM_INS5_IJSC_SC_SC_EEENS5_IJSW_SW_SW_EEEEENS5_IJNS4_10UnderscoreES1F_S1F_EEEEENS5_IJNS4_23SM90_TMA_LOAD_MULTICASTES1I_EEENS5_IJNS4_14ComposedLayoutINS4_7SwizzleILi1ELi4ELi3EEENS4_18smem_ptr_flag_bitsILi4EEENSM_INS5_IJNSA_ILi8EEESG_EEENS5_IJSG_SC_EEEEEEENSM_INS5_IJNS5_IJNS5_IJSP_SC_EEESS_EEESC_NS5_IJSC_SC_EEEEEENS5_IJNS5_IJNS5_IJSS_SY_EEESX_EEESW_NS5_IJSO_SY_EEEEEEEEEEEvNS4_8identityES1J_S23_vS24_EENS_8epilogue10collective18CollectiveEpilogueINS26_23Sm100TmaWarpSpecializedILi4ELi2ELi16ELb1ELb0EEEJNS5_IJSG_SF_SG_EEENS5_IJNSM_ISG_SC_EENSM_INS5_IJSR_SB_EEENS5_IJSC_SG_EEEEEEEENS_10bfloat16_tESL_S2H_SL_NS26_6fusion15FusionCallbacksIS2A_NS2I_17LinearCombinationIS2H_fS2H_fLNS_15FloatRoundStyleE2EEES2B_S2G_JEEENS4_5SM1004TMEM4LOAD26SM100_TMEM_LOAD_32dp32b16xENS4_13SM90_TMA_LOADENS1K_IS1M_NS1N_ILi16EEENSM_INS5_IJS1P_SR_EEENS5_IJSR_SC_EEEEEEENS4_39AutoVectorizingCopyWithAssumedAlignmentILi128EEENS4_14SM90_TMA_STOREES2X_S2Z_S2Z_EEEvvEEEEvNT_6ParamsE:
[----:B------:R-:W1:Y:S01]  /*0000*/  LDC R1, c[0x0][0x37c] ;  /* 0x0000df00ff017b82 */ /* 0x000e620000000800 */
[----:B------:R-:W2:Y:S01]  /*0010*/  S2R R3, SR_TID.X ;  /* 0x0000000000037919 */ /* 0x000ea20000002100 */
[----:B------:R-:W3:Y:S01]  /*0020*/  LDCU.64 UR4, c[0x0][0xc90] ;  /* 0x00019200ff0477ac */ /* 0x000ee20008000a00 */
[----:B------:R-:W-:Y:S02]  /*0030*/  PRMT R86, RZ, 0x7610, R86 ;  /* 0x00007610ff567816 */ /* 0x000fe40000000056 */
[----:B------:R-:W-:Y:S01]  /*0040*/  ELECT P5, URZ, PT ;  /* 0x0000000000ff782f */ /* 0x000fe200038a0000 */
[----:B------:R-:W4:Y:S01]  /*0050*/  LDCU.64 UR46, c[0x0][0x358] ;  /* 0x00006b00ff2e77ac */ /* 0x000f220008000a00 */
[----:B---3--:R-:W-:-:S04]  /*0060*/  UISETP.NE.U32.AND UP0, UPT, UR4, URZ, UPT ;  /* 0x000000ff0400728c */ /* 0x008fc8000bf05070 */
[----:B------:R-:W-:Y:S01]  /*0070*/  UISETP.NE.AND.EX UP0, UPT, UR5, URZ, UPT, UP0 ;  /* 0x000000ff0500728c */ /* 0x000fe2000bf05300 */
[----:B--2---:R-:W-:-:S05]  /*0080*/  SHF.R.U32.HI R99, RZ, 0x5, R3 ;  /* 0x00000005ff637819 */ /* 0x004fca0000011603 */
[----:B------:R-:W2:Y:S02]  /*0090*/  SHFL.IDX PT, R0, R99, RZ, 0x1f ;  /* 0x00001fff63007589 */ /* 0x000ea400000e0000 */
[----:B--2---:R-:W-:Y:S01]  /*00a0*/  R2UR UR8, R0 ;  /* 0x00000000000872ca */ /* 0x004fe200000e0000 */
[----:B-1--4-:R-:W-:-:S14]  /*00b0*/  BRA.U UP0, `(.L_x_0) ;  /* 0x00000001002c7547 */ /* 0x012fdc000b800000 */
[----:B------:R-:W1:Y:S02]  /*00c0*/  LDCU.64 UR6, c[0x0][0xc88] ;  /* 0x00019100ff0677ac */ /* 0x000e640008000a00 */
[----:B-1----:R-:W-:-:S04]  /*00d0*/  UISETP.NE.U32.AND UP0, UPT, UR6, URZ, UPT ;  /* 0x000000ff0600728c */ /* 0x002fc8000bf05070 */
[----:B------:R-:W-:-:S09]  /*00e0*/  UISETP.NE.AND.EX UP0, UPT, UR7, URZ, UPT, UP0 ;  /* 0x000000ff0700728c */ /* 0x000fd2000bf05300 */
[----:B------:R-:W-:Y:S05]  /*00f0*/  BRA.U !UP0, `(.L_x_1) ;  /* 0x0000000108107547 */ /* 0x000fea000b800000 */
[----:B------:R-:W1:Y:S02]  /*0100*/  LDC.64 R4, c[0x0][0xc88] ;  /* 0x00032200ff047b82 */ /* 0x000e640000000a00 */
[----:B-1----:R1:W5:Y:S01]  /*0110*/  LDG.E R53, desc[UR46][R4.64] ;  /* 0x0000002e04357981 */ /* 0x002362000c1e1900 */
[----:B------:R-:W-:Y:S01]  /*0120*/  HFMA2 R86, -RZ, RZ, 0, 5.9604644775390625e-08 ;  /* 0x00000001ff567431 */ /* 0x000fe200000001ff */
[----:B------:R-:W-:Y:S05]  /*0130*/  BRA `(.L_x_0) ;  /* 0x00000000000c7947 */ /* 0x000fea0003800000 */
.L_x_1:
[----:B------:R-:W1:Y:S01]  /*0140*/  LDCU UR6, c[0x0][0xc80] ;  /* 0x00019000ff0677ac */ /* 0x000e620008000800 */
[----:B------:R-:W-:Y:S01]  /*0150*/  HFMA2 R86, -RZ, RZ, 0, 5.9604644775390625e-08 ;  /* 0x00000001ff567431 */ /* 0x000fe200000001ff */
[----:B-1----:R-:W-:-:S07]  /*0160*/  MOV R53, UR6 ;  /* 0x0000000600357c02 */ /* 0x002fce0008000f00 */
.L_x_0:
[----:B------:R-:W2:Y:S02]  /*0170*/  LDCU.64 UR6, c[0x0][0xcb0] ;  /* 0x00019600ff0677ac */ /* 0x000ea40008000a00 */
[----:B--2---:R-:W-:-:S04]  /*0180*/  UISETP.NE.U32.AND UP0, UPT, UR6, URZ, UPT ;  /* 0x000000ff0600728c */ /* 0x004fc8000bf05070 */
[----:B------:R-:W-:-:S09]  /*0190*/  UISETP.NE.AND.EX UP0, UPT, UR7, URZ, UPT, UP0 ;  /* 0x000000ff0700728c */ /* 0x000fd2000bf05300 */
[----:B------:R-:W-:Y:S05]  /*01a0*/  BRA.U UP0, `(.L_x_2) ;  /* 0x0000000100247547 */ /* 0x000fea000b800000 */
[----:B------:R-:W2:Y:S02]  /*01b0*/  LDCU.64 UR6, c[0x0][0xca8] ;  /* 0x00019500ff0677ac */ /* 0x000ea40008000a00 */
[----:B--2---:R-:W-:-:S04]  /*01c0*/  UISETP.NE.U32.AND UP0, UPT, UR6, URZ, UPT ;  /* 0x000000ff0600728c */ /* 0x004fc8000bf05070 */
[----:B------:R-:W-:-:S09]  /*01d0*/  UISETP.NE.AND.EX UP0, UPT, UR7, URZ, UPT, UP0 ;  /* 0x000000ff0700728c */ /* 0x000fd2000bf05300 */
[----:B------:R-:W-:Y:S05]  /*01e0*/  BRA.U !UP0, `(.L_x_3) ;  /* 0x00000001080c7547 */ /* 0x000fea000b800000 */
[----:B-1----:R-:W1:Y:S02]  /*01f0*/  LDC.64 R4, c[0x0][0xca8] ;  /* 0x00032a00ff047b82 */ /* 0x002e640000000a00 */
[----:B-1----:R2:W5:Y:S01]  /*0200*/  LDG.E R52, desc[UR46][R4.64] ;  /* 0x0000002e04347981 */ /* 0x002562000c1e1900 */
[----:B------:R-:W-:Y:S05]  /*0210*/  BRA `(.L_x_2) ;  /* 0x0000000000087947 */ /* 0x000fea0003800000 */
.L_x_3:
[----:B------:R-:W2:Y:S02]  /*0220*/  LDCU UR6, c[0x0][0xca0] ;  /* 0x00019400ff0677ac */ /* 0x000ea40008000800 */
[----:B--2---:R-:W-:Y:S02]  /*0230*/  MOV R52, UR6 ;  /* 0x0000000600347c02 */ /* 0x004fe40008000f00 */
.L_x_2:
[----:B------:R-:W-:Y:S01]  /*0240*/  IMAD.U32 R0, RZ, RZ, UR8 ;  /* 0x00000008ff007e24 */ /* 0x000fe2000f8e00ff */
[----:B------:R-:W-:Y:S04]  /*0250*/  BSSY.RECONVERGENT B0, `(.L_x_4) ;  /* 0x0000012000007945 */ /* 0x000fe80003800200 */
[C---:B------:R-:W-:Y:S02]  /*0260*/  ISETP.NE.OR P1, PT, R0.reuse, 0x1, !P5 ;  /* 0x000000010000780c */ /* 0x040fe40006f25670 */
[----:B------:R-:W-:-:S11]  /*0270*/  ISETP.NE.OR P0, PT, R0, 0x3, !P5 ;  /* 0x000000030000780c */ /* 0x000fd60006f05670 */
[----:B------:R-:W-:Y:S05]  /*0280*/  @P1 BRA `(.L_x_5) ;  /* 0x0000000000381947 */ /* 0x000fea0003800000 */
[----:B------:R-:W3:Y:S02]  /*0290*/  LDCU.64 UR6, c[0x0][0x348] ;  /* 0x00006900ff0677ac */ /* 0x000ee40008000a00 */
[----:B---3--:R-:W-:Y:S02]  /*02a0*/  UIADD3 UR14, UP3, UPT, UR6, 0x80, URZ ;  /* 0x00000080060e7890 */ /* 0x008fe4000ff7e0ff */
[----:B------:R-:W-:Y:S02]  /*02b0*/  UIADD3 UR12, UP2, UPT, UR6, 0x180, URZ ;  /* 0x00000180060c7890 */ /* 0x000fe4000ff5e0ff */
[----:B------:R-:W-:Y:S02]  /*02c0*/  UIADD3 UR10, UP1, UPT, UR6, 0x280, URZ ;  /* 0x00000280060a7890 */ /* 0x000fe4000ff3e0ff */
[----:B------:R-:W-:Y:S02]  /*02d0*/  UIADD3 UR6, UP0, UPT, UR6, 0x380, URZ ;  /* 0x0000038006067890 */ /* 0x000fe4000ff1e0ff */
[----:B------:R-:W-:-:S02]  /*02e0*/  UIADD3.X UR15, UPT, UPT, URZ, UR7, URZ, UP3, !UPT ;  /* 0x00000007ff0f7290 */ /* 0x000fc40009ffe4ff */
[----:B------:R-:W-:Y:S02]  /*02f0*/  UIADD3.X UR13, UPT, UPT, URZ, UR7, URZ, UP2, !UPT ;  /* 0x00000007ff0d7290 */ /* 0x000fe400097fe4ff */
[----:B------:R-:W-:Y:S02]  /*0300*/  UIADD3.X UR11, UPT, UPT, URZ, UR7, URZ, UP1, !UPT ;  /* 0x00000007ff0b7290 */ /* 0x000fe40008ffe4ff */
[----:B------:R-:W-:-:S03]  /*0310*/  UIADD3.X UR7, UPT, UPT, URZ, UR7, URZ, UP0, !UPT ;  /* 0x00000007ff077290 */ /* 0x000fc600087fe4ff */
[----:B------:R3:W-:Y:S02]  /*0320*/  UTMACCTL.PF [UR14] ;  /* 0x000000000e0079b9 */ /* 0x0007e40008040000 */
[----:B------:R3:W-:Y:S02]  /*0330*/  UTMACCTL.PF [UR12] ;  /* 0x000000000c0079b9 */ /* 0x0007e40008040000 */
[----:B------:R3:W-:Y:S02]  /*0340*/  UTMACCTL.PF [UR10] ;  /* 0x000000000a0079b9 */ /* 0x0007e40008040000 */
[----:B------:R3:W-:Y:S02]  /*0350*/  UTMACCTL.PF [UR6] ;  /* 0x00000000060079b9 */ /* 0x0007e40008040000 */
[----:B---3--:R-:W-:Y:S01]  /*0360*/  NOP ;  /* 0x0000000000007918 */ /* 0x008fe20000000000 */
.L_x_5:
[----:B------:R-:W-:Y:S05]  /*0370*/  BSYNC.RECONVERGENT B0 ;  /* 0x0000000000007941 */ /* 0x000fea0003800200 */
.L_x_4:
[----:B------:R-:W-:Y:S04]  /*0380*/  BSSY.RECONVERGENT B0, `(.L_x_6) ;  /* 0x000000a000007945 */ /* 0x000fe80003800200 */
[----:B------:R-:W-:Y:S05]  /*0390*/  @P0 BRA `(.L_x_7) ;  /* 0x0000000000200947 */ /* 0x000fea0003800000 */
[----:B------:R-:W3:Y:S02]  /*03a0*/  LDCU.64 UR6, c[0x0][0x348] ;  /* 0x00006900ff0677ac */ /* 0x000ee40008000a00 */
[----:B---3--:R-:W-:Y:S02]  /*03b0*/  UIADD3 UR10, UP1, UPT, UR6, 0x980, URZ ;  /* 0x00000980060a7890 */ /* 0x008fe4000ff3e0ff */
[----:B------:R-:W-:Y:S02]  /*03c0*/  UIADD3 UR6, UP0, UPT, UR6, 0xa80, URZ ;  /* 0x00000a8006067890 */ /* 0x000fe4000ff1e0ff */
[----:B------:R-:W-:Y:S02]  /*03d0*/  UIADD3.X UR11, UPT, UPT, URZ, UR7, URZ, UP1, !UPT ;  /* 0x00000007ff0b7290 */ /* 0x000fe40008ffe4ff */
[----:B------:R-:W-:-:S07]  /*03e0*/  UIADD3.X UR7, UPT, UPT, URZ, UR7, URZ, UP0, !UPT ;  /* 0x00000007ff077290 */ /* 0x000fce00087fe4ff */
[----:B------:R3:W-:Y:S02]  /*03f0*/  UTMACCTL.PF [UR10] ;  /* 0x000000000a0079b9 */ /* 0x0007e40008040000 */
[----:B------:R3:W-:Y:S02]  /*0400*/  UTMACCTL.PF [UR6] ;  /* 0x00000000060079b9 */ /* 0x0007e40008040000 */
[----:B---3--:R-:W-:Y:S01]  /*0410*/  NOP ;  /* 0x0000000000007918 */ /* 0x008fe20000000000 */
.L_x_7:
[----:B------:R-:W-:Y:S05]  /*0420*/  BSYNC.RECONVERGENT B0 ;  /* 0x0000000000007941 */ /* 0x000fea0003800200 */
.L_x_6:
[----:B------:R-:W3:Y:S01]  /*0430*/  LDCU.64 UR6, c[0x0][0xc88] ;  /* 0x00019100ff0677ac */ /* 0x000ee20008000a00 */
[----:B------:R-:W-:Y:S02]  /*0440*/  UISETP.EQ.U32.AND UP1, UPT, UR4, URZ, UPT ;  /* 0x000000ff0400728c */ /* 0x000fe4000bf22070 */
[----:B------:R-:W-:Y:S02]  /*0450*/  UPLOP3.LUT UP5, UPT, UPT, UPT, UPT, 0x80, 0x8 ;  /* 0x000000000008789c */ /* 0x000fe40003faf070 */
[----:B---3--:R-:W-:-:S04]  /*0460*/  UISETP.NE.U32.AND UP0, UPT, UR6, URZ, UPT ;  /* 0x000000ff0600728c */ /* 0x008fc8000bf05070 */
[----:B------:R-:W-:-:S04]  /*0470*/  UISETP.NE.AND.EX UP0, UPT, UR7, URZ, UPT, UP0 ;  /* 0x000000ff0700728c */ /* 0x000fc8000bf05300 */
[----:B------:R-:W-:-:S04]  /*0480*/  UISETP.EQ.OR.EX UP2, UPT, UR5, URZ, !UP0, UP1 ;  /* 0x000000ff0500728c */ /* 0x000fc8000c742710 */
[----:B------:R-:W-:-:S05]  /*0490*/  UP2UR UR36, UPR, URZ, 0x4 ;  /* 0x00000004ff247883 */ /* 0x000fca0008000000 */
[----:B------:R-:W-:Y:S07]  /*04a0*/  BRA.U !UP2, `(.L_x_8) ;  /* 0x000000010a207547 */ /* 0x000fee000b800000 */
[----:B------:R-:W-:Y:S01]  /*04b0*/  UISETP.NE.U32.AND UP1, UPT, UR4, URZ, UPT ;  /* 0x000000ff0400728c */ /* 0x000fe2000bf25070 */
[----:B-----5:R-:W-:Y:S01]  /*04c0*/  FSETP.NEU.AND P0, PT, R53, RZ, PT ;  /* 0x000000ff3500720b */ /* 0x020fe20003f0d000 */
[----:B------:R-:W-:Y:S02]  /*04d0*/  USEL UR4, URZ, 0xffffffff, UP0 ;  /* 0xffffffffff047887 */ /* 0x000fe40008000000 */
[----:B------:R-:W-:-:S10]  /*04e0*/  UISETP.NE.AND.EX UP1, UPT, UR5, URZ, UPT, UP1 ;  /* 0x000000ff0500728c */ /* 0x000fd4000bf25310 */
[----:B------:R-:W-:Y:S01]  /*04f0*/  VOTEU.ANY UP0, P0 ;  /* 0x0000000000ff7886 */ /* 0x000fe20000000100 */
[----:B------:R-:W-:-:S04]  /*0500*/  @!UP1 USEL UR4, URZ, 0xffffffff, UP0 ;  /* 0xffffffffff049887 */ /* 0x000fc80008000000 */
[----:B------:R-:W-:-:S04]  /*0510*/  ULOP3.LUT UR4, UR4, 0x1, URZ, 0xc0, !UPT ;  /* 0x0000000104047892 */ /* 0x000fc8000f8ec0ff */
[----:B------:R-:W-:-:S11]  /*0520*/  UISETP.NE.U32.AND UP5, UPT, UR4, 0x1, UPT ;  /* 0x000000010400788c */ /* 0x000fd6000bfa5070 */
.L_x_8:
[----:B------:R-:W3:Y:S01]  /*0530*/  SHFL.IDX PT, R2, R99, RZ, 0x1f ;  /* 0x00001fff63027589 */ /* 0x000ee200000e0000 */
[----:B------:R-:W-:-:S04]  /*0540*/  UISETP.NE.AND UP0, UPT, UR8, 0x2, UPT ;  /* 0x000000020800788c */ /* 0x000fc8000bf05270 */
[----:B------:R-:W-:Y:S01]  /*0550*/  USEL UR4, URZ, 0x1, UP0 ;  /* 0x00000001ff047887 */ /* 0x000fe20008000000 */
[----:B---3--:R-:W-:-:S13]  /*0560*/  ISETP.NE.AND P0, PT, R2, RZ, PT ;  /* 0x000000ff0200720c */ /* 0x008fda0003f05270 */
[----:B------:R-:W-:Y:S05]  /*0570*/  @P0 BRA `(.L_x_9) ;  /* 0x0000000000fc0947 */ /* 0x000fea0003800000 */
[----:B------:R-:W-:Y:S01]  /*0580*/  ELECT P0, URZ, PT ;  /* 0x0000000000ff782f */ /* 0x000fe20003800000 */
[----:B------:R-:W-:-:S12]  /*0590*/  BSSY.RECONVERGENT B0, `(.L_x_9) ;  /* 0x000003d000007945 */ /* 0x000fd80003800200 */
[----:B------:R-:W-:Y:S05]  /*05a0*/  @!P0 BRA `(.L_x_10) ;  /* 0x0000000000ec8947 */ /* 0x000fea0003800000 */
[----:B------:R-:W3:Y:S01]  /*05b0*/  S2UR UR7, SR_CgaCtaId ;  /* 0x00000000000779c3 */ /* 0x000ee20000008800 */
[----:B------:R-:W-:Y:S01]  /*05c0*/  UMOV UR9, 0x400 ;  /* 0x0000040000097882 */ /* 0x000fe20000000000 */
[----:B------:R-:W-:Y:S01]  /*05d0*/  UMOV UR6, 0x1 ;  /* 0x0000000100067882 */ /* 0x000fe20000000000 */
[----:B------:R-:W-:Y:S01]  /*05e0*/  UMOV UR5, 0x3 ;  /* 0x0000000300057882 */ /* 0x000fe20000000000 */
[----:B------:R-:W-:-:S04]  /*05f0*/  UIADD3 UR10, UPT, UPT, -UR6, 0x100000, URZ ;  /* 0x00100000060a7890 */ /* 0x000fc8000fffe1ff */
[----:B------:R-:W-:Y:S02]  /*0600*/  USHF.L.U32 UR11, UR10, 0xb, URZ ;  /* 0x0000000b0a0b7899 */ /* 0x000fe400080006ff */
[----:B------:R-:W-:Y:S02]  /*0610*/  USHF.L.U32 UR10, UR10, 0x1, URZ ;  /* 0x000000010a0a7899 */ /* 0x000fe400080006ff */
[----:B------:R-:W-:-:S04]  /*0620*/  UIADD3 UR12, UPT, UPT, -UR5, 0x100000, URZ ;  /* 0x00100000050c7890 */ /* 0x000fc8000fffe1ff */
[----:B------:R-:W-:Y:S02]  /*0630*/  USHF.L.U32 UR13, UR12, 0xb, URZ ;  /* 0x0000000b0c0d7899 */ /* 0x000fe400080006ff */
[----:B------:R-:W-:Y:S02]  /*0640*/  USHF.L.U32 UR12, UR12, 0x1, URZ ;  /* 0x000000010c0c7899 */ /* 0x000fe400080006ff */
[----:B---3--:R-:W-:Y:S01]  /*0650*/  ULEA UR7, UR7, UR9, 0x18 ;  /* 0x0000000907077291 */ /* 0x008fe2000f8ec0ff */
[----:B------:R-:W3:Y:S11]  /*0660*/  FENCE.VIEW.ASYNC.S ;  /* 0x00000000000073c6 */ /* 0x000ef60000000000 */
[----:B---3--:R3:W4:Y:S01]  /*0670*/  SYNCS.EXCH.64 URZ, [UR7], UR10 ;  /* 0x0000000a07ff75b2 */ /* 0x0087220008000100 */
[----:B------:R3:W1:Y:S01]  /*0680*/  SYNCS.EXCH.64 URZ, [UR7+0xb8], UR12 ;  /* 0x0000b80c07ff75b2 */ /* 0x0006620008000100 */
        /* <DEDUP_REMOVED lines=43> */
[----:B------:R3:W1:Y:S02]  /*0940*/  SYNCS.EXCH.64 URZ, [UR7+0x168], UR12 ;  /* 0x0001680c07ff75b2 */ /* 0x0006640008000100 */
[----:B---34-:R-:W-:Y:S01]  /*0950*/  NOP ;  /* 0x0000000000007918 */ /* 0x018fe20000000000 */
.L_x_10:
[----:B------:R-:W-:Y:S05]  /*0960*/  BSYNC.RECONVERGENT B0 ;  /* 0x0000000000007941 */ /* 0x000fea0003800200 */
.L_x_9:
[----:B------:R-:W3:Y:S01]  /*0970*/  SHFL.IDX PT, R2, R99, RZ, 0x1f ;  /* 0x00001fff63027589 */ /* 0x000ee200000e0000 */
[----:B------:R-:W-:Y:S01]  /*0980*/  NOP ;  /* 0x0000000000007918 */ /* 0x000fe20000000000 */
[----:B---3--:R-:W-:-:S13]  /*0990*/  ISETP.NE.AND P0, PT, R2, 0x1, PT ;  /* 0x000000010200780c */ /* 0x008fda0003f05270 */
[----:B------:R-:W-:Y:S05]  /*09a0*/  @P0 BRA `(.L_x_11) ;  /* 0x0000000000580947 */ /* 0x000fea0003800000 */
        /* <DEDUP_REMOVED lines=9> */
[----:B------:R-:W-:Y:S01]  /*0a40*/  USHF.L.U32 UR12, UR12, 0x1, URZ ;  /* 0x000000010c0c7899 */ /* 0x000fe200080006ff */
[----:B------:R-:W-:Y:S01]  /*0a50*/  ELECT P0, URZ, PT ;  /* 0x0000000000ff782f */ /* 0x000fe20003800000 */
[----:B---3--:R-:W-:Y:S01]  /*0a60*/  ULEA UR7, UR7, UR9, 0x18 ;  /* 0x0000000907077291 */ /* 0x008fe2000f8ec0ff */
[----:B------:R-:W3:Y:S11]  /*0a70*/  FENCE.VIEW.ASYNC.S ;  /* 0x00000000000073c6 */ /* 0x000ef60000000000 */
[----:B---3--:R3:W4:Y:S01]  /*0a80*/  SYNCS.EXCH.64 URZ, [UR7+0x170], UR10 ;  /* 0x0001700a07ff75b2 */ /* 0x0087220008000100 */
[----:B------:R3:W1:Y:S01]  /*0a90*/  SYNCS.EXCH.64 URZ, [UR7+0x190], UR12 ;  /* 0x0001900c07ff75b2 */ /* 0x0006620008000100 */
[----:B------:R3:W1:Y:S01]  /*0aa0*/  SYNCS.EXCH.64 URZ, [UR7+0x178], UR10 ;  /* 0x0001780a07ff75b2 */ /* 0x0006620008000100 */
[----:B------:R3:W1:Y:S01]  /*0ab0*/  SYNCS.EXCH.64 URZ, [UR7+0x198], UR12 ;  /* 0x0001980c07ff75b2 */ /* 0x0006620008000100 */
[----:B------:R3:W1:Y:S01]  /*0ac0*/  SYNCS.EXCH.64 URZ, [UR7+0x180], UR10 ;  /* 0x0001800a07ff75b2 */ /* 0x0006620008000100 */
[----:B------:R3:W1:Y:S01]  /*0ad0*/  SYNCS.EXCH.64 URZ, [UR7+0x1a0], UR12 ;  /* 0x0001a00c07ff75b2 */ /* 0x0006620008000100 */
[----:B------:R3:W1:Y:S01]  /*0ae0*/  SYNCS.EXCH.64 URZ, [UR7+0x188], UR10 ;  /* 0x0001880a07ff75b2 */ /* 0x0006620008000100 */
[----:B------:R3:W1:Y:S01]  /*0af0*/  SYNCS.EXCH.64 URZ, [UR7+0x1a8], UR12 ;  /* 0x0001a80c07ff75b2 */ /* 0x0006620008000100 */
[----:B------:R-:W-:Y:S01]  /*0b00*/  NOP ;  /* 0x0000000000007918 */ /* 0x000fe20000000000 */
.L_x_11:
[----:B------:R-:W2:Y:S01]  /*0b10*/  SHFL.IDX PT, R2, R99, RZ, 0x1f ;  /* 0x00001fff63027589 */ /* 0x000ea200000e0000 */
[----:B------:R-:W-:Y:S01]  /*0b20*/  NOP ;  /* 0x0000000000007918 */ /* 0x000fe20000000000 */
[----:B--2---:R-:W-:-:S13]  /*0b30*/  ISETP.NE.AND P0, PT, R2, 0x3, PT ;  /* 0x000000030200780c */ /* 0x004fda0003f05270 */
[----:B------:R-:W-:Y:S05]  /*0b40*/  @P0 BRA `(.L_x_12) ;  /* 0x0000000000300947 */ /* 0x000fea0003800000 */
[----:B------:R-:W2:Y:S01]  /*0b50*/  S2UR UR6, SR_CgaCtaId ;  /* 0x00000000000679c3 */ /* 0x000ea20000008800 */
[----:B---3--:R-:W-:Y:S01]  /*0b60*/  UMOV UR7, 0x400 ;  /* 0x0000040000077882 */ /* 0x008fe20000000000 */
[----:B------:R-:W-:Y:S01]  /*0b70*/  UMOV UR5, 0x20 ;  /* 0x0000002000057882 */ /* 0x000fe20000000000 */
[----:B------:R-:W-:Y:S01]  /*0b80*/  ELECT P0, URZ, PT ;  /* 0x0000000000ff782f */ /* 0x000fe20003800000 */
[----:B------:R-:W-:-:S04]  /*0b90*/  UIADD3 UR10, UPT, UPT, -UR5, 0x100000, URZ ;  /* 0x00100000050a7890 */ /* 0x000fc8000fffe1ff */
[----:B------:R-:W-:Y:S02]  /*0ba0*/  USHF.L.U32 UR11, UR10, 0xb, URZ ;  /* 0x0000000b0a0b7899 */ /* 0x000fe400080006ff */
[----:B------:R-:W-:Y:S02]  /*0bb0*/  USHF.L.U32 UR10, UR10, 0x1, URZ ;  /* 0x000000010a0a7899 */ /* 0x000fe400080006ff */
[----:B--2---:R-:W-:Y:S01]  /*0bc0*/  ULEA UR6, UR6, UR7, 0x18 ;  /* 0x0000000706067291 */ /* 0x004fe2000f8ec0ff */
[----:B------:R-:W2:Y:S11]  /*0bd0*/  FENCE.VIEW.ASYNC.S ;  /* 0x00000000000073c6 */ /* 0x000eb60000000000 */
[----:B--2---:R2:W3:Y:S01]  /*0be0*/  SYNCS.EXCH.64 URZ, [UR6+0x1b0], UR10 ;  /* 0x0001b00a06ff75b2 */ /* 0x0044e20008000100 */
[----:B------:R2:W1:Y:S01]  /*0bf0*/  SYNCS.EXCH.64 URZ, [UR6+0x1b8], UR10 ;  /* 0x0001b80a06ff75b2 */ /* 0x0004620008000100 */
[----:B------:R-:W-:Y:S01]  /*0c00*/  NOP ;  /* 0x0000000000007918 */ /* 0x000fe20000000000 */
.L_x_12:
[----:B------:R-:W4:Y:S01]  /*0c10*/  SHFL.IDX PT, R2, R99, RZ, 0x1f ;  /* 0x00001fff63027589 */ /* 0x000f2200000e0000 */
[----:B------:R-:W-:Y:S01]  /*0c20*/  NOP ;  /* 0x0000000000007918 */ /* 0x000fe20000000000 */
[----:B----4-:R-:W-:-:S13]  /*0c30*/  ISETP.NE.AND P0, PT, R2, 0x4, PT ;  /* 0x000000040200780c */ /* 0x010fda0003f05270 */
[----:B------:R-:W-:Y:S05]  /*0c40*/  @P0 BRA `(.L_x_13) ;  /* 0x00000000004c0947 */ /* 0x000fea0003800000 */
[----:B--2---:R-:W2:Y:S01]  /*0c50*/  S2UR UR6, SR_CgaCtaId ;  /* 0x00000000000679c3 */ /* 0x004ea20000008800 */
[----:B------:R-:W-:Y:S01]  /*0c60*/  UMOV UR9, 0x3a0 ;  /* 0x000003a000097882 */ /* 0x000fe20000000000 */
[----:B---3--:R-:W-:Y:S01]  /*0c70*/  UMOV UR7, 0x400 ;  /* 0x0000040000077882 */ /* 0x008fe20000000000 */
[----:B------:R-:W-:Y:S01]  /*0c80*/  USEL UR9, UR9, 0x320, UP5 ;  /* 0x0000032009097887 */ /* 0x000fe2000a800000 */
[----:B------:R-:W-:Y:S01]  /*0c90*/  UMOV UR5, 0x1 ;  /* 0x0000000100057882 */ /* 0x000fe20000000000 */
[----:B------:R-:W-:Y:S01]  /*0ca0*/  ELECT P0, URZ, PT ;  /* 0x0000000000ff782f */ /* 0x000fe20003800000 */
[----:B------:R-:W-:-:S04]  /*0cb0*/  UIADD3 UR10, UPT, UPT, -UR5, 0x100000, URZ ;  /* 0x00100000050a7890 */ /* 0x000fc8000fffe1ff */
[----:B------:R-:W-:Y:S02]  /*0cc0*/  USHF.L.U32 UR11, UR10, 0xb, URZ ;  /* 0x0000000b0a0b7899 */ /* 0x000fe400080006ff */
[----:B------:R-:W-:Y:S02]  /*0cd0*/  USHF.L.U32 UR10, UR10, 0x1, URZ ;  /* 0x000000010a0a7899 */ /* 0x000fe400080006ff */
[----:B------:R-:W-:-:S04]  /*0ce0*/  UIADD3 UR12, UPT, UPT, -UR9, 0x100000, URZ ;  /* 0x00100000090c7890 */ /* 0x000fc8000fffe1ff */
[----:B------:R-:W-:Y:S02]  /*0cf0*/  USHF.L.U32 UR13, UR12, 0xb, URZ ;  /* 0x0000000b0c0d7899 */ /* 0x000fe400080006ff */
[----:B------:R-:W-:Y:S02]  /*0d00*/  USHF.L.U32 UR12, UR12, 0x1, URZ ;  /* 0x000000010c0c7899 */ /* 0x000fe400080006ff */
[----:B--2---:R-:W-:Y:S01]  /*0d10*/  ULEA UR6, UR6, UR7, 0x18 ;  /* 0x0000000706067291 */ /* 0x004fe2000f8ec0ff */
[----:B------:R-:W2:Y:S11]  /*0d20*/  FENCE.VIEW.ASYNC.S ;  /* 0x00000000000073c6 */ /* 0x000eb60000000000 */
[----:B--2---:R4:W2:Y:S01]  /*0d30*/  SYNCS.EXCH.64 URZ, [UR6+0x1c0], UR10 ;  /* 0x0001c00a06ff75b2 */ /* 0x0048a20008000100 */
[----:B------:R4:W3:Y:S01]  /*0d40*/  SYNCS.EXCH.64 URZ, [UR6+0x1d0], UR12 ;  /* 0x0001d00c06ff75b2 */ /* 0x0008e20008000100 */
[----:B------:R4:W1:Y:S01]  /*0d50*/  SYNCS.EXCH.64 URZ, [UR6+0x1c8], UR10 ;  /* 0x0001c80a06ff75b2 */ /* 0x0008620008000100 */
[----:B------:R4:W1:Y:S02]  /*0d60*/  SYNCS.EXCH.64 URZ, [UR6+0x1d8], UR12 ;  /* 0x0001d80c06ff75b2 */ /* 0x0008640008000100 */
[----:B----4-:R-:W-:Y:S01]  /*0d70*/  NOP ;  /* 0x0000000000007918 */ /* 0x010fe20000000000 */
.L_x_13:
[----:B------:R-:W4:Y:S01]  /*0d80*/  SHFL.IDX PT, R2, R99, RZ, 0x1f ;  /* 0x00001fff63027589 */ /* 0x000f2200000e0000 */
[----:B------:R-:W-:Y:S01]  /*0d90*/  NOP ;  /* 0x0000000000007918 */ /* 0x000fe20000000000 */
[----:B----4-:R-:W-:-:S13]  /*0da0*/  ISETP.NE.AND P0, PT, R2, 0x5, PT ;  /* 0x000000050200780c */ /* 0x010fda0003f05270 */
[----:B------:R-:W-:Y:S05]  /*0db0*/  @P0 BRA `(.L_x_14) ;  /* 0x0000000000480947 */ /* 0x000fea0003800000 */
[----:B---3--:R-:W3:Y:S01]  /*0dc0*/  S2UR UR7, SR_CgaCtaId ;  /* 0x00000000000779c3 */ /* 0x008ee20000008800 */
[----:B------:R-:W-:Y:S01]  /*0dd0*/  UMOV UR9, 0x400 ;  /* 0x0000040000097882 */ /* 0x000fe20000000000 */
[----:B--2---:R-:W-:Y:S01]  /*0de0*/  UMOV UR6, 0x1 ;  /* 0x0000000100067882 */ /* 0x004fe20000000000 */
        /* <DEDUP_REMOVED lines=9> */
[----:B------:R-:W2:Y:S11]  /*0e80*/  FENCE.VIEW.ASYNC.S ;  /* 0x00000000000073c6 */ /* 0x000eb60000000000 */
[----:B--2---:R4:W2:Y:S01]  /*0e90*/  SYNCS.EXCH.64 URZ, [UR7+0x1e0], UR10 ;  /* 0x0001e00a07ff75b2 */ /* 0x0048a20008000100 */
[----:B------:R4:W3:Y:S01]  /*0ea0*/  SYNCS.EXCH.64 URZ, [UR7+0x1f0], UR12 ;  /* 0x0001f00c07ff75b2 */ /* 0x0008e20008000100 */
[----:B------:R4:W1:Y:S01]  /*0eb0*/  SYNCS.EXCH.64 URZ, [UR7+0x1e8], UR10 ;  /* 0x0001e80a07ff75b2 */ /* 0x0008620008000100 */
[----:B------:R4:W1:Y:S02]  /*0ec0*/  SYNCS.EXCH.64 URZ, [UR7+0x1f8], UR12 ;  /* 0x0001f80c07ff75b2 */ /* 0x0008640008000100 */
[----:B----4-:R-:W-:Y:S01]  /*0ed0*/  NOP ;  /* 0x0000000000007918 */ /* 0x010fe20000000000 */
.L_x_14:
[----:B------:R-:W4:Y:S01]  /*0ee0*/  SHFL.IDX PT, R2, R99, RZ, 0x1f ;  /* 0x00001fff63027589 */ /* 0x000f2200000e0000 */
[----:B------:R-:W1:Y:S01]  /*0ef0*/  S2UR UR37, SR_CgaCtaId ;  /* 0x00000000002579c3 */ /* 0x000e620000008800 */
[----:B------:R-:W-:Y:S01]  /*0f00*/  NOP ;  /* 0x0000000000007918 */ /* 0x000fe20000000000 */
[----:B----4-:R-:W-:-:S13]  /*0f10*/  ISETP.NE.AND P0, PT, R2, 0x3, PT ;  /* 0x000000030200780c */ /* 0x010fda0003f05270 */
[----:B-1----:R-:W-:Y:S05]  /*0f20*/  @P0 BRA `(.L_x_15) ;  /* 0x0000000000340947 */ /* 0x002fea0003800000 */
[----:B--2---:R-:W-:Y:S01]  /*0f30*/  UMOV UR6, 0x400 ;  /* 0x0000040000067882 */ /* 0x004fe20000000000 */
[----:B------:R-:W-:Y:S01]  /*0f40*/  UMOV UR5, 0x20 ;  /* 0x0000002000057882 */ /* 0x000fe20000000000 */
[----:B------:R-:W-:Y:S02]  /*0f50*/  ULEA UR6, UR37, UR6, 0x18 ;  /* 0x0000000625067291 */ /* 0x000fe4000f8ec0ff */
[----:B---3--:R-:W-:-:S04]  /*0f60*/  UIADD3 UR10, UPT, UPT, -UR5, 0x100000, URZ ;  /* 0x00100000050a7890 */ /* 0x008fc8000fffe1ff */
[----:B------:R-:W-:Y:S02]  /*0f70*/  USHF.L.U32 UR11, UR10, 0xb, URZ ;  /* 0x0000000b0a0b7899 */ /* 0x000fe400080006ff */
[----:B------:R-:W-:Y:S01]  /*0f80*/  USHF.L.U32 UR10, UR10, 0x1, URZ ;  /* 0x000000010a0a7899 */ /* 0x000fe200080006ff */
[----:B------:R-:W-:Y:S01]  /*0f90*/  ELECT P0, URZ, PT ;  /* 0x0000000000ff782f */ /* 0x000fe20003800000 */
[----:B------:R-:W1:Y:S10]  /*0fa0*/  FENCE.VIEW.ASYNC.S ;  /* 0x00000000000073c6 */ /* 0x000e740000000000 */
[----:B-1----:R1:W4:Y:S01]  /*0fb0*/  SYNCS.EXCH.64 URZ, [UR6+0x200], UR10 ;  /* 0x0002000a06ff75b2 */ /* 0x0023220008000100 */
[----:B------:R1:W2:Y:S01]  /*0fc0*/  SYNCS.EXCH.64 URZ, [UR6+0x210], UR10 ;  /* 0x0002100a06ff75b2 */ /* 0x0002a20008000100 */
[----:B------:R1:W3:Y:S01]  /*0fd0*/  SYNCS.EXCH.64 URZ, [UR6+0x208], UR10 ;  /* 0x0002080a06ff75b2 */ /* 0x0002e20008000100 */
[----:B------:R1:W1:Y:S01]  /*0fe0*/  SYNCS.EXCH.64 URZ, [UR6+0x218], UR10 ;  /* 0x0002180a06ff75b2 */ /* 0x0002620008000100 */
[----:B------:R-:W-:Y:S01]  /*0ff0*/  NOP ;  /* 0x0000000000007918 */ /* 0x000fe20000000000 */
.L_x_15:
[----:B------:R-:W4:Y:S01]  /*1000*/  LDCU UR5, c[0x0][0x36c] ;  /* 0x00006d80ff0577ac */ /* 0x000f220008000800 */
[----:B------:R-:W-:Y:S01]  /*1010*/  ISETP.NE.OR P5, PT, R0, 0x2, !P5 ;  /* 0x000000020000780c */ /* 0x000fe20006fa5670 */
[----:B------:R-:W-:Y:S01]  /*1020*/  NOP ;  /* 0x0000000000007918 */ /* 0x000fe20000000000 */
[----:B------:R-:W-:Y:S01]  /*1030*/  LOP3.LUT R2, R3, 0x1f, RZ, 0xc0, !PT ;  /* 0x0000001f03027812 */ /* 0x000fe200078ec0ff */
[----:B------:R-:W-:Y:S02]  /*1040*/  UISETP.NE.AND UP4, UPT, UR8, URZ, UPT ;  /* 0x000000ff0800728c */ /* 0x000fe4000bf85270 */
[----:B----4-:R-:W-:-:S09]  /*1050*/  UISETP.EQ.U32.AND UP2, UPT, UR5, 0x1, UPT ;  /* 0x000000010500788c */ /* 0x010fd2000bf42070 */
[----:B------:R-:W-:Y:S05]  /*1060*/  BRA.U !UP2, `(.L_x_16) ;  /* 0x000000010a087547 */ /* 0x000fea000b800000 */
[----:B-123--:R-:W-:Y:S01]  /*1070*/  UCGABAR_ARV ;  /* 0x00000000000079c7 */ /* 0x00efe20008000000 */
[----:B------:R-:W-:Y:S05]  /*1080*/  BRA `(.L_x_17) ;  /* 0x0000000000047947 */ /* 0x000fea0003800000 */
.L_x_16:
[----:B-123--:R-:W-:Y:S01]  /*1090*/  NOP ;  /* 0x0000000000007918 */ /* 0x00efe20000000000 */
.L_x_17:
[----:B------:R-:W1:Y:S01]  /*10a0*/  S2UR UR27, SR_CTAID.X ;  /* 0x00000000001b79c3 */ /* 0x000e620000002500 */
[----:B------:R-:W-:-:S05]  /*10b0*/  CS2R.32 R4, SR_CgaSize ;  /* 0x0000000000047805 */ /* 0x000fca0000008a00 */
[----:B------:R-:W-:-:S05]  /*10c0*/  IMAD R4, R4, -0xa0, RZ ;  /* 0xffffff6004047824 */ /* 0x000fca00078e02ff */
[----:B------:R-:W-:-:S14]  /*10d0*/  R2UR UR6, R4 ;  /* 0x00000000040672ca */ /* 0x000fdc00000e0000 */
[----:B------:R-:W2:Y:S01]  /*10e0*/  LDCU UR6, c[0x0][UR6+0x2b0] ;  /* 0x00005600060677ac */ /* 0x000ea20008000800 */
[----:B------:R-:W-:-:S05]  /*10f0*/  CS2R.32 R4, SR_CgaSize ;  /* 0x0000000000047805 */ /* 0x000fca0000008a00 */
[----:B------:R-:W-:-:S05]  /*1100*/  IMAD R4, R4, -0xa0, RZ ;  /* 0xffffff6004047824 */ /* 0x000fca00078e02ff */
[----:B------:R-:W-:-:S14]  /*1110*/  R2UR UR5, R4 ;  /* 0x00000000040572ca */ /* 0x000fdc00000e0000 */
[----:B------:R-:W3:Y:S01]  /*1120*/  LDCU UR5, c[0x0][UR5+0x2b4] ;  /* 0x00005680050577ac */ /* 0x000ee20008000800 */
[----:B------:R-:W4:Y:S01]  /*1130*/  S2UR UR11, SR_CTAID.Y ;  /* 0x00000000000b79c3 */ /* 0x000f220000002600 */
[----:B------:R-:W-:Y:S02]  /*1140*/  ULOP3.LUT UR31, UR37, 0x1, URZ, 0xc0, !UPT ;  /* 0x00000001251f7892 */ /* 0x000fe4000f8ec0ff */
[----:B------:R-:W-:Y:S02]  /*1150*/  ULOP3.LUT UR10, UR37, 0x2, URZ, 0xc0, !UPT ;  /* 0x00000002250a7892 */ /* 0x000fe4000f8ec0ff */
[----:B------:R-:W-:Y:S02]  /*1160*/  UISETP.GT.U32.AND UP1, UPT, UR31, 0xffff, UPT ;  /* 0x0000ffff1f00788c */ /* 0x000fe4000bf24070 */
[----:B------:R-:W-:Y:S02]  /*1170*/  UISETP.GT.U32.AND UP0, UPT, UR10, 0xffff, UPT ;  /* 0x0000ffff0a00788c */ /* 0x000fe4000bf04070 */
[----:B------:R-:W-:-:S02]  /*1180*/  USHF.R.U32.HI UR9, URZ, 0x1, UR37 ;  /* 0x00000001ff097899 */ /* 0x000fc40008011625 */
[----:B------:R-:W-:Y:S02]  /*1190*/  USHF.L.U32 UR30, UR37, 0xa, URZ ;  /* 0x0000000a251e7899 */ /* 0x000fe400080006ff */
[----:B------:R-:W-:Y:S02]  /*11a0*/  USHF.L.U32 UR23, UR37, 0xb, URZ ;  /* 0x0000000b25177899 */ /* 0x000fe400080006ff */
[----:B------:R-:W-:Y:S01]  /*11b0*/  USHF.L.U32 UR22, UR37, 0x7, URZ ;  /* 0x0000000725167899 */ /* 0x000fe200080006ff */
[----:B-1----:R-:W-:Y:S01]  /*11c0*/  I2FP.F32.U32 R4, UR27 ;  /* 0x0000001b00047c45 */ /* 0x002fe20008201000 */
[----:B------:R-:W-:Y:S01]  /*11d0*/  USHF.L.U32 UR26, UR37, 0x6, URZ ;  /* 0x00000006251a7899 */ /* 0x000fe200080006ff */
[----:B------:R-:W1:Y:S03]  /*11e0*/  LDCU UR24, c[0x0][0xf24] ;  /* 0x0001e480ff1877ac */ /* 0x000e660008000800 */
[----:B--2---:R-:W-:Y:S01]  /*11f0*/  FMUL R4, R4, UR6 ;  /* 0x0000000604047c20 */ /* 0x004fe20008400000 */
[----:B------:R-:W-:-:S05]  /*1200*/  CS2R.32 R0, SR_CgaSize ;  /* 0x0000000000007805 */ /* 0x000fca0000008a00 */
[----:B------:R-:W-:-:S05]  /*1210*/  IMAD R0, R0, -0xa0, RZ ;  /* 0xffffff6000007824 */ /* 0x000fca00078e02ff */
[----:B------:R-:W-:-:S14]  /*1220*/  R2UR UR6, R0 ;  /* 0x00000000000672ca */ /* 0x000fdc00000e0000 */
[----:B------:R-:W2:Y:S01]  /*1230*/  LDCU UR6, c[0x0][UR6+0x2a0] ;  /* 0x00005400060677ac */ /* 0x000ea20008000800 */
[----:B----4-:R-:W-:Y:S01]  /*1240*/  I2FP.F32.U32 R0, UR11 ;  /* 0x0000000b00007c45 */ /* 0x010fe20008201000 */
[----:B------:R-:W4:Y:S01]  /*1250*/  F2I.U32.TRUNC.NTZ R4, R4 ;  /* 0x0000000400047305 */ /* 0x000f22000020f000 */
[----:B------:R-:W1:Y:S03]  /*1260*/  LDCU UR16, c[0x0][0xf30] ;  /* 0x0001e600ff1077ac */ /* 0x000e660008000800 */
[----:B---3--:R-:W-:Y:S01]  /*1270*/  FMUL R0, R0, UR5 ;  /* 0x0000000500007c20 */ /* 0x008fe20008400000 */
[----:B------:R-:W-:-:S06]  /*1280*/  RPCMOV.32 Rpc.LO, R2 ;  /* 0x0000000200007352 */ /* 0x000fcc0000000000 */
[----:B------:R-:W-:-:S05]  /*1290*/  CS2R.32 R2, SR_CgaSize ;  /* 0x0000000000027805 */ /* 0x000fca0000008a00 */
[----:B------:R-:W-:-:S05]  /*12a0*/  IMAD R2, R2, -0xa0, RZ ;  /* 0xffffff6002027824 */ /* 0x000fca00078e02ff */
[----:B------:R-:W-:Y:S02]  /*12b0*/  R2UR UR5, R2 ;  /* 0x00000000020572ca */ /* 0x000fe400000e0000 */
[----:B------:R-:W-:-:S12]  /*12c0*/  RPCMOV.32 R2, Rpc.LO ;  /* 0x0000000000027353 */ /* 0x000fd80000000000 */
[----:B------:R-:W3:Y:S01]  /*12d0*/  LDCU UR5, c[0x0][UR5+0x2a4] ;  /* 0x00005480050577ac */ /* 0x000ee20008000800 */
[----:B------:R-:W2:Y:S01]  /*12e0*/  F2I.U32.TRUNC.NTZ R0, R0 ;  /* 0x0000000000007305 */ /* 0x000ea2000020f000 */
[----:B------:R-:W-:Y:S01]  /*12f0*/  USHF.L.U32 UR19, UR37, 0x8, URZ ;  /* 0x0000000825137899 */ /* 0x000fe200080006ff */
[----:B------:R-:W-:Y:S01]  /*1300*/  UMOV UR17, 0x5 ;  /* 0x0000000500117882 */ /* 0x000fe20000000000 */
[----:B------:R-:W-:Y:S02]  /*1310*/  USEL UR18, UR31, 0xffff, !UP1 ;  /* 0x0000ffff1f127887 */ /* 0x000fe4000c800000 */
[----:B------:R-:W-:Y:S01]  /*1320*/  USEL UR10, UR10, 0xffff, !UP0 ;  /* 0x0000ffff0a0a7887 */ /* 0x000fe2000c000000 */
[----:B----4-:R-:W-:Y:S02]  /*1330*/  R2UR UR39, R4 ;  /* 0x00000000042772ca */ /* 0x010fe400000e0000 */
[----:B--2---:R-:W-:Y:S02]  /*1340*/  R2UR UR38, R0 ;  /* 0x00000000002672ca */ /* 0x004fe400000e0000 */
[----:B------:R-:W-:-:S09]  /*1350*/  PRMT R0, RZ, 0x7610, R0 ;  /* 0x00007610ff007816 */ /* 0x000fd20000000000 */
[----:B------:R-:W-:-:S04]  /*1360*/  UIADD3 UR39, UPT, UPT, -UR39, URZ, URZ ;  /* 0x000000ff27277290 */ /* 0x000fc8000fffe1ff */
[----:B------:R-:W-:Y:S02]  /*1370*/  UIMAD UR39, UR6, UR39, UR27 ;  /* 0x00000027062772a4 */ /* 0x000fe4000f8e021b */
[----:B------:R-:W-:-:S04]  /*1380*/  UIADD3 UR38, UPT, UPT, -UR38, URZ, URZ ;  /* 0x000000ff26267290 */ /* 0x000fc8000fffe1ff */
[----:B---3--:R-:W-:Y:S01]  /*1390*/  UIMAD UR38, UR5, UR38, UR11 ;  /* 0x00000026052672a4 */ /* 0x008fe2000f8e020b */
[----:B-1----:R-:W-:Y:S11]  /*13a0*/  BRA.U UP4, `(.L_x_18) ;  /* 0x00000001043c7547 */ /* 0x002ff6000b800000 */
[----:B------:R-:W-:Y:S02]  /*13b0*/  UISETP.NE.AND UP0, UPT, UR38, URZ, UPT ;  /* 0x000000ff2600728c */ /* 0x000fe4000bf05270 */
[----:B------:R-:W-:Y:S02]  /*13c0*/  UISETP.NE.AND UP1, UPT, UR38, 0x1, UPT ;  /* 0x000000012600788c */ /* 0x000fe4000bf25270 */
[----:B------:R-:W-:Y:S02]  /*13d0*/  UISETP.NE.AND UP3, UPT, UR39, URZ, UP0 ;  /* 0x000000ff2700728c */ /* 0x000fe40008765270 */
[----:B------:R-:W-:Y:S02]  /*13e0*/  USEL UR6, URZ, 0x2, UP0 ;  /* 0x00000002ff067887 */ /* 0x000fe40008000000 */
[----:B------:R-:W-:Y:S02]  /*13f0*/  USEL UR12, URZ, 0x1, UP3 ;  /* 0x00000001ff0c7887 */ /* 0x000fe40009800000 */
[----:B------:R-:W-:-:S02]  /*1400*/  UISETP.NE.AND UP3, UPT, UR39, URZ, UPT ;  /* 0x000000ff2700728c */ /* 0x000fc4000bf65270 */
[----:B------:R-:W-:Y:S02]  /*1410*/  USEL UR7, URZ, 0x4, UP1 ;  /* 0x00000004ff077887 */ /* 0x000fe40008800000 */
[----:B------:R-:W-:Y:S02]  /*1420*/  UISETP.NE.AND UP0, UPT, UR39, 0x1, UPT ;  /* 0x000000012700788c */ /* 0x000fe4000bf05270 */
[----:B------:R-:W-:Y:S02]  /*1430*/  USEL UR5, URZ, 0x8, UP1 ;  /* 0x00000008ff057887 */ /* 0x000fe40008800000 */
[----:B------:R-:W-:Y:S02]  /*1440*/  USEL UR7, UR7, 0x4, UP3 ;  /* 0x0000000407077887 */ /* 0x000fe40009800000 */
[----:B------:R-:W-:Y:S02]  /*1450*/  USEL UR6, UR6, 0x2, UP0 ;  /* 0x0000000206067887 */ /* 0x000fe40008000000 */
[----:B------:R-:W-:-:S02]  /*1460*/  USEL UR5, UR5, 0x8, UP0 ;  /* 0x0000000805057887 */ /* 0x000fc40008000000 */
[----:B------:R-:W-:-:S04]  /*1470*/  UIADD3 UR6, UPT, UPT, UR6, UR7, UR12 ;  /* 0x0000000706067290 */ /* 0x000fc8000fffe00c */
[----:B------:R-:W-:-:S06]  /*1480*/  UIADD3 UR5, UPT, UPT, UR6, UR5, URZ ;  /* 0x0000000506057290 */ /* 0x000fcc000fffe0ff */
[----:B------:R-:W-:-:S07]  /*1490*/  MOV R0, UR5 ;  /* 0x0000000500007c02 */ /* 0x000fce0008000f00 */
.L_x_18:
[----:B------:R-:W1:Y:S01]  /*14a0*/  S2UR UR44, SR_CTAID.Z ;  /* 0x00000000002c79c3 */ /* 0x000e620000002700 */
[----:B------:R-:W-:Y:S01]  /*14b0*/  UISETP.GE.AND UP0, UPT, UR24, 0x1, UPT ;  /* 0x000000011800788c */ /* 0x000fe2000bf06270 */
[----:B------:R-:W-:-:S08]  /*14c0*/  UMOV UR5, 0x3 ;  /* 0x0000000300057882 */ /* 0x000fd00000000000 */
[----:B------:R-:W-:Y:S05]  /*14d0*/  BRA.U !UP0, `(.L_x_19) ;  /* 0x0000000108b87547 */ /* 0x000fea000b800000 */
[----:B------:R-:W2:Y:S01]  /*14e0*/  LDCU.128 UR12, c[0x0][0xf10] ;  /* 0x0001e200ff0c77ac */ /* 0x000ea20008000c00 */
[----:B------:R-:W3:Y:S01]  /*14f0*/  LDCU UR28, c[0x0][0x370] ;  /* 0x00006e00ff1c77ac */ /* 0x000ee20008000800 */
[----:B------:R-:W4:Y:S01]  /*1500*/  LDCU UR25, c[0x0][0x374] ;  /* 0x00006e80ff1977ac */ /* 0x000f220008000800 */
[----:B------:R-:W1:Y:S01]  /*1510*/  LDCU UR21, c[0x0][0xf0c] ;  /* 0x0001e180ff1577ac */ /* 0x000e620008000800 */
[----:B------:R-:W3:Y:S01]  /*1520*/  LDCU UR20, c[0x0][0xf20] ;  /* 0x0001e400ff1477ac */ /* 0x000ee20008000800 */
[----:B------:R-:W3:Y:S01]  /*1530*/  LDCU.64 UR6, c[0x0][0xf28] ;  /* 0x0001e500ff0677ac */ /* 0x000ee20008000a00 */
[----:B--2---:R-:W-:Y:S02]  /*1540*/  UISETP.NE.AND UP1, UPT, UR14, 0x1, UPT ;  /* 0x000000010e00788c */ /* 0x004fe4000bf25270 */
[----:B----4-:R-:W-:Y:S02]  /*1550*/  UIMAD.WIDE.U32 UR34, UR25, UR15, URZ ;  /* 0x0000000f192272a5 */ /* 0x010fe4000f8e00ff */
[----:B------:R-:W-:-:S02]  /*1560*/  UISETP.NE.AND UP0, UPT, UR24, 0x1, UPT ;  /* 0x000000011800788c */ /* 0x000fc4000bf05270 */
[----:B-1----:R-:W-:Y:S02]  /*1570*/  UISETP.NE.AND UP3, UPT, UR21, 0x1, UPT ;  /* 0x000000011500788c */ /* 0x002fe4000bf65270 */
[----:B------:R-:W-:Y:S02]  /*1580*/  UIMAD.WIDE.U32 UR40, UR11, UR15, URZ ;  /* 0x0000000f0b2872a5 */ /* 0x000fe4000f8e00ff */
[----:B---3--:R-:W-:Y:S01]  /*1590*/  UIMAD.WIDE.U32 UR32, UR28, UR12, URZ ;  /* 0x0000000c1c2072a5 */ /* 0x008fe2000f8e00ff */
[----:B------:R-:W-:Y:S01]  /*15a0*/  UMOV UR15, UR35 ;  /* 0x00000023000f7c82 */ /* 0x000fe20008000000 */
[----:B------:R-:W-:Y:S02]  /*15b0*/  UIMAD.WIDE.U32 UR34, UR27, UR12, URZ ;  /* 0x0000000c1b2272a5 */ /* 0x000fe4000f8e00ff */
[----:B------:R-:W-:-:S03]  /*15c0*/  @UP1 USHF.R.U32.HI UR25, URZ, UR20, UR15 ;  /* 0x00000014ff191299 */ /* 0x000fc6000801160f */
[----:B------:R-:W-:Y:S02]  /*15d0*/  @UP3 USHF.R.U32.HI UR28, URZ, UR13, UR33 ;  /* 0x0000000dff1c3299 */ /* 0x000fe40008011621 */
[----:B------:R-:W-:Y:S02]  /*15e0*/  UIMAD.WIDE.U32 UR32, UR25, UR6, URZ ;  /* 0x00000006192072a5 */ /* 0x000fe4000f8e00ff */
[----:B------:R-:W-:Y:S02]  /*15f0*/  USHF.R.U32.HI UR41, URZ, UR20, UR41 ;  /* 0x00000014ff297299 */ /* 0x000fe40008011629 */
[----:B------:R-:W-:Y:S02]  /*1600*/  UIMAD.WIDE.U32 UR42, UR28, UR6, URZ ;  /* 0x000000061c2a72a5 */ /* 0x000fe4000f8e00ff */
[----:B------:R-:W-:Y:S02]  /*1610*/  @UP0 USHF.R.U32.HI UR25, URZ, UR7, UR33 ;  /* 0x00000007ff190299 */ /* 0x000fe40008011621 */
[----:B------:R-:W-:-:S02]  /*1620*/  USHF.R.U32.HI UR35, URZ, UR13, UR35 ;  /* 0x0000000dff237299 */ /* 0x000fc40008011623 */
[----:B------:R-:W-:Y:S02]  /*1630*/  USEL UR41, UR11, UR41, !UP1 ;  /* 0x000000290b297287 */ /* 0x000fe4000c800000 */
[----:B------:R-:W-:Y:S02]  /*1640*/  @UP0 USHF.R.U32.HI UR28, URZ, UR7, UR43 ;  /* 0x00000007ff1c0299 */ /* 0x000fe4000801162b */
[----:B------:R-:W-:Y:S02]  /*1650*/  UIMAD UR25, UR25, UR24, URZ ;  /* 0x00000018191972a4 */ /* 0x000fe4000f8e02ff */
[----:B------:R-:W-:Y:S02]  /*1660*/  USEL UR35, UR27, UR35, !UP3 ;  /* 0x000000231b237287 */ /* 0x000fe4000d800000 */
[----:B------:R-:W-:Y:S02]  /*1670*/  UIMAD UR12, UR28, UR24, URZ ;  /* 0x000000181c0c72a4 */ /* 0x000fe4000f8e02ff */
[----:B------:R-:W-:-:S02]  /*1680*/  UISETP.GE.AND UP1, UPT, UR41, UR25, UPT ;  /* 0x000000192900728c */ /* 0x000fc4000bf26270 */
[----:B------:R-:W-:Y:S02]  /*1690*/  UIMAD.WIDE.U32 UR32, UR41, UR6, URZ ;  /* 0x00000006292072a5 */ /* 0x000fe4000f8e00ff */
[----:B------:R-:W-:Y:S02]  /*16a0*/  UISETP.GE.OR UP1, UPT, UR35, UR12, UP1 ;  /* 0x0000000c2300728c */ /* 0x000fe40008f26670 */
[----:B------:R-:W-:Y:S02]  /*16b0*/  UIMAD.WIDE.U32 UR42, UR35, UR6, URZ ;  /* 0x00000006232a72a5 */ /* 0x000fe4000f8e00ff */
[----:B------:R-:W-:Y:S02]  /*16c0*/  USHF.R.U32.HI UR6, URZ, UR7, UR33 ;  /* 0x00000007ff067299 */ /* 0x000fe40008011621 */
[----:B------:R-:W-:Y:S02]  /*16d0*/  UIADD3 UR12, UPT, UPT, -UR41, URZ, URZ ;  /* 0x000000ff290c7290 */ /* 0x000fe4000fffe1ff */
[----:B------:R-:W-:-:S02]  /*16e0*/  USEL UR6, UR41, UR6, !UP0 ;  /* 0x0000000629067287 */ /* 0x000fc4000c000000 */
[----:B------:R-:W-:Y:S02]  /*16f0*/  UIMAD UR11, UR14, UR12, UR11 ;  /* 0x0000000c0e0b72a4 */ /* 0x000fe4000f8e020b */
[----:B------:R-:W-:Y:S02]  /*1700*/  @!UP1 USHF.R.U32.HI UR13, URZ, UR7, UR43 ;  /* 0x00000007ff0d9299 */ /* 0x000fe4000801162b */
[----:B------:R-:W-:Y:S02]  /*1710*/  UIADD3 UR7, UPT, UPT, -UR6, URZ, URZ ;  /* 0x000000ff06077290 */ /* 0x000fe4000fffe1ff */
[----:B------:R-:W-:Y:S02]  /*1720*/  @!UP1 USEL UR13, UR35, UR13, !UP0 ;  /* 0x0000000d230d9287 */ /* 0x000fe4000c000000 */
[----:B------:R-:W-:Y:S02]  /*1730*/  UIMAD UR7, UR24, UR7, UR41 ;  /* 0x00000007180772a4 */ /* 0x000fe4000f8e0229 */
[----:B------:R-:W-:-:S02]  /*1740*/  UIADD3 UR12, UPT, UPT, -UR35, URZ, URZ ;  /* 0x000000ff230c7290 */ /* 0x000fc4000fffe1ff */
[----:B------:R-:W-:Y:S02]  /*1750*/  @!UP1 UIMAD UR7, UR7, UR28, UR13 ;  /* 0x0000001c070792a4 */ /* 0x000fe4000f8e020d */
[----:B------:R-:W-:Y:S02]  /*1760*/  @!UP1 UIADD3 UR6, UPT, UPT, UR6, -UR13, URZ ;  /* 0x8000000d06069290 */ /* 0x000fe4000fffe0ff */
[----:B------:R-:W-:Y:S02]  /*1770*/  UIMAD UR12, UR21, UR12, UR27 ;  /* 0x0000000c150c72a4 */ /* 0x000fe4000f8e021b */
[----:B------:R-:W-:-:S03]  /*1780*/  @!UP1 UIMAD UR41, UR6, UR24, UR35 ;  /* 0x00000018062992a4 */ /* 0x000fc6000f8e0223 */
[----:B------:R-:W-:Y:S01]  /*1790*/  @!UP1 UMOV UR35, UR7 ;  /* 0x0000000700239c82 */ /* 0x000fe20008000000 */
[----:B------:R-:W-:Y:S02]  /*17a0*/  UIMAD UR11, UR41, UR14, UR11 ;  /* 0x0000000e290b72a4 */ /* 0x000fe4000f8e020b */
[----:B------:R-:W-:-:S12]  /*17b0*/  UIMAD UR27, UR35, UR21, UR12 ;  /* 0x00000015231b72a4 */ /* 0x000fd8000f8e020c */
.L_x_19:
[----:B------:R-:W2:Y:S01]  /*17c0*/  LDC R43, c[0x0][0xf24] ;  /* 0x0003c900ff2b7b82 */ /* 0x000ea20000000800 */
[----:B------:R-:W-:Y:S02]  /*17d0*/  UISETP.NE.AND UP0, UPT, UR16, 0x1, UPT ;  /* 0x000000011000788c */ /* 0x000fe4000bf05270 */
[----:B------:R-:W-:Y:S02]  /*17e0*/  ULOP3.LUT UR7, UR19, 0x100, URZ, 0xc0, !UPT ;  /* 0x0000010013077892 */ /* 0x000fe4000f8ec0ff */
[----:B------:R-:W-:Y:S02]  /*17f0*/  ULOP3.LUT UR6, UR18, 0xffff, URZ, 0xc0, !UPT ;  /* 0x0000ffff12067892 */ /* 0x000fe4000f8ec0ff */
[----:B------:R-:W-:Y:S02]  /*1800*/  ULOP3.LUT UR12, UR10, 0xffff, URZ, 0xc0, !UPT ;  /* 0x0000ffff0a0c7892 */ /* 0x000fe4000f8ec0ff */
[----:B------:R-:W-:Y:S02]  /*1810*/  UISETP.NE.AND UP3, UPT, UR8, 0x2, UPT ;  /* 0x000000020800788c */ /* 0x000fe4000bf65270 */
[----:B------:R-:W-:-:S02]  /*1820*/  ULOP3.LUT UR30, UR30, 0x800, URZ, 0xc0, !UPT ;  /* 0x000008001e1e7892 */ /* 0x000fc4000f8ec0ff */
[----:B------:R-:W-:Y:S02]  /*1830*/  ULOP3.LUT UR23, UR23, 0x800, URZ, 0xc0, !UPT ;  /* 0x0000080017177892 */ /* 0x000fe4000f8ec0ff */
[----:B------:R-:W-:Y:S02]  /*1840*/  ULOP3.LUT UR22, UR22, 0x100, URZ, 0xc0, !UPT ;  /* 0x0000010016167892 */ /* 0x000fe4000f8ec0ff */
[----:B------:R-:W-:Y:S02]  /*1850*/  ULOP3.LUT UR26, UR26, 0x80, URZ, 0xc0, !UPT ;  /* 0x000000801a1a7892 */ /* 0x000fe4000f8ec0ff */
[----:B------:R-:W-:Y:S02]  /*1860*/  USHF.R.U32.HI UR10, URZ, 0x1, UR7 ;  /* 0x00000001ff0a7899 */ /* 0x000fe40008011607 */
[----:B------:R-:W-:Y:S02]  /*1870*/  USHF.L.U32 UR6, UR17, UR6, URZ ;  /* 0x0000000611067299 */ /* 0x000fe400080006ff */
[----:B------:R-:W-:Y:S01]  /*1880*/  USHF.L.U32 UR5, UR5, UR12, URZ ;  /* 0x0000000c05057299 */ /* 0x000fe200080006ff */
[----:B------:R-:W-:Y:S11]  /*1890*/  BRA.U UP0, `(.L_x_20) ;  /* 0x0000000100407547 */ /* 0x000ff6000b800000 */
[----:B------:R-:W3:Y:S01]  /*18a0*/  LDCU.128 UR12, c[0x0][0xf10] ;  /* 0x0001e200ff0c77ac */ /* 0x000ee20008000c00 */
[----:B------:R-:W4:Y:S01]  /*18b0*/  LDCU UR17, c[0x0][0xf0c] ;  /* 0x0001e180ff1177ac */ /* 0x000f220008000800 */
[----:B------:R-:W1:Y:S01]  /*18c0*/  LDCU UR16, c[0x0][0xf20] ;  /* 0x0001e400ff1077ac */ /* 0x000e620008000800 */
[----:B---3--:R-:W-:Y:S02]  /*18d0*/  UIMAD.WIDE.U32 UR20, UR27, UR12, URZ ;  /* 0x0000000c1b1472a5 */ /* 0x008fe4000f8e00ff */
[----:B------:R-:W-:Y:S02]  /*18e0*/  UIMAD.WIDE.U32 UR18, UR11, UR15, URZ ;  /* 0x0000000f0b1272a5 */ /* 0x000fe4000f8e00ff */
[----:B----4-:R-:W-:Y:S02]  /*18f0*/  UISETP.NE.AND UP1, UPT, UR17, 0x1, UPT ;  /* 0x000000011100788c */ /* 0x010fe4000bf25270 */
[----:B------:R-:W-:Y:S01]  /*1900*/  UISETP.NE.AND UP0, UPT, UR14, 0x1, UPT ;  /* 0x000000010e00788c */ /* 0x000fe2000bf05270 */
[----:B------:R-:W-:Y:S01]  /*1910*/  UMOV UR15, UR21 ;  /* 0x00000015000f7c82 */ /* 0x000fe20008000000 */
[----:B-1----:R-:W-:-:S02]  /*1920*/  USHF.R.U32.HI UR16, URZ, UR16, UR19 ;  /* 0x00000010ff107299 */ /* 0x002fc40008011613 */
[----:B------:R-:W-:Y:S02]  /*1930*/  USHF.R.U32.HI UR13, URZ, UR13, UR15 ;  /* 0x0000000dff0d7299 */ /* 0x000fe4000801160f */
[----:B------:R-:W-:Y:S02]  /*1940*/  USEL UR16, UR11, UR16, !UP0 ;  /* 0x000000100b107287 */ /* 0x000fe4000c000000 */
[----:B------:R-:W-:-:S04]  /*1950*/  USEL UR13, UR27, UR13, !UP1 ;  /* 0x0000000d1b0d7287 */ /* 0x000fc8000c800000 */
[----:B------:R-:W-:Y:S02]  /*1960*/  UIADD3 UR12, UPT, UPT, UR13, -UR16, URZ ;  /* 0x800000100d0c7290 */ /* 0x000fe4000fffe0ff */
[----:B------:R-:W-:Y:S02]  /*1970*/  UIADD3 UR13, UPT, UPT, -UR13, UR16, URZ ;  /* 0x000000100d0d7290 */ /* 0x000fe4000fffe1ff */
[----:B------:R-:W-:Y:S02]  /*1980*/  UIMAD UR11, UR12, UR14, UR11 ;  /* 0x0000000e0c0b72a4 */ /* 0x000fe4000f8e020b */
[----:B------:R-:W-:-:S12]  /*1990*/  UIMAD UR27, UR13, UR17, UR27 ;  /* 0x000000110d1b72a4 */ /* 0x000fd8000f8e021b */
.L_x_20:
[----:B------:R-:W-:Y:S05]  /*19a0*/  BRA.U !UP2, `(.L_x_21) ;  /* 0x000000010a0c7547 */ /* 0x000fea000b800000 */
[----:B------:R-:W-:Y:S01]  /*19b0*/  UCGABAR_WAIT ;  /* 0x0000000000007dc7 */ /* 0x000fe20008000000 */
[----:B------:R-:W-:Y:S01]  /*19c0*/  CCTL.IVALL ;  /* 0x00000000ff00798f */ /* 0x000fe20002000000 */
[----:B------:R-:W-:Y:S05]  /*19d0*/  BRA `(.L_x_22) ;  /* 0x0000000000047947 */ /* 0x000fea0003800000 */
.L_x_21:
[----:B------:R-:W-:Y:S06]  /*19e0*/  BAR.SYNC.DEFER_BLOCKING 0x0 ;  /* 0x0000000000007b1d */ /* 0x000fec0000010000 */
.L_x_22:
[----:B------:R-:W-:Y:S05]  /*19f0*/  BRA.U UP3, `(.L_x_23) ;  /* 0x0000001d03fc7547 */ /* 0x000fea000b800000 */
[----:B------:R-:W3:Y:S01]  /*1a00*/  LDCU UR15, c[0x0][0x38c] ;  /* 0x00007180ff0f77ac */ /* 0x000ee20008000800 */
[----:B------:R-:W4:Y:S01]  /*1a10*/  LDC R8, c[0x0][0x370] ;  /* 0x0000dc00ff087b82 */ /* 0x000f220000000800 */
[----:B------:R-:W-:Y:S01]  /*1a20*/  PLOP3.LUT P1, PT, PT, PT, UP5, 0x80, 0x8 ;  /* 0x000000000008781c */ /* 0x000fe20003f2f058 */
[----:B------:R-:W-:Y:S01]  /*1a30*/  IMAD.MOV.U32 R15, RZ, RZ, 0x1 ;  /* 0x00000001ff0f7424 */ /* 0x000fe200078e00ff */
[----:B------:R-:W-:Y:S01]  /*1a40*/  USHF.L.U32 UR9, UR9, 0x6, URZ ;  /* 0x0000000609097899 */ /* 0x000fe200080006ff */
[----:B------:R-:W-:Y:S01]  /*1a50*/  ISETP.EQ.OR P4, PT, R2, RZ, P5 ;  /* 0x000000ff0200720c */ /* 0x000fe20002f82670 */
[----:B------:R-:W-:Y:S01]  /*1a60*/  UISETP.NE.AND UP1, UPT, UR8, URZ, UPT ;  /* 0x000000ff0800728c */ /* 0x000fe2000bf25270 */
[----:B------:R-:W-:Y:S01]  /*1a70*/  PLOP3.LUT P1, PT, P1, PT, PT, 0x8, 0x80 ;  /* 0x000000000080781c */ /* 0x000fe20000f2e170 */
[----:B------:R-:W-:Y:S01]  /*1a80*/  IMAD.MOV.U32 R14, RZ, RZ, RZ ;  /* 0x000000ffff0e7224 */ /* 0x000fe200078e00ff */
[----:B------:R-:W1:Y:S01]  /*1a90*/  LDC R0, c[0x0][0x374] ;  /* 0x0000dd00ff007b82 */ /* 0x000e620000000800 */
[----:B------:R-:W-:Y:S01]  /*1aa0*/  CS2R R12, SRZ ;  /* 0x00000000000c7805 */ /* 0x000fe2000001ff00 */
[----:B------:R-:W-:Y:S01]  /*1ab0*/  IMAD.MOV.U32 R11, RZ, RZ, 0x1 ;  /* 0x00000001ff0b7424 */ /* 0x000fe200078e00ff */
[----:B------:R-:W1:Y:S01]  /*1ac0*/  LDCU.64 UR48, c[0x0][0x348] ;  /* 0x00006900ff3077ac */ /* 0x000e620008000a00 */
[----:B------:R-:W-:-:S02]  /*1ad0*/  ULOP3.LUT UR14, UR9, 0x40, URZ, 0xe2, !UPT ;  /* 0x00000040090e7892 */ /* 0x000fc4000f8ee2ff */
[----:B---3--:R-:W-:Y:S02]  /*1ae0*/  UIADD3 UR12, UPT, UPT, UR15, 0x3f, URZ ;  /* 0x0000003f0f0c7890 */ /* 0x008fe4000fffe0ff */
[----:B------:R-:W-:Y:S02]  /*1af0*/  USEL UR50, UR4, 0x2, UP1 ;  /* 0x0000000204327887 */ /* 0x000fe40008800000 */
[----:B------:R-:W-:Y:S01]  /*1b00*/  USHF.R.S32.HI UR46, URZ, 0x1f, UR12 ;  /* 0x0000001fff2e7899 */ /* 0x000fe2000801140c */
[----:B------:R-:W-:-:S03]  /*1b10*/  UMOV UR51, URZ ;  /* 0x000000ff00337c82 */ /* 0x000fc60008000000 */
[----:B------:R-:W-:Y:S02]  /*1b20*/  ULEA.HI UR46, UR46, UR12, URZ, 0x6 ;  /* 0x0000000c2e2e7291 */ /* 0x000fe4000f8f30ff */
[----:B------:R-:W-:Y:S02]  /*1b30*/  UIADD3 UR12, UPT, UPT, UR15, -0x1, URZ ;  /* 0xffffffff0f0c7890 */ /* 0x000fe4000fffe0ff */
[----:B------:R-:W-:Y:S02]  /*1b40*/  USHF.R.S32.HI UR46, URZ, 0x6, UR46 ;  /* 0x00000006ff2e7899 */ /* 0x000fe4000801142e */
[----:B------:R-:W-:Y:S02]  /*1b50*/  UISETP.GE.U32.AND UP2, UPT, UR12, -0x7f, UPT ;  /* 0xffffff810c00788c */ /* 0x000fe4000bf46070 */
[----:B------:R-:W-:Y:S02]  /*1b60*/  UISETP.LT.U32.AND UP0, UPT, UR46, 0x17, UPT ;  /* 0x000000172e00788c */ /* 0x000fe4000bf01070 */
[----:B------:R-:W-:-:S02]  /*1b70*/  UIADD3 UR15, UPT, UPT, UR15, 0x7e, URZ ;  /* 0x0000007e0f0f7890 */ /* 0x000fc4000fffe0ff */
[----:B------:R-:W-:-:S04]  /*1b80*/  USEL UR45, UR46, 0x17, UP0 ;  /* 0x000000172e2d7887 */ /* 0x000fc80008000000 */
[----:B------:R-:W-:Y:S02]  /*1b90*/  UIADD3 UR47, UPT, UPT, UR45, -0x1, URZ ;  /* 0xffffffff2d2f7890 */ /* 0x000fe4000fffe0ff */
[----:B------:R-:W-:Y:S02]  /*1ba0*/  @UP2 UIADD3 UR47, UPT, UPT, UR45, URZ, URZ ;  /* 0x000000ff2d2f2290 */ /* 0x000fe4000fffe0ff */
[----:B------:R-:W-:Y:S02]  /*1bb0*/  UIADD3 UR52, UPT, UPT, UR46, -UR45, URZ ;  /* 0x8000002d2e347290 */ /* 0x000fe4000fffe0ff */
[----:B------:R-:W-:-:S12]  /*1bc0*/  UIADD3 UR47, UPT, UPT, UR47, 0x1, URZ ;  /* 0x000000012f2f7890 */ /* 0x000fd8000fffe0ff */
.L_x_47:
[----:B------:R-:W-:Y:S01]  /*1bd0*/  UISETP.NE.AND UP0, UPT, UR37, URZ, UPT ;  /* 0x000000ff2500728c */ /* 0x000fe2000bf05270 */
[----:B------:R-:W3:Y:S08]  /*1be0*/  S2UR UR37, SR_CgaCtaId ;  /* 0x00000000002579c3 */ /* 0x000ef00000008800 */
[----:B------:R-:W-:Y:S05]  /*1bf0*/  BRA.U UP0, `(.L_x_24) ;  /* 0x0000000100347547 */ /* 0x000fea000b800000 */
[----:B------:R-:W1:Y:S01]  /*1c00*/  S2R R2, SR_CgaCtaId ;  /* 0x0000000000027919 */ /* 0x000e620000008800 */
[----:B------:R-:W-:-:S04]  /*1c10*/  MOV R3, 0x400 ;  /* 0x0000040000037802 */ /* 0x000fc80000000f00 */
[----:B-1----:R-:W-:Y:S02]  /*1c20*/  LEA R2, R2, R3, 0x18 ;  /* 0x0000000302027211 */ /* 0x002fe400078ec0ff */
[----:B------:R-:W-:-:S03]  /*1c30*/  SHF.L.U32 R3, R11, 0x1f, RZ ;  /* 0x0000001f0b037819 */ /* 0x000fc600000006ff */
[----:B------:R-:W-:-:S04]  /*1c40*/  IMAD R2, R12, 0x8, R2 ;  /* 0x000000080c027824 */ /* 0x000fc800078e0202 */
[----:B------:R-:W1:Y:S02]  /*1c50*/  SYNCS.PHASECHK.TRANS64.TRYWAIT P0, [R2+URZ+0x210], R3 ;  /* 0x00021003020075a7 */ /* 0x000e6400080011ff */
[----:B-1----:R-:W-:Y:S05]  /*1c60*/  @!P0 BRA `(.L_x_25) ;  /* 0x000000d000608947 */ /* 0x002fea0003800000 */
.L_x_212:
[----:B------:R-:W-:Y:S01]  /*1c70*/  VIADD R12, R12, 0x1 ;  /* 0x000000010c0c7836 */ /* 0x000fe20000000000 */
[----:B------:R1:W-:Y:S04]  /*1c80*/  SYNCS.ARRIVE.TRANS64.A1T0 RZ, [R2+URZ+0x200], RZ ;  /* 0x000200ff02ff79a7 */ /* 0x0003e800081000ff */
[----:B------:R-:W-:-:S04]  /*1c90*/  ISETP.NE.AND P0, PT, R12, 0x2, PT ;  /* 0x000000020c00780c */ /* 0x000fc80003f05270 */
[----:B------:R-:W-:Y:S02]  /*1ca0*/  SEL R12, R12, RZ, P0 ;  /* 0x000000ff0c0c7207 */ /* 0x000fe40000000000 */
[----:B-1----:R-:W-:-:S04]  /*1cb0*/  SEL R2, RZ, 0x1, P0 ;  /* 0x00000001ff027807 */ /* 0x002fc80000000000 */
[----:B------:R-:W-:-:S07]  /*1cc0*/  LOP3.LUT R11, R11, R2, RZ, 0x3c, !PT ;  /* 0x000000020b0b7212 */ /* 0x000fce00078e3cff */
.L_x_24:
[----:B------:R-:W-:Y:S01]  /*1cd0*/  UMOV UR4, 0x400 ;  /* 0x0000040000047882 */ /* 0x000fe20000000000 */
[----:B------:R-:W-:Y:S01]  /*1ce0*/  SHF.L.U32 R2, R15, 0x1f, RZ ;  /* 0x0000001f0f027819 */ /* 0x000fe200000006ff */
[----:B---3--:R-:W-:Y:S02]  /*1cf0*/  ULEA UR4, UR37, UR4, 0x18 ;  /* 0x0000000425047291 */ /* 0x008fe4000f8ec0ff */
[----:B------:R-:W-:Y:S02]  /*1d00*/  UISETP.GE.U32.AND UP0, UPT, UR15, 0x7f, UPT ;  /* 0x0000007f0f00788c */ /* 0x000fe4000bf06070 */
[----:B------:R-:W-:Y:S02]  /*1d10*/  ULEA UR8, UR51, UR4, 0x3 ;  /* 0x0000000433087291 */ /* 0x000fe4000f8e18ff */
[----:B------:R-:W-:Y:S02]  /*1d20*/  ULEA UR35, UR11, UR31, 0x1 ;  /* 0x0000001f0b237291 */ /* 0x000fe4000f8e08ff */
[----:B------:R-:W-:-:S02]  /*1d30*/  ULEA UR43, UR27, UR14, 0x7 ;  /* 0x0000000e1b2b7291 */ /* 0x000fc4000f8e38ff */
[----:B------:R-:W-:Y:S01]  /*1d40*/  USHF.L.U32 UR35, UR35, 0x6, URZ ;  /* 0x0000000623237899 */ /* 0x000fe200080006ff */
[----:B------:R-:W-:Y:S02]  /*1d50*/  UMOV UR20, URZ ;  /* 0x000000ff00147c82 */ /* 0x000fe40008000000 */
[----:B------:R3:W1:Y:S01]  /*1d60*/  SYNCS.PHASECHK.TRANS64.TRYWAIT P2, [UR8+0xb8], R2 ;  /* 0x0000b802ff0075a7 */ /* 0x0006620008041108 */
[----:B------:R-:W-:Y:S08]  /*1d70*/  BRA.U !UP0, `(.L_x_26) ;  /* 0x0000000508187547 */ /* 0x000ff0000b800000 */
[----:B------:R-:W-:Y:S01]  /*1d80*/  UMOV UR16, UR51 ;  /* 0x0000003300107c82 */ /* 0x000fe20008000000 */
[----:B------:R-:W-:-:S05]  /*1d90*/  UMOV UR28, URZ ;  /* 0x000000ff001c7c82 */ /* 0x000fca0008000000 */
.L_x_34:
[----:B------:R-:W-:Y:S01]  /*1da0*/  ULEA UR41, UR16, UR4, 0x3 ;  /* 0x0000000410297291 */ /* 0x000fe2000f8e18ff */
[----:B------:R-:W-:Y:S01]  /*1db0*/  @!P5 MOV R3, 0x2400 ;  /* 0x000024000003d802 */ /* 0x000fe20000000f00 */
[----:B-1-3--:R-:W-:Y:S10]  /*1dc0*/  @P2 BRA `(.L_x_27) ;  /* 0x00000000000c2947 */ /* 0x00aff40003800000 */
[----:B------:R-:W-:-:S04]  /*1dd0*/  SHF.L.U32 R4, R15, 0x1f, RZ ;  /* 0x0000001f0f047819 */ /* 0x000fc800000006ff */
[----:B------:R-:W1:Y:S02]  /*1de0*/  SYNCS.PHASECHK.TRANS64.TRYWAIT P0, [UR41+0xb8], R4 ;  /* 0x0000b804ff0075a7 */ /* 0x000e640008001129 */
[----:B-1----:R-:W-:Y:S05]  /*1df0*/  @!P0 BRA `(.L_x_28) ;  /* 0x000000d000108947 */ /* 0x002fea0003800000 */
.L_x_27:
[----:B------:R1:W-:Y:S01]  /*1e00*/  @!P5 SYNCS.ARRIVE.TRANS64 RZ, [UR41], R3 ;  /* 0x00000003ffffd9a7 */ /* 0x0003e20008000029 */
[----:B------:R-:W-:-:S04]  /*1e10*/  ULOP3.LUT UR8, UR50, 0x2, URZ, 0xfc, !UPT ;  /* 0x0000000232087892 */ /* 0x000fc8000f8efcff */
[----:B------:R-:W-:-:S09]  /*1e20*/  UISETP.NE.AND UP0, UPT, UR8, 0x2, UPT ;  /* 0x000000020800788c */ /* 0x000fd2000bf05270 */
[----:B------:R-:W-:Y:S05]  /*1e30*/  BRA.U UP0, `(.L_x_29) ;  /* 0x0000000100047547 */ /* 0x000fea000b800000 */
[----:B------:R-:W-:Y:S05]  /*1e40*/  BPT.TRAP 0x1 ;  /* 0x000000040000795c */ /* 0x000fea0000300000 */
.L_x_29:
[----:B------:R-:W-:Y:S04]  /*1e50*/  BSSY.RECONVERGENT B0, `(.L_x_30) ;  /* 0x0000003000007945 */ /* 0x000fe80003800200 */
[----:B------:R-:W-:Y:S05]  /*1e60*/  @P4 BRA `(.L_x_31) ;  /* 0x0000000000044947 */ /* 0x000fea0003800000 */
[----:B------:R-:W-:Y:S05]  /*1e70*/  BPT.TRAP 0x1 ;  /* 0x000000040000795c */ /* 0x000fea0000300000 */
.L_x_31:
[----:B------:R-:W-:Y:S05]  /*1e80*/  BSYNC.RECONVERGENT B0 ;  /* 0x0000000000007941 */ /* 0x000fea0003800200 */
.L_x_30:
[----:B------:R-:W-:Y:S01]  /*1e90*/  UIADD3 UR51, UPT, UPT, UR16, 0x1, URZ ;  /* 0x0000000110337890 */ /* 0x000fe2000fffe0ff */
[----:B------:R-:W-:Y:S01]  /*1ea0*/  BSSY.RECONVERGENT B0, `(.L_x_32) ;  /* 0x000002e000007945 */ /* 0x000fe20003800200 */
[----:B------:R-:W-:Y:S02]  /*1eb0*/  ELECT P0, URZ, PT ;  /* 0x0000000000ff782f */ /* 0x000fe40003800000 */
[----:B------:R-:W-:-:S04]  /*1ec0*/  UISETP.NE.AND UP0, UPT, UR51, 0x17, UPT ;  /* 0x000000173300788c */ /* 0x000fc8000bf05270 */
[----:B------:R-:W-:Y:S02]  /*1ed0*/  USEL UR9, URZ, 0x1, UP0 ;  /* 0x00000001ff097887 */ /* 0x000fe40008000000 */
[----:B------:R-:W-:-:S04]  /*1ee0*/  USEL UR51, UR51, URZ, UP0 ;  /* 0x000000ff33337287 */ /* 0x000fc80008000000 */
[----:B------:R-:W-:Y:S01]  /*1ef0*/  ULEA UR8, UR51, UR4, 0x3 ;  /* 0x0000000433087291 */ /* 0x000fe2000f8e18ff */
[----:B------:R-:W-:-:S04]  /*1f00*/  LOP3.LUT R15, R15, UR9, RZ, 0x3c, !PT ;  /* 0x000000090f0f7c12 */ /* 0x000fc8000f8e3cff */
[----:B-1-3--:R-:W-:-:S04]  /*1f10*/  SHF.L.U32 R2, R15, 0x1f, RZ ;  /* 0x0000001f0f027819 */ /* 0x00afc800000006ff */
[----:B------:R1:W3:Y:S01]  /*1f20*/  SYNCS.PHASECHK.TRANS64.TRYWAIT P2, [UR8+0xb8], R2 ;  /* 0x0000b802ff0075a7 */ /* 0x0002e20008041108 */
[----:B------:R-:W-:Y:S05]  /*1f30*/  @!P0 BRA `(.L_x_33) ;  /* 0x0000000000908947 */ /* 0x000fea0003800000 */
[----:B------:R-:W-:Y:S02]  /*1f40*/  USHF.L.U32 UR32, UR16, 0xc, URZ ;  /* 0x0000000c10207899 */ /* 0x000fe400080006ff */
[----:B------:R-:W-:Y:S02]  /*1f50*/  USHF.L.U32 UR8, UR16, 0x9, URZ ;  /* 0x0000000910087899 */ /* 0x000fe400080006ff */
[----:B------:R-:W-:Y:S02]  /*1f60*/  UIADD3 UR60, UP3, UPT, UR48, 0x80, URZ ;  /* 0x00000080303c7890 */ /* 0x000fe4000ff7e0ff */
[----:B------:R-:W-:Y:S02]  /*1f70*/  ULOP3.LUT UR40, UR32, UR30, URZ, 0xfc, !UPT ;  /* 0x0000001e20287292 */ /* 0x000fe4000f8efcff */
[----:B------:R-:W-:Y:S02]  /*1f80*/  UIADD3 UR58, UP2, UPT, UR48, 0x180, URZ ;  /* 0x00000180303a7890 */ /* 0x000fe4000ff5e0ff */
[----:B------:R-:W-:-:S02]  /*1f90*/  ULOP3.LUT UR32, UR32, UR23, URZ, 0xfc, !UPT ;  /* 0x0000001720207292 */ /* 0x000fc4000f8efcff */
[----:B------:R-:W-:Y:S02]  /*1fa0*/  UIADD3 UR56, UP1, UPT, UR48, 0x280, URZ ;  /* 0x0000028030387890 */ /* 0x000fe4000ff3e0ff */
[----:B------:R-:W-:Y:S02]  /*1fb0*/  ULOP3.LUT UR24, UR22, UR8, URZ, 0xfc, !UPT ;  /* 0x0000000816187292 */ /* 0x000fe4000f8efcff */
[----:B------:R-:W-:Y:S02]  /*1fc0*/  UIADD3 UR54, UP0, UPT, UR48, 0x380, URZ ;  /* 0x0000038030367890 */ /* 0x000fe4000ff1e0ff */
[----:B------:R-:W-:Y:S02]  /*1fd0*/  ULOP3.LUT UR8, UR8, UR7, URZ, 0xfc, !UPT ;  /* 0x0000000708087292 */ /* 0x000fe4000f8efcff */
[----:B------:R-:W-:Y:S02]  /*1fe0*/  USHF.L.U32 UR42, UR28, 0x6, URZ ;  /* 0x000000061c2a7899 */ /* 0x000fe400080006ff */
[----:B------:R-:W-:-:S02]  /*1ff0*/  UIADD3.X UR61, UPT, UPT, URZ, UR49, URZ, UP3, !UPT ;  /* 0x00000031ff3d7290 */ /* 0x000fc40009ffe4ff */
[----:B------:R-:W-:Y:S02]  /*2000*/  UIADD3 UR40, UPT, UPT, UR4, 0x4400, UR40 ;  /* 0x0000440004287890 */ /* 0x000fe4000fffe028 */
[----:B------:R-:W-:Y:S02]  /*2010*/  UPRMT UR18, URZ, 0x5410, UR6 ;  /* 0x00005410ff127896 */ /* 0x000fe40008000006 */
[----:B------:R-:W-:Y:S02]  /*2020*/  UIADD3.X UR59, UPT, UPT, URZ, UR49, URZ, UP2, !UPT ;  /* 0x00000031ff3b7290 */ /* 0x000fe400097fe4ff */
[----:B------:R-:W-:Y:S02]  /*2030*/  UIADD3 UR32, UPT, UPT, UR4, 0x1b400, UR32 ;  /* 0x0001b40004207890 */ /* 0x000fe4000fffe020 */
[----:B------:R-:W-:Y:S02]  /*2040*/  UPRMT UR17, URZ, 0x5410, UR5 ;  /* 0x00005410ff117896 */ /* 0x000fe40008000005 */
[----:B------:R-:W-:-:S02]  /*2050*/  UIADD3.X UR57, UPT, UPT, URZ, UR49, URZ, UP1, !UPT ;  /* 0x00000031ff397290 */ /* 0x000fc40008ffe4ff */
[----:B------:R-:W-:Y:S02]  /*2060*/  UIADD3 UR24, UPT, UPT, UR4, 0x32400, UR24 ;  /* 0x0003240004187890 */ /* 0x000fe4000fffe018 */
[----:B------:R-:W-:Y:S02]  /*2070*/  UIADD3.X UR55, UPT, UPT, URZ, UR49, URZ, UP0, !UPT ;  /* 0x00000031ff377290 */ /* 0x000fe400087fe4ff */
[----:B------:R-:W-:Y:S01]  /*2080*/  UIADD3 UR8, UPT, UPT, UR4, 0x35200, UR8 ;  /* 0x0003520004087890 */ /* 0x000fe2000fffe008 */
[----:B------:R-:W-:Y:S01]  /*2090*/  UMOV UR20, 0x0 ;  /* 0x0000000000147882 */ /* 0x000fe20000000000 */
[----:B------:R-:W-:Y:S01]  /*20a0*/  UMOV UR21, 0x10000000 ;  /* 0x1000000000157882 */ /* 0x000fe20000000000 */
[----:B------:R-:W-:Y:S01]  /*20b0*/  UMOV UR33, UR41 ;  /* 0x0000002900217c82 */ /* 0x000fe20008000000 */
[----:B------:R-:W-:Y:S01]  /*20c0*/  UMOV UR36, UR44 ;  /* 0x0000002c00247c82 */ /* 0x000fe20008000000 */
[----:B------:R-:W-:Y:S01]  /*20d0*/  UMOV UR34, UR42 ;  /* 0x0000002a00227c82 */ /* 0x000fe20008000000 */
[----:B------:R-:W-:Y:S01]  /*20e0*/  UMOV UR25, UR41 ;  /* 0x0000002900197c82 */ /* 0x000fe20008000000 */
[----:B------:R-:W-:Y:S01]  /*20f0*/  UMOV UR29, UR44 ;  /* 0x0000002c001d7c82 */ /* 0x000fe20008000000 */
[----:B------:R1:W-:Y:S01]  /*2100*/  UTMALDG.3D.MULTICAST [UR40], [UR60], UR18, desc[UR20] ;  /* 0x000014283c0073b4 */ /* 0x0003e20008011812 */
[----:B------:R-:W-:Y:S01]  /*2110*/  UMOV UR9, UR41 ;  /* 0x0000002900097c82 */ /* 0x000fe20008000000 */
[----:B------:R-:W-:Y:S01]  /*2120*/  UMOV UR12, UR28 ;  /* 0x0000001c000c7c82 */ /* 0x000fe20008000000 */
[----:B------:R-:W-:Y:S01]  /*2130*/  UMOV UR13, UR44 ;  /* 0x0000002c000d7c82 */ /* 0x000fe20008000000 */
[----:B------:R1:W-:Y:S01]  /*2140*/  UTMALDG.3D.MULTICAST [UR32], [UR58], UR17, desc[UR20] ;  /* 0x000014203a0073b4 */ /* 0x0003e20008011811 */
[----:B------:R1:W-:Y:S01]  /*2150*/  UTMALDG.4D.MULTICAST [UR24], [UR56], UR18, desc[UR20] ;  /* 0x00001418380073b4 */ /* 0x0003e20008019812 */
[----:B------:R1:W-:Y:S02]  /*2160*/  UTMALDG.4D.MULTICAST [UR8], [UR54], UR17, desc[UR20] ;  /* 0x00001408360073b4 */ /* 0x0003e40008019811 */
[----:B-1----:R-:W-:Y:S01]  /*2170*/  NOP ;  /* 0x0000000000007918 */ /* 0x002fe20000000000 */
.L_x_33:
[----:B------:R-:W-:Y:S05]  /*2180*/  BSYNC.RECONVERGENT B0 ;  /* 0x0000000000007941 */ /* 0x000fea0003800200 */
.L_x_32:
[----:B------:R-:W-:Y:S01]  /*2190*/  UIADD3 UR28, UPT, UPT, UR28, 0x1, URZ ;  /* 0x000000011c1c7890 */ /* 0x000fe2000fffe0ff */
[----:B------:R-:W-:Y:S01]  /*21a0*/  UMOV UR16, UR51 ;  /* 0x0000003300107c82 */ /* 0x000fe20008000000 */
[----:B------:R-:W-:Y:S02]  /*21b0*/  UMOV UR20, UR47 ;  /* 0x0000002f00147c82 */ /* 0x000fe40008000000 */
[----:B------:R-:W-:-:S09]  /*21c0*/  UISETP.NE.AND UP0, UPT, UR28, UR47, UPT ;  /* 0x0000002f1c00728c */ /* 0x000fd2000bf05270 */
[----:B------:R-:W-:Y:S05]  /*21d0*/  BRA.U UP0, `(.L_x_34) ;  /* 0xfffffff900f07547 */ /* 0x000fea000b83ffff */
.L_x_26:
[----:B------:R-:W-:Y:S01]  /*21e0*/  ULEA UR8, UR51, UR4, 0x3 ;  /* 0x0000000433087291 */ /* 0x000fe2000f8e18ff */
[----:B-1-3--:R-:W-:Y:S01]  /*21f0*/  SHF.L.U32 R2, R15, 0x1f, RZ ;  /* 0x0000001f0f027819 */ /* 0x00afe200000006ff */
[----:B------:R-:W-:Y:S01]  /*2200*/  @!P1 SYNCS.ARRIVE.TRANS64.A1T0 RZ, [UR4+0x1b8], RZ ;  /* 0x0001b8ffffff99a7 */ /* 0x000fe20008100004 */
[----:B------:R-:W-:-:S06]  /*2210*/  UISETP.GT.AND UP0, UPT, UR46, UR45, UPT ;  /* 0x0000002d2e00728c */ /* 0x000fcc000bf04270 */
[----:B------:R1:W3:Y:S03]  /*2220*/  SYNCS.PHASECHK.TRANS64.TRYWAIT P1, [UR8+0xb8], R2 ;  /* 0x0000b802ff0075a7 */ /* 0x0002e60008021108 */
[----:B------:R-:W-:Y:S05]  /*2230*/  BRA.U !UP0, `(.L_x_35) ;  /* 0x00000005081c7547 */ /* 0x000fea000b800000 */
[----:B------:R-:W-:Y:S01]  /*2240*/  UIADD3 UR28, UPT, UPT, UR52, UR20, URZ ;  /* 0x00000014341c7290 */ /* 0x000fe2000fffe0ff */
[----:B------:R-:W-:-:S11]  /*2250*/  UMOV UR29, UR51 ;  /* 0x00000033001d7c82 */ /* 0x000fd60008000000 */
.L_x_43:
[----:B------:R-:W-:Y:S01]  /*2260*/  ULEA UR41, UR29, UR4, 0x3 ;  /* 0x000000041d297291 */ /* 0x000fe2000f8e18ff */
[----:B---3--:R-:W-:Y:S01]  /*2270*/  @!P5 MOV R3, 0x2400 ;  /* 0x000024000003d802 */ /* 0x008fe20000000f00 */
[----:B---3--:R-:W-:Y:S10]  /*2280*/  @P1 BRA `(.L_x_36) ;  /* 0x00000000000c1947 */ /* 0x008ff40003800000 */
[----:B------:R-:W-:-:S04]  /*2290*/  SHF.L.U32 R4, R15, 0x1f, RZ ;  /* 0x0000001f0f047819 */ /* 0x000fc800000006ff */
[----:B------:R-:W3:Y:S02]  /*22a0*/  SYNCS.PHASECHK.TRANS64.TRYWAIT P0, [UR41+0xb8], R4 ;  /* 0x0000b804ff0075a7 */ /* 0x000ee40008001129 */
[----:B---3--:R-:W-:Y:S05]  /*22b0*/  @!P0 BRA `(.L_x_37) ;  /* 0x000000c800f88947 */ /* 0x008fea0003800000 */
.L_x_36:
[----:B------:R3:W-:Y:S01]  /*22c0*/  @!P5 SYNCS.ARRIVE.TRANS64 RZ, [UR41], R3 ;  /* 0x00000003ffffd9a7 */ /* 0x0007e20008000029 */
[----:B------:R-:W-:-:S04]  /*22d0*/  ULOP3.LUT UR8, UR50, 0x2, URZ, 0xfc, !UPT ;  /* 0x0000000232087892 */ /* 0x000fc8000f8efcff */
[----:B------:R-:W-:-:S09]  /*22e0*/  UISETP.NE.AND UP0, UPT, UR8, 0x2, UPT ;  /* 0x000000020800788c */ /* 0x000fd2000bf05270 */
[----:B------:R-:W-:Y:S05]  /*22f0*/  BRA.U UP0, `(.L_x_38) ;  /* 0x0000000100047547 */ /* 0x000fea000b800000 */
[----:B------:R-:W-:Y:S05]  /*2300*/  BPT.TRAP 0x1 ;  /* 0x000000040000795c */ /* 0x000fea0000300000 */
.L_x_38:
[----:B------:R-:W-:Y:S04]  /*2310*/  BSSY.RECONVERGENT B0, `(.L_x_39) ;  /* 0x0000003000007945 */ /* 0x000fe80003800200 */
[----:B------:R-:W-:Y:S05]  /*2320*/  @P4 BRA `(.L_x_40) ;  /* 0x0000000000044947 */ /* 0x000fea0003800000 */
[----:B------:R-:W-:Y:S05]  /*2330*/  BPT.TRAP 0x1 ;  /* 0x000000040000795c */ /* 0x000fea0000300000 */
.L_x_40:
[----:B------:R-:W-:Y:S05]  /*2340*/  BSYNC.RECONVERGENT B0 ;  /* 0x0000000000007941 */ /* 0x000fea0003800200 */
.L_x_39:
        /* <DEDUP_REMOVED lines=8> */
[----:B-1----:R-:W-:-:S04]  /*23d0*/  SHF.L.U32 R2, R15, 0x1f, RZ ;  /* 0x0000001f0f027819 */ /* 0x002fc800000006ff */
[----:B------:R1:W1:Y:S01]  /*23e0*/  SYNCS.PHASECHK.TRANS64.TRYWAIT P1, [UR8+0xb8], R2 ;  /* 0x0000b802ff0075a7 */ /* 0x0002620008021108 */
        /* <DEDUP_REMOVED lines=20> */
[----:B------:R-:W-:Y:S02]  /*2530*/  UIADD3 UR8, UPT, UPT, UR4, 0x35200, UR8 ;  /* 0x0003520004087890 */ /* 0x000fe4000fffe008 */
[----:B------:R-:W-:Y:S01]  /*2540*/  UIADD3.X UR57, UPT, UPT, URZ, UR49, URZ, UP0, !UPT ;  /* 0x00000031ff397290 */ /* 0x000fe200087fe4ff */
[----:B------:R-:W-:Y:S01]  /*2550*/  UMOV UR54, 0x0 ;  /* 0x0000000000367882 */ /* 0x000fe20000000000 */
[----:B------:R-:W-:Y:S01]  /*2560*/  UMOV UR55, 0x10000000 ;  /* 0x1000000000377882 */ /* 0x000fe20000000000 */
[----:B------:R-:W-:Y:S01]  /*2570*/  UMOV UR33, UR41 ;  /* 0x0000002900217c82 */ /* 0x000fe20008000000 */
[----:B------:R-:W-:Y:S01]  /*2580*/  UMOV UR36, UR44 ;  /* 0x0000002c00247c82 */ /* 0x000fe20008000000 */
        /* <DEDUP_REMOVED lines=11> */
[----:B------:R1:W-:Y:S01]  /*2640*/  UTMALDG.4D.MULTICAST [UR8], [UR56], UR24, desc[UR54] ;  /* 0x00003608380073b4 */ /* 0x0003e20008019818 */
[----:B------:R-:W-:Y:S01]  /*2650*/  NOP ;  /* 0x0000000000007918 */ /* 0x000fe20000000000 */
.L_x_42:
[----:B-1----:R-:W-:Y:S05]  /*2660*/  BSYNC.RECONVERGENT B0 ;  /* 0x0000000000007941 */ /* 0x002fea0003800200 */
.L_x_41:
[----:B------:R-:W-:Y:S01]  /*2670*/  UIADD3 UR20, UPT, UPT, UR20, 0x1, URZ ;  /* 0x0000000114147890 */ /* 0x000fe2000fffe0ff */
[----:B------:R-:W-:-:S03]  /*2680*/  UMOV UR29, UR51 ;  /* 0x00000033001d7c82 */ /* 0x000fc60008000000 */
[----:B------:R-:W-:-:S09]  /*2690*/  UISETP.NE.AND UP0, UPT, UR20, UR28, UPT ;  /* 0x0000001c1400728c */ /* 0x000fd2000bf05270 */
[----:B------:R-:W-:Y:S05]  /*26a0*/  BRA.U UP0, `(.L_x_43) ;  /* 0xfffffff900ec7547 */ /* 0x000fea000b83ffff */
.L_x_35:
[C---:B-1----:R-:W-:Y:S01]  /*26b0*/  LEA R2, R14.reuse, UR4, 0x3 ;  /* 0x000000040e027c11 */ /* 0x042fe2000f8e18ff */
[----:B------:R-:W-:Y:S01]  /*26c0*/  NOP ;  /* 0x0000000000007918 */ /* 0x000fe20000000000 */
[----:B---3--:R-:W-:Y:S02]  /*26d0*/  SHF.L.U32 R3, R13, 0x1f, RZ ;  /* 0x0000001f0d037819 */ /* 0x008fe400000006ff */
[----:B------:R-:W-:Y:S02]  /*26e0*/  LEA R4, R14, UR4, 0x4 ;  /* 0x000000040e047c11 */ /* 0x000fe4000f8e20ff */
[----:B------:R-:W1:Y:S02]  /*26f0*/  SYNCS.PHASECHK.TRANS64.TRYWAIT P0, [R2+URZ+0x1c0], R3 ;  /* 0x0001c003020075a7 */ /* 0x000e6400080011ff */
[----:B-1----:R-:W-:Y:S05]  /*2700*/  @!P0 BRA `(.L_x_44) ;  /* 0x000000c400fc8947 */ /* 0x002fea0003800000 */
.L_x_215:
[----:B------:R-:W3:Y:S01]  /*2710*/  LDS.128 R4, [R4+0x230] ;  /* 0x0002300004047984 */ /* 0x000ee20000000c00 */
[----:B--2---:R-:W-:Y:S01]  /*2720*/  ISETP.GE.AND P0, PT, R43, 0x1, PT ;  /* 0x000000012b00780c */ /* 0x004fe20003f06270 */
[----:B-1----:R-:W-:Y:S01]  /*2730*/  VIADD R2, R2, 0x1d0 ;  /* 0x000001d002027836 */ /* 0x002fe20000000000 */
[----:B------:R-:W-:Y:S01]  /*2740*/  @!PT LDS RZ, [RZ] ;  /* 0x00000000fffff984 */ /* 0x000fe20000000800 */
[----:B------:R-:W-:Y:S01]  /*2750*/  @!PT LDS RZ, [RZ] ;  /* 0x00000000fffff984 */ /* 0x000fe20000000800 */
[----:B------:R-:W-:Y:S01]  /*2760*/  @!PT LDS RZ, [RZ] ;  /* 0x00000000fffff984 */ /* 0x000fe20000000800 */
[----:B------:R-:W-:Y:S01]  /*2770*/  @!PT LDS RZ, [RZ] ;  /* 0x00000000fffff984 */ /* 0x000fe20000000800 */
[----:B------:R1:W-:Y:S06]  /*2780*/  MEMBAR.ALL.CTA ;  /* 0x0000000000007992 */ /* 0x0003ec0000008000 */
[----:B-1----:R-:W1:Y:S01]  /*2790*/  FENCE.VIEW.ASYNC.S ;  /* 0x00000000000073c6 */ /* 0x002e620000000000 */
[----:B------:R-:W-:-:S04]  /*27a0*/  PRMT R2, RZ, 0x654, R2 ;  /* 0x00000654ff027816 */ /* 0x000fc80000000002 */
[----:B-1----:R1:W-:Y:S01]  /*27b0*/  SYNCS.ARRIVE.TRANS64.RED.A1T0 RZ, [R2+URZ], RZ ;  /* 0x000000ff02ff79a7 */ /* 0x0023e200081004ff */
[----:B---3--:R-:W-:-:S13]  /*27c0*/  LOP3.LUT P2, RZ, R6, 0x1, RZ, 0xc0, !PT ;  /* 0x0000000106ff7812 */ /* 0x008fda000784c0ff */
[----:B------:R-:W-:Y:S01]  /*27d0*/  @P2 SHF.R.U32.HI R3, RZ, 0x10, R5 ;  /* 0x00000010ff032819 */ /* 0x000fe20000011605 */
[----:B------:R-:W-:Y:S01]  /*27e0*/  VOTEU.ANY UP0, P2 ;  /* 0x0000000000ff7886 */ /* 0x000fe20001000100 */
[----:B------:R-:W-:Y:S02]  /*27f0*/  @P2 MOV R10, R4 ;  /* 0x00000004000a2202 */ /* 0x000fe40000000f00 */
[----:B------:R-:W-:Y:S02]  /*2800*/  @P2 R2UR.BROADCAST UR8, R3 ;  /* 0x00000000030822ca */ /* 0x000fe400008e0000 */
[----:B------:R-:W-:-:S11]  /*2810*/  @P2 LOP3.LUT R9, R5, 0xffff, RZ, 0xc0, !PT ;  /* 0x0000ffff05092812 */ /* 0x000fd600078ec0ff */
[----:B------:R-:W-:Y:S01]  /*2820*/  @UP0 UMOV UR44, UR8 ;  /* 0x00000008002c0c82 */ /* 0x000fe20008000000 */
[----:B-1----:R-:W-:Y:S05]  /*2830*/  @!P0 BRA `(.L_x_45) ;  /* 0x0000000000b88947 */ /* 0x002fea0003800000 */
[----:B------:R-:W1:Y:S01]  /*2840*/  LDC.64 R4, c[0x0][0xf18] ;  /* 0x0003c600ff047b82 */ /* 0x000e620000000a00 */
[----:B------:R-:W-:-:S07]  /*2850*/  ISETP.NE.AND P3, PT, R43, 0x1, PT ;  /* 0x000000012b00780c */ /* 0x000fce0003f65270 */
[----:B------:R-:W4:Y:S08]  /*2860*/  LDC.64 R6, c[0x0][0xf10] ;  /* 0x0003c400ff067b82 */ /* 0x000f300000000a00 */
[----:B------:R-:W2:Y:S08]  /*2870*/  LDC R16, c[0x0][0xf20] ;  /* 0x0003c800ff107b82 */ /* 0x000eb00000000800 */
[----:B------:R-:W3:Y:S01]  /*2880*/  LDC R17, c[0x0][0xf0c] ;  /* 0x0003c300ff117b82 */ /* 0x000ee20000000800 */
[----:B-1----:R-:W-:Y:S01]  /*2890*/  IMAD.HI.U32 R19, R0, R5, RZ ;  /* 0x0000000500137227 */ /* 0x002fe200078e00ff */
[----:B------:R-:W-:-:S03]  /*28a0*/  ISETP.NE.AND P0, PT, R4, 0x1, PT ;  /* 0x000000010400780c */ /* 0x000fc60003f05270 */
[----:B------:R-:W-:-:S03]  /*28b0*/  IMAD.HI.U32 R5, R9, R5, RZ ;  /* 0x0000000509057227 */ /* 0x000fc600078e00ff */
[----:B------:R-:W1:Y:S01]  /*28c0*/  LDC.64 R2, c[0x0][0xf28] ;  /* 0x0003ca00ff027b82 */ /* 0x000e620000000a00 */
[----:B----4-:R-:W-:-:S04]  /*28d0*/  IMAD.HI.U32 R20, R8, R6, RZ ;  /* 0x0000000608147227 */ /* 0x010fc800078e00ff */
[----:B------:R-:W-:Y:S01]  /*28e0*/  IMAD.HI.U32 R21, R10, R6, RZ ;  /* 0x000000060a157227 */ /* 0x000fe200078e00ff */
[----:B------:R-:W-:Y:S02]  /*28f0*/  SHF.R.U32.HI R20, RZ, R7, R20 ;  /* 0x00000007ff147219 */ /* 0x000fe40000011614 */
[-C--:B--2---:R-:W-:Y:S02]  /*2900*/  SHF.R.U32.HI R19, RZ, R16.reuse, R19 ;  /* 0x00000010ff137219 */ /* 0x084fe40000011613 */
[----:B------:R-:W-:Y:S02]  /*2910*/  SHF.R.U32.HI R5, RZ, R16, R5 ;  /* 0x00000010ff057219 */ /* 0x000fe40000011605 */
[----:B------:R-:W-:Y:S02]  /*2920*/  SEL R19, R0, R19, !P0 ;  /* 0x0000001300137207 */ /* 0x000fe40004000000 */
[----:B------:R-:W-:Y:S02]  /*2930*/  SHF.R.U32.HI R21, RZ, R7, R21 ;  /* 0x00000007ff157219 */ /* 0x000fe40000011615 */
[----:B---3--:R-:W-:-:S02]  /*2940*/  ISETP.NE.AND P1, PT, R17, 0x1, PT ;  /* 0x000000011100780c */ /* 0x008fc40003f25270 */
[----:B------:R-:W-:Y:S02]  /*2950*/  SEL R5, R9, R5, !P0 ;  /* 0x0000000509057207 */ /* 0x000fe40004000000 */
[----:B------:R-:W-:Y:S02]  /*2960*/  SEL R20, R8, R20, !P1 ;  /* 0x0000001408147207 */ /* 0x000fe40004800000 */
[----:B------:R-:W-:Y:S01]  /*2970*/  SEL R21, R10, R21, !P1 ;  /* 0x000000150a157207 */ /* 0x000fe20004800000 */
[----:B-1----:R-:W-:-:S04]  /*2980*/  IMAD.HI.U32 R18, R19, R2, RZ ;  /* 0x0000000213127227 */ /* 0x002fc800078e00ff */
[----:B------:R-:W-:Y:S01]  /*2990*/  IMAD.HI.U32 R6, R20, R2, RZ ;  /* 0x0000000214067227 */ /* 0x000fe200078e00ff */
[----:B------:R-:W-:-:S04]  /*29a0*/  @P3 SHF.R.U32.HI R19, RZ, R3, R18 ;  /* 0x00000003ff133219 */ /* 0x000fc80000011612 */
[----:B------:R-:W-:Y:S01]  /*29b0*/  @P3 SHF.R.U32.HI R20, RZ, R3, R6 ;  /* 0x00000003ff143219 */ /* 0x000fe20000011606 */
[----:B------:R-:W-:-:S04]  /*29c0*/  IMAD R19, R43, R19, RZ ;  /* 0x000000132b137224 */ /* 0x000fc800078e02ff */
[----:B------:R-:W-:Y:S01]  /*29d0*/  IMAD R6, R43, R20, RZ ;  /* 0x000000142b067224 */ /* 0x000fe200078e02ff */
[----:B------:R-:W-:-:S04]  /*29e0*/  ISETP.GE.AND P0, PT, R5, R19, PT ;  /* 0x000000130500720c */ /* 0x000fc80003f06270 */
[----:B------:R-:W-:Y:S01]  /*29f0*/  ISETP.GE.OR P0, PT, R21, R6, P0 ;  /* 0x000000061500720c */ /* 0x000fe20000706670 */
[----:B------:R-:W-:-:S05]  /*2a00*/  IMAD.HI.U32 R6, R5, R2, RZ ;  /* 0x0000000205067227 */ /* 0x000fca00078e00ff */
[----:B------:R-:W-:-:S04]  /*2a10*/  SHF.R.U32.HI R6, RZ, R3, R6 ;  /* 0x00000003ff067219 */ /* 0x000fc80000011606 */
[----:B------:R-:W-:-:S03]  /*2a20*/  SEL R6, R5, R6, !P3 ;  /* 0x0000000605067207 */ /* 0x000fc60005800000 */
[----:B------:R-:W-:-:S04]  /*2a30*/  @!P0 IMAD.HI.U32 R7, R21, R2, RZ ;  /* 0x0000000215078227 */ /* 0x000fc800078e00ff */
[----:B------:R-:W-:Y:S01]  /*2a40*/  IMAD.MOV R2, RZ, RZ, -R6 ;  /* 0x000000ffff027224 */ /* 0x000fe200078e0a06 */
[----:B------:R-:W-:Y:S02]  /*2a50*/  @!P0 SHF.R.U32.HI R3, RZ, R3, R7 ;  /* 0x00000003ff038219 */ /* 0x000fe40000011607 */
[----:B------:R-:W-:Y:S01]  /*2a60*/  IADD3 R7, PT, PT, -R5, RZ, RZ ;  /* 0x000000ff05077210 */ /* 0x000fe20007ffe1ff */
[----:B------:R-:W-:Y:S01]  /*2a70*/  IMAD R2, R43, R2, R5 ;  /* 0x000000022b027224 */ /* 0x000fe200078e0205 */
[----:B------:R-:W-:-:S03]  /*2a80*/  @!P0 SEL R3, R21, R3, !P3 ;  /* 0x0000000315038207 */ /* 0x000fc60005800000 */
[----:B------:R-:W-:Y:S02]  /*2a90*/  IMAD R7, R4, R7, R9 ;  /* 0x0000000704077224 */ /* 0x000fe400078e0209 */
[--C-:B------:R-:W-:Y:S02]  /*2aa0*/  @!P0 IMAD.IADD R6, R6, 0x1, -R3.reuse ;  /* 0x0000000106068824 */ /* 0x100fe400078e0a03 */
[----:B------:R-:W-:Y:S01]  /*2ab0*/  @!P0 IMAD R3, R2, R20, R3 ;  /* 0x0000001402038224 */ /* 0x000fe200078e0203 */
[----:B------:R-:W-:Y:S01]  /*2ac0*/  IADD3 R2, PT, PT, -R21, RZ, RZ ;  /* 0x000000ff15027210 */ /* 0x000fe20007ffe1ff */
[----:B------:R-:W-:Y:S02]  /*2ad0*/  @!P0 IMAD R5, R43, R6, R21 ;  /* 0x000000062b058224 */ /* 0x000fe400078e0215 */
[----:B------:R-:W-:Y:S02]  /*2ae0*/  @!P0 IMAD.MOV.U32 R21, RZ, RZ, R3 ;  /* 0x000000ffff158224 */ /* 0x000fe400078e0003 */
[----:B------:R-:W-:-:S02]  /*2af0*/  IMAD R2, R17, R2, R10 ;  /* 0x0000000211027224 */ /* 0x000fc400078e020a */
[----:B------:R-:W-:Y:S02]  /*2b00*/  IMAD R9, R5, R4, R7 ;  /* 0x0000000405097224 */ /* 0x000fe400078e0207 */
[----:B------:R-:W-:Y:S02]  /*2b10*/  IMAD R10, R21, R17, R2 ;  /* 0x00000011150a7224 */ /* 0x000fe400078e0202 */
.L_x_45:
[----:B------:R-:W1:Y:S02]  /*2b20*/  LDCU UR8, c[0x0][0xf30] ;  /* 0x0001e600ff0877ac */ /* 0x000e640008000800 */
[----:B-1----:R-:W-:-:S09]  /*2b30*/  UISETP.NE.AND UP0, UPT, UR8, 0x1, UPT ;  /* 0x000000010800788c */ /* 0x002fd2000bf05270 */
[----:B------:R-:W-:Y:S05]  /*2b40*/  BRA.U UP0, `(.L_x_46) ;  /* 0x0000000100407547 */ /* 0x000fea000b800000 */
[----:B------:R-:W1:Y:S08]  /*2b50*/  LDC.64 R4, c[0x0][0xf10] ;  /* 0x0003c400ff047b82 */ /* 0x000e700000000a00 */
[----:B------:R-:W2:Y:S08]  /*2b60*/  LDC.64 R2, c[0x0][0xf18] ;  /* 0x0003c600ff027b82 */ /* 0x000eb00000000a00 */
[----:B------:R-:W3:Y:S08]  /*2b70*/  LDC R6, c[0x0][0xf20] ;  /* 0x0003c800ff067b82 */ /* 0x000ef00000000800 */
[----:B------:R-:W4:Y:S01]  /*2b80*/  LDC R7, c[0x0][0xf0c] ;  /* 0x0003c300ff077b82 */ /* 0x000f220000000800 */
[----:B-1----:R-:W-:-:S05]  /*2b90*/  IMAD.HI.U32 R4, R10, R4, RZ ;  /* 0x000000040a047227 */ /* 0x002fca00078e00ff */
[----:B------:R-:W-:Y:S01]  /*2ba0*/  SHF.R.U32.HI R4, RZ, R5, R4 ;  /* 0x00000005ff047219 */ /* 0x000fe20000011604 */
[----:B--2---:R-:W-:Y:S01]  /*2bb0*/  IMAD.HI.U32 R3, R9, R3, RZ ;  /* 0x0000000309037227 */ /* 0x004fe200078e00ff */
[----:B------:R-:W-:-:S04]  /*2bc0*/  ISETP.NE.AND P0, PT, R2, 0x1, PT ;  /* 0x000000010200780c */ /* 0x000fc80003f05270 */
[----:B---3--:R-:W-:-:S04]  /*2bd0*/  SHF.R.U32.HI R3, RZ, R6, R3 ;  /* 0x00000006ff037219 */ /* 0x008fc80000011603 */
[----:B------:R-:W-:Y:S02]  /*2be0*/  SEL R3, R9, R3, !P0 ;  /* 0x0000000309037207 */ /* 0x000fe40004000000 */
[----:B----4-:R-:W-:-:S04]  /*2bf0*/  ISETP.NE.AND P1, PT, R7, 0x1, PT ;  /* 0x000000010700780c */ /* 0x010fc80003f25270 */
[----:B------:R-:W-:-:S05]  /*2c00*/  SEL R4, R10, R4, !P1 ;  /* 0x000000040a047207 */ /* 0x000fca0004800000 */
[----:B------:R-:W-:Y:S02]  /*2c10*/  IMAD.IADD R5, R3, 0x1, -R4 ;  /* 0x0000000103057824 */ /* 0x000fe400078e0a04 */
[----:B------:R-:W-:Y:S02]  /*2c20*/  IMAD.IADD R3, R4, 0x1, -R3 ;  /* 0x0000000104037824 */ /* 0x000fe400078e0a03 */
[----:B------:R-:W-:Y:S02]  /*2c30*/  IMAD R10, R5, R7, R10 ;  /* 0x00000007050a7224 */ /* 0x000fe400078e020a */
[----:B------:R-:W-:-:S07]  /*2c40*/  IMAD R9, R3, R2, R9 ;  /* 0x0000000203097224 */ /* 0x000fce00078e0209 */
.L_x_46:
[----:B------:R-:W-:Y:S01]  /*2c50*/  VIADD R14, R14, 0x1 ;  /* 0x000000010e0e7836 */ /* 0x000fe20000000000 */
[----:B------:R-:W-:Y:S01]  /*2c60*/  PLOP3.LUT P1, PT, PT, PT, PT, 0x80, 0x8 ;  /* 0x000000000008781c */ /* 0x000fe20003f2f070 */
[----:B------:R-:W-:Y:S02]  /*2c70*/  VIADD R2, R10, UR39 ;  /* 0x000000270a027c36 */ /* 0x000fe40008000000 */
[----:B------:R-:W-:Y:S01]  /*2c80*/  VIADD R3, R9, UR38 ;  /* 0x0000002609037c36 */ /* 0x000fe20008000000 */
[----:B------:R-:W-:Y:S02]  /*2c90*/  ISETP.NE.AND P0, PT, R14, 0x2, PT ;  /* 0x000000020e00780c */ /* 0x000fe40003f05270 */
[----:B------:R-:W-:Y:S02]  /*2ca0*/  R2UR UR27, R2 ;  /* 0x00000000021b72ca */ /* 0x000fe400000e0000 */
[----:B------:R-:W-:Y:S02]  /*2cb0*/  SEL R2, RZ, 0x1, P0 ;  /* 0x00000001ff027807 */ /* 0x000fe40000000000 */
[----:B------:R-:W-:-:S02]  /*2cc0*/  R2UR UR11, R3 ;  /* 0x00000000030b72ca */ /* 0x000fc400000e0000 */
[----:B------:R-:W-:Y:S02]  /*2cd0*/  LOP3.LUT R13, R13, R2, RZ, 0x3c, !PT ;  /* 0x000000020d0d7212 */ /* 0x000fe400078e3cff */
[----:B------:R-:W-:Y:S01]  /*2ce0*/  SEL R14, R14, RZ, P0 ;  /* 0x000000ff0e0e7207 */ /* 0x000fe20000000000 */
[----:B------:R-:W-:Y:S10]  /*2cf0*/  @P2 BRA `(.L_x_47) ;  /* 0xffffffec00b42947 */ /* 0x000ff4000383ffff */
[----:B------:R-:W-:Y:S01]  /*2d00*/  UIADD3 UR4, UPT, UPT, UR4, 0xb8, URZ ;  /* 0x000000b804047890 */ /* 0x000fe2000fffe0ff */
[----:B------:R-:W-:-:S03]  /*2d10*/  SHF.L.U32 R2, R15, 0x1f, RZ ;  /* 0x0000001f0f027819 */ /* 0x000fc600000006ff */
[----:B------:R-:W-:-:S09]  /*2d20*/  ULEA UR5, UR51, UR4, 0x3 ;  /* 0x0000000433057291 */ /* 0x000fd2000f8e18ff */
[----:B------:R-:W1:Y:S02]  /*2d30*/  SYNCS.PHASECHK.TRANS64.TRYWAIT P0, [UR5], R2 ;  /* 0x00000002ff0075a7 */ /* 0x000e640008001105 */
[----:B-1----:R-:W-:Y:S05]  /*2d40*/  @!P0 BRA `(.L_x_48) ;  /* 0x000000c000808947 */ /* 0x002fea0003800000 */
.L_x_217:
[----:B------:R-:W-:-:S04]  /*2d50*/  UIADD3 UR6, UPT, UPT, UR51, 0x1, URZ ;  /* 0x0000000133067890 */ /* 0x000fc8000fffe0ff */
[----:B------:R-:W-:-:S04]  /*2d60*/  UISETP.NE.AND UP0, UPT, UR6, 0x17, UPT ;  /* 0x000000170600788c */ /* 0x000fc8000bf05270 */
[----:B------:R-:W-:Y:S02]  /*2d70*/  USEL UR7, URZ, 0x1, UP0 ;  /* 0x00000001ff077887 */ /* 0x000fe40008000000 */
[----:B------:R-:W-:-:S04]  /*2d80*/  USEL UR6, UR6, URZ, UP0 ;  /* 0x000000ff06067287 */ /* 0x000fc80008000000 */
[----:B------:R-:W-:Y:S01]  /*2d90*/  ULEA UR5, UR6, UR4, 0x3 ;  /* 0x0000000406057291 */ /* 0x000fe2000f8e18ff */
[----:B-1----:R-:W-:-:S04]  /*2da0*/  LOP3.LUT R2, R15, UR7, RZ, 0x3c, !PT ;  /* 0x000000070f027c12 */ /* 0x002fc8000f8e3cff */
[----:B------:R-:W-:-:S04]  /*2db0*/  SHF.L.U32 R3, R2, 0x1f, RZ ;  /* 0x0000001f02037819 */ /* 0x000fc800000006ff */
[----:B------:R-:W1:Y:S02]  /*2dc0*/  SYNCS.PHASECHK.TRANS64.TRYWAIT P0, [UR5], R3 ;  /* 0x00000003ff0075a7 */ /* 0x000e640008001105 */
[----:B-1----:R-:W-:Y:S05]  /*2dd0*/  @!P0 BRA `(.L_x_49) ;  /* 0x000000c000748947 */ /* 0x002fea0003800000 */
.L_x_219:
[----:B------:R-:W-:-:S04]  /*2de0*/  UIADD3 UR6, UPT, UPT, UR6, 0x1, URZ ;  /* 0x0000000106067890 */ /* 0x000fc8000fffe0ff */
[----:B------:R-:W-:-:S04]  /*2df0*/  UISETP.NE.AND UP0, UPT, UR6, 0x17, UPT ;  /* 0x000000170600788c */ /* 0x000fc8000bf05270 */
[----:B------:R-:W-:Y:S02]  /*2e00*/  USEL UR7, URZ, 0x1, UP0 ;  /* 0x00000001ff077887 */ /* 0x000fe40008000000 */
[----:B------:R-:W-:-:S04]  /*2e10*/  USEL UR6, UR6, URZ, UP0 ;  /* 0x000000ff06067287 */ /* 0x000fc80008000000 */
[----:B------:R-:W-:Y:S01]  /*2e20*/  ULEA UR5, UR6, UR4, 0x3 ;  /* 0x0000000406057291 */ /* 0x000fe2000f8e18ff */
[----:B------:R-:W-:-:S04]  /*2e30*/  LOP3.LUT R2, R2, UR7, RZ, 0x3c, !PT ;  /* 0x0000000702027c12 */ /* 0x000fc8000f8e3cff */
[----:B-1----:R-:W-:-:S04]  /*2e40*/  SHF.L.U32 R3, R2, 0x1f, RZ ;  /* 0x0000001f02037819 */ /* 0x002fc800000006ff */
[----:B------:R-:W1:Y:S02]  /*2e50*/  SYNCS.PHASECHK.TRANS64.TRYWAIT P0, [UR5], R3 ;  /* 0x00000003ff0075a7 */ /* 0x000e640008001105 */
[----:B-1----:R-:W-:Y:S05]  /*2e60*/  @!P0 BRA `(.L_x_50) ;  /* 0x000000c000688947 */ /* 0x002fea0003800000 */
.L_x_221:
        /* <DEDUP_REMOVED lines=9> */
.L_x_223:
        /* <DEDUP_REMOVED lines=9> */
.L_x_225:
        /* <DEDUP_REMOVED lines=9> */
.L_x_227:
        /* <DEDUP_REMOVED lines=9> */
.L_x_229:
        /* <DEDUP_REMOVED lines=9> */
.L_x_231:
        /* <DEDUP_REMOVED lines=9> */
.L_x_233:
        /* <DEDUP_REMOVED lines=9> */
.L_x_235:
        /* <DEDUP_REMOVED lines=9> */
.L_x_237:
        /* <DEDUP_REMOVED lines=9> */
.L_x_239:
        /* <DEDUP_REMOVED lines=9> */
.L_x_241:
        /* <DEDUP_REMOVED lines=9> */
.L_x_243:
        /* <DEDUP_REMOVED lines=9> */
.L_x_245:
        /* <DEDUP_REMOVED lines=9> */
.L_x_247:
        /* <DEDUP_REMOVED lines=9> */
.L_x_249:
        /* <DEDUP_REMOVED lines=9> */
.L_x_251:
        /* <DEDUP_REMOVED lines=9> */
.L_x_253:
        /* <DEDUP_REMOVED lines=9> */
.L_x_255:
        /* <DEDUP_REMOVED lines=9> */
.L_x_257:
        /* <DEDUP_REMOVED lines=9> */
.L_x_259:
[----:B------:R-:W-:-:S04]  /*3920*/  UIADD3 UR6, UPT, UPT, UR6, 0x1, URZ ;  /* 0x0000000106067890 */ /* 0x000fc8000fffe0ff */
[----:B------:R-:W-:-:S04]  /*3930*/  UISETP.NE.AND UP0, UPT, UR6, 0x17, UPT ;  /* 0x000000170600788c */ /* 0x000fc8000bf05270 */
[----:B------:R-:W-:Y:S02]  /*3940*/  USEL UR5, URZ, 0x1, UP0 ;  /* 0x00000001ff057887 */ /* 0x000fe40008000000 */
[----:B------:R-:W-:-:S04]  /*3950*/  USEL UR6, UR6, URZ, UP0 ;  /* 0x000000ff06067287 */ /* 0x000fc80008000000 */
[----:B------:R-:W-:Y:S01]  /*3960*/  ULEA UR6, UR6, UR4, 0x3 ;  /* 0x0000000406067291 */ /* 0x000fe2000f8e18ff */
[----:B------:R-:W-:-:S04]  /*3970*/  LOP3.LUT R2, R2, UR5, RZ, 0x3c, !PT ;  /* 0x0000000502027c12 */ /* 0x000fc8000f8e3cff */
[----:B------:R-:W-:Y:S01]  /*3980*/  SHF.L.U32 R2, R2, 0x1f, RZ ;  /* 0x0000001f02027819 */ /* 0x000fe200000006ff */
[----:B-1----:R-:W-:-:S07]  /*3990*/  IMAD.U32 R0, RZ, RZ, UR6 ;  /* 0x00000006ff007e24 */ /* 0x002fce000f8e00ff */
.L_x_70:
[----:B-1----:R1:W2:Y:S02]  /*39a0*/  SYNCS.PHASECHK.TRANS64.TRYWAIT P0, [R0+URZ], R2 ;  /* 0x00000002000075a7 */ /* 0x0022a400080011ff */
[----:B--2---:R-:W-:Y:S05]  /*39b0*/  @!P0 NANOSLEEP.SYNCS 0x989680 ;  /* 0x009896800000895d */ /* 0x004fea0003900000 */
[----:B------:R-:W2:Y:S02]  /*39c0*/  @!P0 SYNCS.PHASECHK.TRANS64 P0, [R0+URZ], R2 ;  /* 0x00000002000085a7 */ /* 0x000ea400080010ff */
[----:B--2---:R-:W-:Y:S05]  /*39d0*/  @P0 EXIT ;  /* 0x000000000000094d */ /* 0x004fea0003800000 */
[----:B------:R-:W-:Y:S05]  /*39e0*/  BRA `(.L_x_70) ;  /* 0xfffffffc00ec7947 */ /* 0x000fea000383ffff */
.L_x_23:
[----:B------:R-:W-:-:S04]  /*39f0*/  UISETP.NE.AND UP0, UPT, UR37, URZ, UPT ;  /* 0x000000ff2500728c */ /* 0x000fc8000bf05270 */
[----:B------:R-:W-:-:S09]  /*3a00*/  UISETP.NE.OR UP0, UPT, UR8, 0x1, UP0 ;  /* 0x000000010800788c */ /* 0x000fd20008705670 */
[----:B------:R-:W-:Y:S05]  /*3a10*/  BRA.U UP0, `(.L_x_71) ;  /* 0x0000000500487547 */ /* 0x000fea000b800000 */
[----:B------:R-:W-:Y:S01]  /*3a20*/  ISETP.GE.U32.AND P2, PT, R2, 0x4, PT ;  /* 0x000000040200780c */ /* 0x000fe20003f46070 */
[----:B------:R-:W-:Y:S01]  /*3a30*/  IMAD.MOV.U32 R12, RZ, RZ, 0x1 ;  /* 0x00000001ff0c7424 */ /* 0x000fe200078e00ff */
[----:B------:R-:W-:Y:S02]  /*3a40*/  CS2R R10, SRZ ;  /* 0x00000000000a7805 */ /* 0x000fe4000001ff00 */
[----:B------:R-:W-:Y:S01]  /*3a50*/  CS2R R8, SRZ ;  /* 0x0000000000087805 */ /* 0x000fe2000001ff00 */
[----:B------:R-:W-:Y:S01]  /*3a60*/  UMOV UR4, 0x400 ;  /* 0x0000040000047882 */ /* 0x000fe20000000000 */
[----:B------:R-:W-:Y:S01]  /*3a70*/  UMOV UR6, URZ ;  /* 0x000000ff00067c82 */ /* 0x000fe20008000000 */
[----:B------:R-:W-:-:S12]  /*3a80*/  ULEA UR37, UR37, UR4, 0x18 ;  /* 0x0000000425257291 */ /* 0x000fd8000f8ec0ff */
.L_x_75:
[----:B------:R-:W-:Y:S02]  /*3a90*/  LEA R0, R8, UR37, 0x3 ;  /* 0x0000002508007c11 */ /* 0x000fe4000f8e18ff */
[----:B------:R-:W-:-:S03]  /*3aa0*/  SHF.L.U32 R4, R9, 0x1f, RZ ;  /* 0x0000001f09047819 */ /* 0x000fc600000006ff */
[----:B------:R-:W-:Y:S01]  /*3ab0*/  VIADD R5, R0, 0x210 ;  /* 0x0000021000057836 */ /* 0x000fe20000000000 */
[----:B------:R-:W3:Y:S02]  /*3ac0*/  SYNCS.PHASECHK.TRANS64.TRYWAIT P0, [R0+URZ+0x200], R4 ;  /* 0x00020004000075a7 */ /* 0x000ee400080011ff */
[----:B---3--:R-:W-:Y:S05]  /*3ad0*/  @!P0 BRA `(.L_x_72) ;  /* 0x000000bc002c8947 */ /* 0x008fea0003800000 */
.L_x_260:
[----:B------:R-:W-:Y:S01]  /*3ae0*/  ULEA UR5, UR6, UR37, 0x3 ;  /* 0x0000002506057291 */ /* 0x000fe2000f8e18ff */
[----:B---3--:R-:W-:Y:S01]  /*3af0*/  PRMT R0, RZ, 0x654, R5 ;  /* 0x00000654ff007816 */ /* 0x008fe20000000005 */
[----:B------:R-:W-:Y:S01]  /*3b00*/  @!P2 IMAD.MOV.U32 R4, RZ, RZ, 0x10 ;  /* 0x00000010ff04a424 */ /* 0x000fe200078e00ff */
[----:B------:R-:W-:Y:S01]  /*3b10*/  SHF.L.U32 R5, R12, 0x1f, RZ ;  /* 0x0000001f0c057819 */ /* 0x000fe200000006ff */
[----:B------:R-:W-:Y:S01]  /*3b20*/  UIADD3 UR4, UPT, UPT, UR5, 0x1c0, URZ ;  /* 0x000001c005047890 */ /* 0x000fe2000fffe0ff */
[----:B------:R3:W-:Y:S05]  /*3b30*/  SYNCS.ARRIVE.TRANS64.RED.A1T0 RZ, [R0+URZ], RZ ;  /* 0x000000ff00ff79a7 */ /* 0x0007ea00081004ff */
[----:B------:R-:W-:Y:S01]  /*3b40*/  IMAD.U32 R6, RZ, RZ, UR4 ;  /* 0x00000004ff067e24 */ /* 0x000fe2000f8e00ff */
[----:B------:R-:W4:Y:S04]  /*3b50*/  SYNCS.PHASECHK.TRANS64.TRYWAIT P0, [UR5+0x1d0], R5 ;  /* 0x0001d005ff0075a7 */ /* 0x000f280008001105 */
[----:B------:R-:W-:Y:S01]  /*3b60*/  PRMT R6, R2, 0x654, R6 ;  /* 0x0000065402067816 */ /* 0x000fe20000000006 */
[----:B---34-:R-:W-:Y:S06]  /*3b70*/  @!P0 BRA `(.L_x_73) ;  /* 0x000000bc00188947 */ /* 0x018fec0003800000 */
.L_x_262:
[----:B------:R-:W-:Y:S01]  /*3b80*/  ULEA UR4, UR6, UR37, 0x4 ;  /* 0x0000002506047291 */ /* 0x000fe2000f8e20ff */
[----:B------:R-:W-:Y:S01]  /*3b90*/  SEL R3, R6, R3, !P2 ;  /* 0x0000000306037207 */ /* 0x000fe20005000000 */
[----:B------:R-:W-:Y:S01]  /*3ba0*/  UIADD3 UR5, UPT, UPT, UR5, 0x1c0, URZ ;  /* 0x000001c005057890 */ /* 0x000fe2000fffe0ff */
[----:B---3--:R-:W-:Y:S01]  /*3bb0*/  LEA R0, R11, UR37, 0x3 ;  /* 0x000000250b007c11 */ /* 0x008fe2000f8e18ff */
[----:B------:R-:W-:Y:S01]  /*3bc0*/  UIADD3 UR4, UPT, UPT, UR4, 0x230, URZ ;  /* 0x0000023004047890 */ /* 0x000fe2000fffe0ff */
[----:B------:R3:W-:Y:S01]  /*3bd0*/  @!P2 SYNCS.ARRIVE.TRANS64.RED RZ, [R3+URZ], R4 ;  /* 0x0000000403ffa9a7 */ /* 0x0007e200080004ff */
[----:B------:R-:W-:Y:S01]  /*3be0*/  UIADD3 UR6, UPT, UPT, UR6, 0x1, URZ ;  /* 0x0000000106067890 */ /* 0x000fe2000fffe0ff */
[----:B------:R-:W-:-:S03]  /*3bf0*/  VIADD R8, R8, 0x1 ;  /* 0x0000000108087836 */ /* 0x000fc60000000000 */
[----:B------:R-:W-:Y:S02]  /*3c00*/  UISETP.NE.AND UP0, UPT, UR6, 0x2, UPT ;  /* 0x000000020600788c */ /* 0x000fe4000bf05270 */
[----:B------:R-:W-:Y:S01]  /*3c10*/  ISETP.NE.AND P0, PT, R8, 0x2, PT ;  /* 0x000000020800780c */ /* 0x000fe20003f05270 */
[----:B------:R-:W-:Y:S06]  /*3c20*/  UGETNEXTWORKID.BROADCAST [UR4], [UR5] ;  /* 0x00000000040073ca */ /* 0x000fec0008000100 */
[----:B------:R-:W-:Y:S02]  /*3c30*/  USEL UR4, URZ, 0x1, UP0 ;  /* 0x00000001ff047887 */ /* 0x000fe40008000000 */
[----:B------:R-:W-:-:S04]  /*3c40*/  USEL UR6, UR6, URZ, UP0 ;  /* 0x000000ff06067287 */ /* 0x000fc80008000000 */
[----:B------:R-:W-:Y:S02]  /*3c50*/  LOP3.LUT R12, R12, UR4, RZ, 0x3c, !PT ;  /* 0x000000040c0c7c12 */ /* 0x000fe4000f8e3cff */
[----:B---3--:R-:W-:-:S04]  /*3c60*/  SHF.L.U32 R4, R10, 0x1f, RZ ;  /* 0x0000001f0a047819 */ /* 0x008fc800000006ff */
[----:B------:R-:W3:Y:S02]  /*3c70*/  SYNCS.PHASECHK.TRANS64.TRYWAIT P1, [R0+URZ+0x1c0], R4 ;  /* 0x0001c004000075a7 */ /* 0x000ee400080211ff */
[----:B---3--:R-:W-:Y:S05]  /*3c80*/  @!P1 BRA `(.L_x_74) ;  /* 0x000000b800ec9947 */ /* 0x008fea0003800000 */
.L_x_263:
[C---:B---3--:R-:W-:Y:S01]  /*3c90*/  LEA R4, R11.reuse, UR37, 0x4 ;  /* 0x000000250b047c11 */ /* 0x048fe2000f8e20ff */
[----:B------:R-:W-:Y:S01]  /*3ca0*/  VIADD R0, R0, 0x1d0 ;  /* 0x000001d000007836 */ /* 0x000fe20000000000 */
[----:B------:R-:W-:Y:S01]  /*3cb0*/  SEL R8, R8, RZ, P0 ;  /* 0x000000ff08087207 */ /* 0x000fe20000000000 */
[----:B------:R-:W-:-:S03]  /*3cc0*/  VIADD R11, R11, 0x1 ;  /* 0x000000010b0b7836 */ /* 0x000fc60000000000 */
[----:B------:R-:W3:Y:S01]  /*3cd0*/  LDS.128 R4, [R4+0x230] ;  /* 0x0002300004047984 */ /* 0x000ee20000000c00 */
[----:B------:R-:W-:Y:S02]  /*3ce0*/  PRMT R0, RZ, 0x654, R0 ;  /* 0x00000654ff007816 */ /* 0x000fe40000000000 */
[C---:B------:R-:W-:Y:S01]  /*3cf0*/  ISETP.NE.AND P1, PT, R11.reuse, 0x2, PT ;  /* 0x000000020b00780c */ /* 0x040fe20003f25270 */
[----:B------:R-:W-:Y:S01]  /*3d00*/  @!PT LDS RZ, [RZ] ;  /* 0x00000000fffff984 */ /* 0x000fe20000000800 */
[----:B------:R-:W-:Y:S01]  /*3d10*/  @!PT LDS RZ, [RZ] ;  /* 0x00000000fffff984 */ /* 0x000fe20000000800 */
[----:B------:R-:W-:Y:S01]  /*3d20*/  @!PT LDS RZ, [RZ] ;  /* 0x00000000fffff984 */ /* 0x000fe20000000800 */
[----:B------:R-:W-:Y:S01]  /*3d30*/  @!PT LDS RZ, [RZ] ;  /* 0x00000000fffff984 */ /* 0x000fe20000000800 */
[----:B------:R4:W-:Y:S06]  /*3d40*/  MEMBAR.ALL.CTA ;  /* 0x0000000000007992 */ /* 0x0009ec0000008000 */
[----:B----4-:R-:W4:Y:S01]  /*3d50*/  FENCE.VIEW.ASYNC.S ;  /* 0x00000000000073c6 */ /* 0x010f220000000000 */
[----:B------:R-:W-:Y:S01]  /*3d60*/  SEL R11, R11, RZ, P1 ;  /* 0x000000ff0b0b7207 */ /* 0x000fe20000800000 */
[----:B----4-:R4:W-:Y:S01]  /*3d70*/  SYNCS.ARRIVE.TRANS64.RED.A1T0 RZ, [R0+URZ], RZ ;  /* 0x000000ff00ff79a7 */ /* 0x0109e200081004ff */
[----:B---3--:R-:W-:-:S02]  /*3d80*/  LOP3.LUT P3, RZ, R6, 0x1, RZ, 0xc0, !PT ;  /* 0x0000000106ff7812 */ /* 0x008fc4000786c0ff */
[----:B------:R-:W-:-:S04]  /*3d90*/  SEL R4, RZ, 0x1, P1 ;  /* 0x00000001ff047807 */ /* 0x000fc80000800000 */
[----:B------:R-:W-:Y:S02]  /*3da0*/  LOP3.LUT R10, R10, R4, RZ, 0x3c, !PT ;  /* 0x000000040a0a7212 */ /* 0x000fe400078e3cff */
[----:B----4-:R-:W-:-:S04]  /*3db0*/  SEL R0, RZ, 0x1, P0 ;  /* 0x00000001ff007807 */ /* 0x010fc80000000000 */
[----:B------:R-:W-:Y:S01]  /*3dc0*/  LOP3.LUT R9, R9, R0, RZ, 0x3c, !PT ;  /* 0x0000000009097212 */ /* 0x000fe200078e3cff */
[----:B------:R-:W-:Y:S06]  /*3dd0*/  @P3 BRA `(.L_x_75) ;  /* 0xfffffffc002c3947 */ /* 0x000fec000383ffff */
[----:B------:R-:W-:Y:S01]  /*3de0*/  ULEA UR5, UR6, UR37, 0x3 ;  /* 0x0000002506057291 */ /* 0x000fe2000f8e18ff */
[----:B------:R-:W-:-:S08]  /*3df0*/  SHF.L.U32 R2, R12, 0x1f, RZ ;  /* 0x0000001f0c027819 */ /* 0x000fd000000006ff */
[----:B------:R-:W3:Y:S02]  /*3e00*/  SYNCS.PHASECHK.TRANS64 P0, [UR5+0x1d0], R2 ;  /* 0x0001d002ff0075a7 */ /* 0x000ee40008001005 */
[----:B---3--:R-:W-:Y:S05]  /*3e10*/  @P0 BRA `(.L_x_76) ;  /* 0x0000000000080947 */ /* 0x008fea0003800000 */
[----:B------:R-:W3:Y:S02]  /*3e20*/  SYNCS.PHASECHK.TRANS64.TRYWAIT P0, [UR5+0x1d0], R2 ;  /* 0x0001d002ff0075a7 */ /* 0x000ee40008001105 */
[----:B---3--:R-:W-:Y:S05]  /*3e30*/  @!P0 BRA `(.L_x_77) ;  /* 0x000000b800948947 */ /* 0x008fea0003800000 */
.L_x_76:
[----:B------:R-:W-:-:S04]  /*3e40*/  UIADD3 UR4, UPT, UPT, UR6, 0x1, URZ ;  /* 0x0000000106047890 */ /* 0x000fc8000fffe0ff */
[----:B------:R-:W-:-:S04]  /*3e50*/  UISETP.NE.AND UP0, UPT, UR4, 0x2, UPT ;  /* 0x000000020400788c */ /* 0x000fc8000bf05270 */
[----:B------:R-:W-:Y:S02]  /*3e60*/  USEL UR7, URZ, 0x1, UP0 ;  /* 0x00000001ff077887 */ /* 0x000fe40008000000 */
[----:B------:R-:W-:-:S04]  /*3e70*/  USEL UR4, UR4, URZ, UP0 ;  /* 0x000000ff04047287 */ /* 0x000fc80008000000 */
[----:B------:R-:W-:Y:S01]  /*3e80*/  ULEA UR4, UR4, UR37, 0x3 ;  /* 0x0000002504047291 */ /* 0x000fe2000f8e18ff */
[----:B---3--:R-:W-:-:S04]  /*3e90*/  LOP3.LUT R2, R12, UR7, RZ, 0x3c, !PT ;  /* 0x000000070c027c12 */ /* 0x008fc8000f8e3cff */
[----:B------:R-:W-:-:S04]  /*3ea0*/  SHF.L.U32 R0, R2, 0x1f, RZ ;  /* 0x0000001f02007819 */ /* 0x000fc800000006ff */
[----:B------:R-:W3:Y:S02]  /*3eb0*/  SYNCS.PHASECHK.TRANS64 P0, [UR4+0x1d0], R0 ;  /* 0x0001d000ff0075a7 */ /* 0x000ee40008001004 */
[----:B-1-3--:R-:W-:Y:S05]  /*3ec0*/  @P0 EXIT ;  /* 0x000000000000094d */ /* 0x00afea0003800000 */
[----:B------:R-:W-:Y:S02]  /*3ed0*/  SHF.L.U32 R2, R2, 0x1f, RZ ;  /* 0x0000001f02027819 */ /* 0x000fe400000006ff */
[----:B------:R-:W-:-:S07]  /*3ee0*/  MOV R0, UR4 ;  /* 0x0000000400007c02 */ /* 0x000fce0008000f00 */
.L_x_78:
[----:B-1----:R1:W3:Y:S02]  /*3ef0*/  SYNCS.PHASECHK.TRANS64.TRYWAIT P0, [R0+URZ+0x1d0], R2 ;  /* 0x0001d002000075a7 */ /* 0x0022e400080011ff */
[----:B---3--:R-:W-:Y:S05]  /*3f00*/  @!P0 NANOSLEEP.SYNCS 0x989680 ;  /* 0x009896800000895d */ /* 0x008fea0003900000 */
[----:B------:R-:W3:Y:S02]  /*3f10*/  @!P0 SYNCS.PHASECHK.TRANS64 P0, [R0+URZ+0x1d0], R2 ;  /* 0x0001d002000085a7 */ /* 0x000ee400080010ff */
[----:B---3--:R-:W-:Y:S05]  /*3f20*/  @P0 EXIT ;  /* 0x000000000000094d */ /* 0x008fea0003800000 */
[----:B------:R-:W-:Y:S05]  /*3f30*/  BRA `(.L_x_78) ;  /* 0xfffffffc00ec7947 */ /* 0x000fea000383ffff */
.L_x_71:
[----:B------:R-:W-:Y:S05]  /*3f40*/  BRA.U UP4, `(.L_x_79) ;  /* 0x0000000d047c7547 */ /* 0x000fea000b800000 */
[----:B------:R-:W-:Y:S01]  /*3f50*/  UMOV UR4, 0x40 ;  /* 0x0000004000047882 */ /* 0x000fe20000000000 */
[----:B------:R-:W-:Y:S01]  /*3f60*/  NOP ;  /* 0x0000000000007918 */ /* 0x000fe20000000000 */
[----:B------:R-:W-:Y:S01]  /*3f70*/  ULEA UR4, UR37, UR4, 0x18 ;  /* 0x0000000425047291 */ /* 0x000fe2000f8ec0ff */
[----:B------:R-:W-:Y:S02]  /*3f80*/  UMOV UR5, 0x400 ;  /* 0x0000040000057882 */ /* 0x000fe40000000000 */
[----:B------:R-:W-:-:S06]  /*3f90*/  ULEA UR37, UR37, UR5, 0x18 ;  /* 0x0000000525257291 */ /* 0x000fcc000f8ec0ff */
[----:B------:R-:W3:Y:S02]  /*3fa0*/  LDS.U8 R2, [UR4+0x1c] ;  /* 0x00001c04ff027984 */ /* 0x000ee40008000000 */
[----:B---3--:R-:W-:-:S13]  /*3fb0*/  ISETP.NE.AND P0, PT, R2, RZ, PT ;  /* 0x000000ff0200720c */ /* 0x008fda0003f05270 */
[----:B------:R-:W-:Y:S05]  /*3fc0*/  @P0 BRA `(.L_x_80) ;  /* 0x0000000000580947 */ /* 0x000fea0003800000 */
[----:B------:R-:W-:-:S13]  /*3fd0*/  ELECT P0, URZ, PT ;  /* 0x0000000000ff782f */ /* 0x000fda0003800000 */
[----:B------:R-:W-:Y:S05]  /*3fe0*/  @!P0 BRA `(.L_x_81) ;  /* 0x0000000000608947 */ /* 0x000fea0003800000 */
[----:B------:R-:W-:Y:S01]  /*3ff0*/  UMOV UR5, 0x10 ;  /* 0x0000001000057882 */ /* 0x000fe20000000000 */
[----:B------:R-:W-:Y:S01]  /*4000*/  HFMA2 R2, -RZ, RZ, 0, 5.9604644775390625e-08 ;  /* 0x00000001ff027431 */ /* 0x000fe200000001ff */
[----:B------:R-:W-:-:S03]  /*4010*/  MOV R3, 0xffff ;  /* 0x0000ffff00037802 */ /* 0x000fc60000000f00 */
[----:B------:R-:W-:Y:S04]  /*4020*/  DEPBAR.LE SB3, 0x36 ;  /* 0x0000bd800000791a */ /* 0x000fe80000000000 */
[----:B------:R-:W3:Y:S02]  /*4030*/  UTCATOMSWS.FIND_AND_SET.ALIGN UP0, UR5, UR5 ;  /* 0x00000005000575e3 */ /* 0x000ee40008000800 */
[----:B---3--:R-:W-:Y:S01]  /*4040*/  MOV R4, UR5 ;  /* 0x0000000500047c02 */ /* 0x008fe20008000f00 */
[----:B------:R-:W-:Y:S06]  /*4050*/  BRA.U UP0, `(.L_x_82) ;  /* 0x0000000100187547 */ /* 0x000fec000b800000 */
.L_x_83:
[----:B------:R-:W-:Y:S05]  /*4060*/  NANOSLEEP 0x64 ;  /* 0x000000640000795d */ /* 0x000fea0003800000 */
[----:B------:R-:W-:-:S05]  /*4070*/  UMOV UR5, 0x10 ;  /* 0x0000001000057882 */ /* 0x000fca0000000000 */
[----:B------:R-:W-:Y:S04]  /*4080*/  DEPBAR.LE SB3, 0x36 ;  /* 0x0000bd800000791a */ /* 0x000fe80000000000 */
[----:B------:R-:W3:Y:S02]  /*4090*/  UTCATOMSWS.FIND_AND_SET.ALIGN UP0, UR5, UR5 ;  /* 0x00000005000575e3 */ /* 0x000ee40008000800 */
[----:B---3--:R-:W-:Y:S01]  /*40a0*/  MOV R4, UR5 ;  /* 0x0000000500047c02 */ /* 0x008fe20008000f00 */
[----:B------:R-:W-:Y:S05]  /*40b0*/  BRA.U !UP0, `(.L_x_83) ;  /* 0xfffffffd08e87547 */ /* 0x000fea000b83ffff */
.L_x_82:
[-C--:B------:R-:W-:Y:S02]  /*40c0*/  SHF.L.U32 R3, R3, R4.reuse, RZ ;  /* 0x0000000403037219 */ /* 0x080fe400000006ff */
[----:B------:R-:W-:Y:S01]  /*40d0*/  SHF.L.U32 R2, R2, R4, RZ ;  /* 0x0000000402027219 */ /* 0x000fe200000006ff */
[----:B------:R-:W-:Y:S02]  /*40e0*/  IMAD.SHL.U32 R4, R4, 0x20, RZ ;  /* 0x0000002004047824 */ /* 0x000fe400078e00ff */
[----:B------:R3:W-:Y:S04]  /*40f0*/  ATOMS.OR RZ, [UR4+0x14], R3 ;  /* 0x00001403ffff798c */ /* 0x0007e8000b000004 */
[----:B------:R3:W-:Y:S04]  /*4100*/  ATOMS.OR RZ, [UR4+0x18], R2 ;  /* 0x00001802ffff798c */ /* 0x0007e8000b000004 */
[----:B------:R3:W-:Y:S01]  /*4110*/  STS [UR37+0x250], R4 ;  /* 0x00025004ff007988 */ /* 0x0007e20008000825 */
[----:B------:R-:W-:Y:S05]  /*4120*/  BRA `(.L_x_81) ;  /* 0x0000000000107947 */ /* 0x000fea0003800000 */
.L_x_80:
[----:B------:R-:W-:-:S05]  /*4130*/  MOV R2, 0xffffffff ;  /* 0xffffffff00027802 */ /* 0x000fca0000000f00 */
[----:B------:R3:W-:Y:S02]  /*4140*/  STS [UR37+0x250], R2 ;  /* 0x00025002ff007988 */ /* 0x0007e40008000825 */
[----:B---3--:R-:W-:Y:S02]  /*4150*/  MOV R2, 0x4170 ;  /* 0x0000417000027802 */ /* 0x008fe40000000f00 */
[----:B-12--5:R-:W-:Y:S05]  /*4160*/  CALL.REL.NOINC `($__internal_1_$__cuda_sm10x_tcgen05_guardrail_trap_phase_invalid_during_alloc) ;  /* 0x000000c000607944 */ /* 0x026fea0003c00000 */
.L_x_81:
[----:B------:R-:W-:Y:S05]  /*4170*/  WARPSYNC.ALL ;  /* 0x0000000000007948 */ /* 0x000fea0003800000 */
[----:B------:R-:W4:Y:S01]  /*4180*/  S2UR UR7, SR_CgaCtaId ;  /* 0x00000000000779c3 */ /* 0x000f220000008800 */
[----:B------:R-:W-:Y:S01]  /*4190*/  UMOV UR4, 0x400 ;  /* 0x0000040000047882 */ /* 0x000fe20000000000 */
[----:B------:R-:W-:-:S06]  /*41a0*/  NOP ;  /* 0x0000000000007918 */ /* 0x000fcc0000000000 */
[----:B------:R-:W-:Y:S06]  /*41b0*/  BAR.ARV 0x6, 0xa0 ;  /* 0x0182800000007b1d */ /* 0x000fec0000002000 */
[----:B------:R-:W1:Y:S01]  /*41c0*/  LDCU UR8, c[0x0][0x38c] ;  /* 0x00007180ff0877ac */ /* 0x000e620008000800 */
[----:B------:R-:W-:Y:S01]  /*41d0*/  LOP3.LUT R0, R0, 0xffff, RZ, 0xc0, !PT ;  /* 0x0000ffff00007812 */ /* 0x000fe200078ec0ff */
[----:B------:R-:W-:Y:S01]  /*41e0*/  IMAD.MOV.U32 R11, RZ, RZ, 0x1 ;  /* 0x00000001ff0b7424 */ /* 0x000fe200078e00ff */
[----:B------:R-:W-:Y:S01]  /*41f0*/  CS2R R8, SRZ ;  /* 0x0000000000087805 */ /* 0x000fe2000001ff00 */
[----:B------:R-:W-:Y:S01]  /*4200*/  IMAD.MOV.U32 R10, RZ, RZ, RZ ;  /* 0x000000ffff0a7224 */ /* 0x000fe200078e00ff */
[----:B------:R-:W-:Y:S01]  /*4210*/  R2UR UR11, R0 ;  /* 0x00000000000b72ca */ /* 0x000fe200000e0000 */
[----:B------:R-:W-:Y:S01]  /*4220*/  UMOV UR22, URZ ;  /* 0x000000ff00167c82 */ /* 0x000fe20008000000 */
[----:B------:R-:W-:Y:S01]  /*4230*/  UMOV UR21, URZ ;  /* 0x000000ff00157c82 */ /* 0x000fe20008000000 */
[----:B----4-:R-:W-:Y:S01]  /*4240*/  ULEA UR7, UR7, UR4, 0x18 ;  /* 0x0000000407077291 */ /* 0x010fe2000f8ec0ff */
[----:B------:R-:W4:Y:S03]  /*4250*/  LDCU UR4, c[0x0][0x38c] ;  /* 0x00007180ff0477ac */ /* 0x000f260008000800 */
[----:B------:R-:W-:-:S02]  /*4260*/  UIADD3 UR13, UPT, UPT, UR7, 0x4400, URZ ;  /* 0x00004400070d7890 */ /* 0x000fc4000fffe0ff */
[----:B------:R-:W-:-:S03]  /*4270*/  UIADD3 UR14, UPT, UPT, UR7, 0x1b400, URZ ;  /* 0x0001b400070e7890 */ /* 0x000fc6000fffe0ff */
[----:B---3--:R-:W3:Y:S01]  /*4280*/  LDS R2, [UR7+0x250] ;  /* 0x00025007ff027984 */ /* 0x008ee20008000800 */
[----:B------:R-:W-:Y:S02]  /*4290*/  UIADD3 UR15, UPT, UPT, UR7, 0x32400, URZ ;  /* 0x00032400070f7890 */ /* 0x000fe4000fffe0ff */
[----:B------:R-:W-:Y:S02]  /*42a0*/  UIADD3 UR16, UPT, UPT, UR7, 0x35200, URZ ;  /* 0x0003520007107890 */ /* 0x000fe4000fffe0ff */
[----:B------:R-:W-:Y:S02]  /*42b0*/  USHF.R.U32.HI UR13, URZ, 0x4, UR13 ;  /* 0x00000004ff0d7899 */ /* 0x000fe4000801160d */
[----:B------:R-:W-:Y:S02]  /*42c0*/  USHF.R.U32.HI UR14, URZ, 0x4, UR14 ;  /* 0x00000004ff0e7899 */ /* 0x000fe4000801160e */
[----:B------:R-:W-:Y:S02]  /*42d0*/  USHF.R.U32.HI UR15, URZ, 0x4, UR15 ;  /* 0x00000004ff0f7899 */ /* 0x000fe4000801160f */
[----:B----4-:R-:W-:-:S02]  /*42e0*/  UIADD3 UR4, UPT, UPT, UR4, 0x3f, URZ ;  /* 0x0000003f04047890 */ /* 0x010fc4000fffe0ff */
[----:B------:R-:W-:Y:S02]  /*42f0*/  USHF.R.U32.HI UR16, URZ, 0x4, UR16 ;  /* 0x00000004ff107899 */ /* 0x000fe40008011610 */
[----:B------:R-:W-:Y:S02]  /*4300*/  USHF.R.S32.HI UR6, URZ, 0x1f, UR4 ;  /* 0x0000001fff067899 */ /* 0x000fe40008011404 */
[----:B------:R-:W-:Y:S02]  /*4310*/  ULOP3.LUT UR13, UR13, 0x3fff, URZ, 0xc0, !UPT ;  /* 0x00003fff0d0d7892 */ /* 0x000fe4000f8ec0ff */
[----:B------:R-:W-:Y:S02]  /*4320*/  ULEA.HI UR6, UR6, UR4, URZ, 0x6 ;  /* 0x0000000406067291 */ /* 0x000fe4000f8f30ff */
[----:B------:R-:W-:Y:S02]  /*4330*/  ULOP3.LUT UR14, UR14, 0x3fff, URZ, 0xc0, !UPT ;  /* 0x00003fff0e0e7892 */ /* 0x000fe4000f8ec0ff */
[----:B------:R-:W-:-:S02]  /*4340*/  USHF.R.S32.HI UR6, URZ, 0x6, UR6 ;  /* 0x00000006ff067899 */ /* 0x000fc40008011406 */
[----:B------:R-:W-:Y:S02]  /*4350*/  ULOP3.LUT UR15, UR15, 0x3fff, URZ, 0xc0, !UPT ;  /* 0x00003fff0f0f7892 */ /* 0x000fe4000f8ec0ff */
[----:B------:R-:W-:Y:S02]  /*4360*/  UISETP.LT.AND UP0, UPT, UR6, 0x1, UPT ;  /* 0x000000010600788c */ /* 0x000fe4000bf01270 */
[----:B------:R-:W-:Y:S02]  /*4370*/  ULOP3.LUT UR16, UR16, 0x3fff, URZ, 0xc0, !UPT ;  /* 0x00003fff10107892 */ /* 0x000fe4000f8ec0ff */
[----:B------:R-:W-:Y:S02]  /*4380*/  USEL UR12, UR6, 0x1, !UP0 ;  /* 0x00000001060c7887 */ /* 0x000fe4000c000000 */
[----:B------:R-:W-:Y:S02]  /*4390*/  ULOP3.LUT UR13, UR13, 0x10000, URZ, 0xfc, !UPT ;  /* 0x000100000d0d7892 */ /* 0x000fe4000f8efcff */
[----:B------:R-:W-:-:S02]  /*43a0*/  ULOP3.LUT UR14, UR14, 0x10000, URZ, 0xfc, !UPT ;  /* 0x000100000e0e7892 */ /* 0x000fc4000f8efcff */
[----:B------:R-:W-:Y:S02]  /*43b0*/  ULOP3.LUT UR15, UR15, 0x10000, URZ, 0xfc, !UPT ;  /* 0x000100000f0f7892 */ /* 0x000fe4000f8efcff */
[----:B------:R-:W-:Y:S01]  /*43c0*/  ULOP3.LUT UR16, UR16, 0x10000, URZ, 0xfc, !UPT ;  /* 0x0001000010107892 */ /* 0x000fe2000f8efcff */
[----:B---3--:R-:W-:Y:S01]  /*43d0*/  R2UR UR23, R2 ;  /* 0x00000000021772ca */ /* 0x008fe200000e0000 */
[----:B------:R-:W-:Y:S02]  /*43e0*/  UIADD3 UR12, UPT, UPT, -UR12, URZ, URZ ;  /* 0x000000ff0c0c7290 */ /* 0x000fe4000fffe1ff */
[----:B-1----:R-:W-:-:S10]  /*43f0*/  UISETP.GE.AND UP3, UPT, UR8, 0x1, UPT ;  /* 0x000000010800788c */ /* 0x002fd4000bf66270 */
[----:B------:R-:W-:Y:S02]  /*4400*/  UIADD3 UR5, UPT, UPT, UR23, 0x104, URZ ;  /* 0x0000010417057890 */ /* 0x000fe4000fffe0ff */
[----:B------:R-:W-:Y:S02]  /*4410*/  UIADD3 UR4, UPT, UPT, UR23, 0x100, URZ ;  /* 0x0000010017047890 */ /* 0x000fe4000fffe0ff */
[----:B------:R-:W-:Y:S02]  /*4420*/  USHF.R.U32.HI UR24, URZ, 0x1a, UR5 ;  /* 0x0000001aff187899 */ /* 0x000fe40008011605 */
[----:B------:R-:W-:Y:S02]  /*4430*/  USHF.R.U32.HI UR25, URZ, 0x11, UR4 ;  /* 0x00000011ff197899 */ /* 0x000fe40008011604 */
[----:B------:R-:W-:Y:S02]  /*4440*/  ULOP3.LUT UR24, UR24, 0x30, URZ, 0xc0, !UPT ;  /* 0x0000003018187892 */ /* 0x000fe4000f8ec0ff */
[----:B------:R-:W-:-:S02]  /*4450*/  ULOP3.LUT UR25, UR25, 0x6000, URZ, 0xc0, !UPT ;  /* 0x0000600019197892 */ /* 0x000fc4000f8ec0ff */
[----:B------:R-:W-:Y:S02]  /*4460*/  ULOP3.LUT UR24, UR24, 0x480, URZ, 0xfc, !UPT ;  /* 0x0000048018187892 */ /* 0x000fe4000f8efcff */
[----:B------:R-:W-:-:S04]  /*4470*/  ULOP3.LUT UR25, UR25, 0x820, URZ, 0xfc, !UPT ;  /* 0x0000082019197892 */ /* 0x000fc8000f8efcff */
[----:B------:R-:W-:-:S03]  /*4480*/  UPRMT UR25, UR24, 0x5410, UR25 ;  /* 0x0000541018197896 */ /* 0x000fc60008000019 */
[----:B------:R-:W-:-:S09]  /*4490*/  UMOV UR24, URZ ;  /* 0x000000ff00187c82 */ /* 0x000fd20008000000 */
.L_x_90:
[----:B------:R-:W-:Y:S02]  /*44a0*/  LEA R0, R10, UR7, 0x3 ;  /* 0x000000070a007c11 */ /* 0x000fe4000f8e18ff */
[----:B------:R-:W-:Y:S02]  /*44b0*/  SHF.L.U32 R2, R9, 0x1f, RZ ;  /* 0x0000001f09027819 */ /* 0x000fe400000006ff */
[----:B------:R-:W-:Y:S01]  /*44c0*/  PLOP3.LUT P0, PT, PT, PT, UP3, 0x80, 0x8 ;  /* 0x000000000008781c */ /* 0x000fe20003f0f038 */
[----:B------:R-:W-:Y:S01]  /*44d0*/  VIADD R3, R0, 0x1d0 ;  /* 0x000001d000037836 */ /* 0x000fe20000000000 */
[----:B-1----:R-:W1:Y:S02]  /*44e0*/  SYNCS.PHASECHK.TRANS64.TRYWAIT P1, [R0+URZ+0x1c0], R2 ;  /* 0x0001c002000075a7 */ /* 0x002e6400080211ff */
[----:B-1--4-:R-:W-:Y:S09]  /*44f0*/  @!P1 BRA `(.L_x_84) ;  /* 0x000000b000fc9947 */ /* 0x012ff20003800000 */
.L_x_265:
[----:B------:R-:W-:Y:S01]  /*4500*/  LEA R4, R10, UR7, 0x4 ;  /* 0x000000070a047c11 */ /* 0x000fe2000f8e20ff */
[----:B------:R-:W-:Y:S01]  /*4510*/  @UP3 ULEA UR8, UR21, UR7, 0x3 ;  /* 0x0000000715083291 */ /* 0x000fe2000f8e18ff */
[----:B------:R-:W-:Y:S01]  /*4520*/  PLOP3.LUT P2, PT, PT, PT, PT, 0x80, 0x8 ;  /* 0x000000000008781c */ /* 0x000fe20003f4f070 */
[----:B------:R-:W-:Y:S01]  /*4530*/  ULEA UR10, UR22, UR7, 0x3 ;  /* 0x00000007160a7291 */ /* 0x000fe2000f8e18ff */
[----:B------:R-:W-:Y:S02]  /*4540*/  PRMT R3, RZ, 0x654, R3 ;  /* 0x00000654ff037816 */ /* 0x000fe40000000003 */
[----:B------:R-:W3:Y:S01]  /*4550*/  LDS.128 R4, [R4+0x230] ;  /* 0x0002300004047984 */ /* 0x000ee20000000c00 */
[----:B-1----:R-:W-:Y:S02]  /*4560*/  @P0 SHF.L.U32 R2, R8, 0x1f, RZ ;  /* 0x0000001f08020819 */ /* 0x002fe400000006ff */
[----:B------:R-:W-:Y:S01]  /*4570*/  SHF.L.U32 R0, R11, 0x1f, RZ ;  /* 0x0000001f0b007819 */ /* 0x000fe200000006ff */
[----:B------:R-:W-:Y:S01]  /*4580*/  @!PT LDS RZ, [RZ] ;  /* 0x00000000fffff984 */ /* 0x000fe20000000800 */
[----:B------:R-:W-:Y:S01]  /*4590*/  @!PT LDS RZ, [RZ] ;  /* 0x00000000fffff984 */ /* 0x000fe20000000800 */
[----:B------:R-:W-:Y:S01]  /*45a0*/  @!PT LDS RZ, [RZ] ;  /* 0x00000000fffff984 */ /* 0x000fe20000000800 */
[----:B------:R-:W-:Y:S01]  /*45b0*/  @!PT LDS RZ, [RZ] ;  /* 0x00000000fffff984 */ /* 0x000fe20000000800 */
[----:B------:R1:W-:Y:S06]  /*45c0*/  MEMBAR.ALL.CTA ;  /* 0x0000000000007992 */ /* 0x0003ec0000008000 */
[----:B-1----:R-:W1:Y:S02]  /*45d0*/  FENCE.VIEW.ASYNC.S ;  /* 0x00000000000073c6 */ /* 0x002e640000000000 */
[----:B-1----:R1:W-:Y:S01]  /*45e0*/  SYNCS.ARRIVE.TRANS64.RED.A1T0 RZ, [R3+URZ], RZ ;  /* 0x000000ff03ff79a7 */ /* 0x0023e200081004ff */
[----:B------:R1:W4:Y:S01]  /*45f0*/  @P0 SYNCS.PHASECHK.TRANS64.TRYWAIT P2, [UR8], R2 ;  /* 0x00000002ff0005a7 */ /* 0x0003220008041108 */
[----:B---3--:R-:W-:Y:S01]  /*4600*/  LOP3.LUT P1, RZ, R6, 0x1, RZ, 0xc0, !PT ;  /* 0x0000000106ff7812 */ /* 0x008fe2000782c0ff */
[----:B------:R-:W3:Y:S02]  /*4610*/  SYNCS.PHASECHK.TRANS64.TRYWAIT P0, [UR10+0x1f0], R0 ;  /* 0x0001f000ff0075a7 */ /* 0x000ee4000800110a */
[----:B-1-34-:R-:W-:Y:S10]  /*4620*/  @!P0 BRA `(.L_x_85) ;  /* 0x000000b000c48947 */ /* 0x01aff40003800000 */
.L_x_267:
[----:B------:R-:W-:Y:S01]  /*4630*/  IADD3 R10, PT, PT, R10, 0x1, RZ ;  /* 0x000000010a0a7810 */ /* 0x000fe20007ffe0ff */
[----:B------:R-:W-:Y:S06]  /*4640*/  BRA.U !UP3, `(.L_x_86) ;  /* 0x000000010ba47547 */ /* 0x000fec000b800000 */
[----:B------:R-:W-:Y:S01]  /*4650*/  ULEA UR9, UR22, UR23, 0x7 ;  /* 0x0000001716097291 */ /* 0x000fe2000f8e38ff */
[----:B------:R-:W-:Y:S01]  /*4660*/  UMOV UR20, URZ ;  /* 0x000000ff00147c82 */ /* 0x000fe20008000000 */
[----:B------:R-:W-:Y:S01]  /*4670*/  UMOV UR19, UR12 ;  /* 0x0000000c00137c82 */ /* 0x000fe20008000000 */
[----:B------:R-:W-:Y:S01]  /*4680*/  UMOV UR18, UR6 ;  /* 0x0000000600127c82 */ /* 0x000fe20008000000 */
[----:B------:R-:W-:-:S08]  /*4690*/  UMOV UR17, UR21 ;  /* 0x0000001500117c82 */ /* 0x000fd00008000000 */
.L_x_89:
[----:B------:R-:W-:Y:S02]  /*46a0*/  UIADD3 UR19, UPT, UPT, UR19, 0x1, URZ ;  /* 0x0000000113137890 */ /* 0x000fe4000fffe0ff */
[----:B---3--:R-:W-:Y:S02]  /*46b0*/  ULEA UR8, UR17, UR7, 0x3 ;  /* 0x0000000711087291 */ /* 0x008fe4000f8e18ff */
[----:B------:R-:W-:Y:S01]  /*46c0*/  UISETP.NE.AND UP0, UPT, UR19, URZ, UPT ;  /* 0x000000ff1300728c */ /* 0x000fe2000bf05270 */
[----:B----4-:R-:W-:Y:S10]  /*46d0*/  @P2 BRA `(.L_x_87) ;  /* 0x00000000000c2947 */ /* 0x010ff40003800000 */
[----:B-1----:R-:W-:Y:S04]  /*46e0*/  SHF.L.U32 R2, R8, 0x1f, RZ ;  /* 0x0000001f08027819 */ /* 0x002fe800000006ff */
[----:B------:R-:W1:Y:S02]  /*46f0*/  SYNCS.PHASECHK.TRANS64.TRYWAIT P0, [UR8], R2 ;  /* 0x00000002ff0075a7 */ /* 0x000e640008001108 */
[----:B-1----:R-:W-:Y:S05]  /*4700*/  @!P0 BRA `(.L_x_88) ;  /* 0x000000b000a48947 */ /* 0x002fea0003800000 */
.L_x_87:
[----:B------:R-:W-:Y:S01]  /*4710*/  UISETP.NE.AND UP1, UPT, UR18, 0x1, UPT ;  /* 0x000000011200788c */ /* 0x000fe2000bf25270 */
[----:B------:R-:W-:Y:S01]  /*4720*/  PLOP3.LUT P2, PT, PT, PT, PT, 0x80, 0x8 ;  /* 0x000000000008781c */ /* 0x000fe20003f4f070 */
[----:B------:R-:W-:Y:S02]  /*4730*/  UIADD3 UR21, UPT, UPT, UR17, 0x1, URZ ;  /* 0x0000000111157890 */ /* 0x000fe4000fffe0ff */
[----:B------:R-:W-:Y:S02]  /*4740*/  ULEA UR30, UR17, UR15, 0x5 ;  /* 0x0000000f111e7291 */ /* 0x000fe4000f8e28ff */
[----:B------:R-:W-:Y:S01]  /*4750*/  UISETP.NE.AND UP2, UPT, UR21, 0x17, UPT ;  /* 0x000000171500788c */ /* 0x000fe2000bf45270 */
[----:B------:R-:W-:Y:S01]  /*4760*/  PLOP3.LUT P0, PT, PT, PT, UP1, 0x80, 0x8 ;  /* 0x000000000008781c */ /* 0x000fe20003f0f018 */
[----:B------:R-:W-:Y:S02]  /*4770*/  ULEA UR28, UR17, UR16, 0x5 ;  /* 0x00000010111c7291 */ /* 0x000fe4000f8e28ff */
[----:B------:R-:W-:Y:S02]  /*4780*/  USEL UR27, URZ, 0x1, UP2 ;  /* 0x00000001ff1b7887 */ /* 0x000fe40009000000 */
[----:B------:R-:W-:Y:S02]  /*4790*/  USEL UR21, UR21, URZ, UP2 ;  /* 0x000000ff15157287 */ /* 0x000fe40009000000 */
[----:B------:R-:W-:Y:S02]  /*47a0*/  ULEA UR32, UR17, UR13, 0x8 ;  /* 0x0000000d11207291 */ /* 0x000fe4000f8e40ff */
[----:B------:R-:W-:Y:S01]  /*47b0*/  @UP1 ULEA UR26, UR21, UR7, 0x3 ;  /* 0x00000007151a1291 */ /* 0x000fe2000f8e18ff */
[----:B------:R-:W-:Y:S01]  /*47c0*/  LOP3.LUT R8, R8, UR27, RZ, 0x3c, !PT ;  /* 0x0000001b08087c12 */ /* 0x000fe2000f8e3cff */
[----:B------:R-:W-:Y:S02]  /*47d0*/  UISETP.NE.U32.AND UP1, UPT, UR20, URZ, UPT ;  /* 0x000000ff1400728c */ /* 0x000fe4000bf25070 */
[----:B------:R-:W-:Y:S01]  /*47e0*/  UIADD3 UR8, UPT, UPT, UR8, 0xb8, URZ ;  /* 0x000000b808087890 */ /* 0x000fe2000fffe0ff */
[----:B-1----:R-:W-:Y:S01]  /*47f0*/  @P0 SHF.L.U32 R0, R8, 0x1f, RZ ;  /* 0x0000001f08000819 */ /* 0x002fe200000006ff */
[----:B------:R-:W-:Y:S01]  /*4800*/  UMOV UR31, 0x4008 ;  /* 0x00004008001f7882 */ /* 0x000fe20000000000 */
[----:B------:R-:W-:Y:S01]  /*4810*/  UMOV UR29, 0x4008 ;  /* 0x00004008001d7882 */ /* 0x000fe20000000000 */
[----:B------:R-:W-:Y:S01]  /*4820*/  UMOV UR27, 0xc0004010 ;  /* 0xc0004010001b7882 */ /* 0x000fe20000000000 */
[----:B------:R3:W4:Y:S01]  /*4830*/  @P0 SYNCS.PHASECHK.TRANS64.TRYWAIT P2, [UR26], R0 ;  /* 0x00000000ff0005a7 */ /* 0x000722000804111a */
[----:B------:R-:W-:Y:S01]  /*4840*/  ULEA UR26, UR17, UR14, 0x8 ;  /* 0x0000000e111a7291 */ /* 0x000fe2000f8e40ff */
[----:B------:R3:W-:Y:S01]  /*4850*/  UTCCP.T.S.4x32dp128bit tmem[UR23+0x100], gdesc[UR30] ;  /* 0x0001001e170079e7 */ /* 0x0007e20009100000 */
[----:B------:R-:W-:Y:S01]  /*4860*/  UIADD3 UR18, UPT, UPT, UR18, -0x1, URZ ;  /* 0xffffffff12127890 */ /* 0x000fe2000fffe0ff */
[----:B------:R3:W-:Y:S01]  /*4870*/  UTCCP.T.S.4x32dp128bit tmem[UR23+0x104], gdesc[UR28] ;  /* 0x0001041c170079e7 */ /* 0x0007e20009100000 */
[----:B------:R-:W-:Y:S01]  /*4880*/  UMOV UR33, 0xc0004010 ;  /* 0xc000401000217882 */ /* 0x000fe20000000000 */
[----:B------:R-:W-:Y:S01]  /*4890*/  UMOV UR20, 0x1 ;  /* 0x0000000100147882 */ /* 0x000fe20000000000 */
[----:B------:R-:W-:Y:S03]  /*48a0*/  UMOV UR17, UR21 ;  /* 0x0000001500117c82 */ /* 0x000fe60008000000 */
[----:B------:R3:W-:Y:S01]  /*48b0*/  UTCOMMA.4X gdesc[UR32], gdesc[UR26], tmem[UR9], tmem[UR24], idesc[UR25], tmem[UR4], UP1 ;  /* 0x8004181a200075ea */ /* 0x0007e20008800009 */
[----:B------:R3:W-:Y:S01]  /*48c0*/  UTCBAR.MULTICAST [UR8], URZ, UR11 ;  /* 0x000000ff080073e9 */ /* 0x0007e2000800080b */
[----:B------:R-:W-:Y:S05]  /*48d0*/  BRA.U UP0, `(.L_x_89) ;  /* 0xfffffffd00707547 */ /* 0x000fea000b83ffff */
.L_x_86:
[----:B------:R-:W-:Y:S01]  /*48e0*/  UIADD3 UR22, UPT, UPT, UR22, 0x1, URZ ;  /* 0x0000000116167890 */ /* 0x000fe2000fffe0ff */
[C---:B------:R-:W-:Y:S01]  /*48f0*/  ISETP.NE.AND P0, PT, R10.reuse, 0x2, PT ;  /* 0x000000020a00780c */ /* 0x040fe20003f05270 */
[----:B------:R-:W-:Y:S02]  /*4900*/  UIADD3 UR10, UPT, UPT, UR10, 0x1e0, URZ ;  /* 0x000001e00a0a7890 */ /* 0x000fe4000fffe0ff */
[----:B------:R-:W-:Y:S01]  /*4910*/  UISETP.NE.AND UP0, UPT, UR22, 0x2, UPT ;  /* 0x000000021600788c */ /* 0x000fe2000bf05270 */
[----:B-1-3--:R-:W-:Y:S02]  /*4920*/  SEL R0, RZ, 0x1, P0 ;  /* 0x00000001ff007807 */ /* 0x00afe40000000000 */
[----:B------:R-:W-:Y:S01]  /*4930*/  SEL R10, R10, RZ, P0 ;  /* 0x000000ff0a0a7207 */ /* 0x000fe20000000000 */
[----:B------:R-:W-:Y:S01]  /*4940*/  USEL UR8, URZ, 0x1, UP0 ;  /* 0x00000001ff087887 */ /* 0x000fe20008000000 */
[----:B------:R-:W-:Y:S01]  /*4950*/  LOP3.LUT R9, R9, R0, RZ, 0x3c, !PT ;  /* 0x0000000009097212 */ /* 0x000fe200078e3cff */
[----:B------:R-:W-:Y:S01]  /*4960*/  USEL UR22, UR22, URZ, UP0 ;  /* 0x000000ff16167287 */ /* 0x000fe20008000000 */
[----:B------:R1:W-:Y:S03]  /*4970*/  UTCBAR [UR10], URZ ;  /* 0x000000ff0a0073e9 */ /* 0x0003e600080000ff */
[----:B------:R-:W-:Y:S01]  /*4980*/  LOP3.LUT R11, R11, UR8, RZ, 0x3c, !PT ;  /* 0x000000080b0b7c12 */ /* 0x000fe2000f8e3cff */
[----:B------:R-:W-:Y:S07]  /*4990*/  @P1 BRA `(.L_x_90) ;  /* 0xfffffff800c01947 */ /* 0x000fee000383ffff */
[----:B------:R-:W3:Y:S01]  /*49a0*/  S2UR UR4, SR_CgaCtaId ;  /* 0x00000000000479c3 */ /* 0x000ee20000008800 */
[----:B------:R-:W-:Y:S01]  /*49b0*/  ELECT P0, URZ, PT ;  /* 0x0000000000ff782f */ /* 0x000fe20003800000 */
[----:B------:R-:W-:Y:S01]  /*49c0*/  IMAD.MOV.U32 R0, RZ, RZ, 0x1 ;  /* 0x00000001ff007424 */ /* 0x000fe200078e00ff */
[----:B------:R-:W-:Y:S01]  /*49d0*/  UIADD3 UR7, UPT, UPT, UR7, 0x1f0, URZ ;  /* 0x000001f007077890 */ /* 0x000fe2000fffe0ff */
[----:B------:R-:W-:Y:S01]  /*49e0*/  SHF.L.U32 R2, R11, 0x1f, RZ ;  /* 0x0000001f0b027819 */ /* 0x000fe200000006ff */
[----:B------:R-:W-:-:S03]  /*49f0*/  UMOV UR5, 0x40 ;  /* 0x0000004000057882 */ /* 0x000fc60000000000 */
[----:B------:R-:W-:Y:S01]  /*4a00*/  UVIRTCOUNT.DEALLOC.SMPOOL 0x80 ;  /* 0x000000800000784c */ /* 0x000fe20000000000 */
[----:B---3--:R-:W-:Y:S02]  /*4a10*/  ULEA UR4, UR4, UR5, 0x18 ;  /* 0x0000000504047291 */ /* 0x008fe4000f8ec0ff */
[----:B------:R-:W-:-:S07]  /*4a20*/  ULEA UR5, UR22, UR7, 0x3 ;  /* 0x0000000716057291 */ /* 0x000fce000f8e18ff */
[----:B------:R3:W-:Y:S02]  /*4a30*/  @P0 STS.U8 [UR4+0x1c], R0 ;  /* 0x00001c00ff000988 */ /* 0x0007e40008000004 */
[----:B------:R-:W2:Y:S02]  /*4a40*/  SYNCS.PHASECHK.TRANS64.TRYWAIT P0, [UR5], R2 ;  /* 0x00000002ff0075a7 */ /* 0x000ea40008001105 */
[----:B--23--:R-:W-:Y:S05]  /*4a50*/  @!P0 BRA `(.L_x_91) ;  /* 0x000000ac00e88947 */ /* 0x00cfea0003800000 */
.L_x_270:
[----:B------:R-:W-:-:S04]  /*4a60*/  UIADD3 UR6, UPT, UPT, UR22, 0x1, URZ ;  /* 0x0000000116067890 */ /* 0x000fc8000fffe0ff */
[----:B------:R-:W-:-:S04]  /*4a70*/  UISETP.NE.AND UP0, UPT, UR6, 0x2, UPT ;  /* 0x000000020600788c */ /* 0x000fc8000bf05270 */
[----:B------:R-:W-:Y:S02]  /*4a80*/  USEL UR5, URZ, 0x1, UP0 ;  /* 0x00000001ff057887 */ /* 0x000fe40008000000 */
[----:B------:R-:W-:-:S04]  /*4a90*/  USEL UR6, UR6, URZ, UP0 ;  /* 0x000000ff06067287 */ /* 0x000fc80008000000 */
[----:B------:R-:W-:Y:S01]  /*4aa0*/  ULEA UR6, UR6, UR7, 0x3 ;  /* 0x0000000706067291 */ /* 0x000fe2000f8e18ff */
[----:B--2---:R-:W-:-:S04]  /*4ab0*/  LOP3.LUT R2, R11, UR5, RZ, 0x3c, !PT ;  /* 0x000000050b027c12 */ /* 0x004fc8000f8e3cff */
[----:B------:R-:W-:-:S04]  /*4ac0*/  SHF.L.U32 R2, R2, 0x1f, RZ ;  /* 0x0000001f02027819 */ /* 0x000fc800000006ff */
[----:B------:R-:W2:Y:S02]  /*4ad0*/  SYNCS.PHASECHK.TRANS64.TRYWAIT P0, [UR6], R2 ;  /* 0x00000002ff0075a7 */ /* 0x000ea40008001106 */
[----:B--2---:R-:W-:Y:S05]  /*4ae0*/  @!P0 BRA `(.L_x_92) ;  /* 0x000000ac00dc8947 */ /* 0x004fea0003800000 */
.L_x_272:
[----:B------:R-:W-:Y:S01]  /*4af0*/  NOP ;  /* 0x0000000000007918 */ /* 0x000fe20000000000 */
[----:B--2---:R-:W2:Y:S01]  /*4b00*/  LDS R0, [UR4+0x14] ;  /* 0x00001404ff007984 */ /* 0x004ea20008000800 */
[----:B------:R-:W-:Y:S01]  /*4b10*/  ULOP3.LUT UR6, UR23, 0xffff, URZ, 0xc0, !UPT ;  /* 0x0000ffff17067892 */ /* 0x000fe2000f8ec0ff */
[----:B------:R-:W-:Y:S01]  /*4b20*/  UMOV UR8, 0xffff ;  /* 0x0000ffff00087882 */ /* 0x000fe20000000000 */
[----:B------:R-:W-:Y:S02]  /*4b30*/  UMOV UR5, 0x1 ;  /* 0x0000000100057882 */ /* 0x000fe40000000000 */
[----:B------:R-:W-:-:S04]  /*4b40*/  USHF.R.U32.HI UR6, URZ, 0x5, UR6 ;  /* 0x00000005ff067899 */ /* 0x000fc80008011606 */
[----:B------:R-:W-:Y:S02]  /*4b50*/  USHF.L.U32 UR8, UR8, UR6, URZ ;  /* 0x0000000608087299 */ /* 0x000fe400080006ff */
[----:B------:R-:W-:-:S04]  /*4b60*/  USHF.L.U32 UR5, UR5, UR6, URZ ;  /* 0x0000000605057299 */ /* 0x000fc800080006ff */
[----:B--2---:R-:W-:-:S04]  /*4b70*/  LOP3.LUT R0, R0, UR8, RZ, 0xc0, !PT ;  /* 0x0000000800007c12 */ /* 0x004fc8000f8ec0ff */
[----:B------:R-:W-:-:S13]  /*4b80*/  ISETP.NE.AND P0, PT, R0, UR8, PT ;  /* 0x0000000800007c0c */ /* 0x000fda000bf05270 */
[----:B------:R-:W-:Y:S05]  /*4b90*/  @P0 BRA `(.L_x_93) ;  /* 0x0000000000580947 */ /* 0x000fea0003800000 */
[----:B------:R-:W2:Y:S02]  /*4ba0*/  LDS R0, [UR4+0x18] ;  /* 0x00001804ff007984 */ /* 0x000ea40008000800 */
[----:B--2---:R-:W-:-:S04]  /*4bb0*/  LOP3.LUT R0, R0, UR5, RZ, 0xc0, !PT ;  /* 0x0000000500007c12 */ /* 0x004fc8000f8ec0ff */
[----:B------:R-:W-:-:S13]  /*4bc0*/  ISETP.NE.AND P0, PT, R0, UR5, PT ;  /* 0x0000000500007c0c */ /* 0x000fda000bf05270 */
[----:B------:R-:W-:Y:S05]  /*4bd0*/  @P0 BRA `(.L_x_94) ;  /* 0x00000000003c0947 */ /* 0x000fea0003800000 */
[----:B------:R-:W2:Y:S01]  /*4be0*/  S2R R2, SR_LANEID ;  /* 0x0000000000027919 */ /* 0x000ea20000000000 */
[----:B------:R-:W-:Y:S01]  /*4bf0*/  ULOP3.LUT UR8, URZ, UR8, URZ, 0x33, !UPT ;  /* 0x00000008ff087292 */ /* 0x000fe2000f8e33ff */
[----:B------:R-:W-:Y:S02]  /*4c00*/  VOTEU.ANY UR7, UPT, PT ;  /* 0x0000000000077886 */ /* 0x000fe400038e0100 */
[----:B------:R-:W-:-:S03]  /*4c10*/  UFLO.U32 UR7, UR7 ;  /* 0x00000007000772bd */ /* 0x000fc600080e0000 */
[----:B------:R-:W-:-:S04]  /*4c20*/  IMAD.U32 R0, RZ, RZ, UR8 ;  /* 0x00000008ff007e24 */ /* 0x000fc8000f8e00ff */
[----:B------:R3:W1:Y:S02]  /*4c30*/  REDUX UR6, R0 ;  /* 0x00000000000673c4 */ /* 0x0006640000000000 */
[----:B------:R1:W-:Y:S01]  /*4c40*/  UTCATOMSWS.AND URZ, UR8 ;  /* 0x0000000800ff79e3 */ /* 0x0003e20008000000 */
[----:B--2---:R-:W-:Y:S02]  /*4c50*/  ISETP.EQ.U32.AND P0, PT, R2, UR7, PT ;  /* 0x0000000702007c0c */ /* 0x004fe4000bf02070 */
[----:B---3--:R-:W-:Y:S02]  /*4c60*/  LOP3.LUT R0, RZ, UR5, RZ, 0x33, !PT ;  /* 0x00000005ff007c12 */ /* 0x008fe4000f8e33ff */
[----:B-1----:R-:W-:Y:S02]  /*4c70*/  MOV R2, UR6 ;  /* 0x0000000600027c02 */ /* 0x002fe40008000f00 */
[----:B------:R-:W1:Y:S07]  /*4c80*/  REDUX UR5, R0 ;  /* 0x00000000000573c4 */ /* 0x000e6e0000000000 */
[----:B------:R2:W-:Y:S01]  /*4c90*/  @P0 ATOMS.AND RZ, [UR4+0x14], R2 ;  /* 0x00001402ffff098c */ /* 0x0005e2000a800004 */
[----:B-1----:R-:W-:-:S05]  /*4ca0*/  IMAD.U32 R0, RZ, RZ, UR5 ;  /* 0x00000005ff007e24 */ /* 0x002fca000f8e00ff */
[----:B------:R2:W-:Y:S01]  /*4cb0*/  @P0 ATOMS.AND RZ, [UR4+0x18], R0 ;  /* 0x00001800ffff098c */ /* 0x0005e2000a800004 */
[----:B------:R-:W-:Y:S05]  /*4cc0*/  BRA `(.L_x_95) ;  /* 0x0000000000147947 */ /* 0x000fea0003800000 */
.L_x_94:
[----:B------:R-:W-:Y:S02]  /*4cd0*/  MOV R2, 0x4cf0 ;  /* 0x00004cf000027802 */ /* 0x000fe40000000f00 */
[----:B-1--45:R-:W-:Y:S05]  /*4ce0*/  CALL.REL.NOINC `($__internal_0_$__cuda_sm10x_tcgen05_guardrail_trap_col_being_dealloced_not_returned_by_alloc) ;  /* 0x000000b400747944 */ /* 0x032fea0003c00000 */
[----:B------:R-:W-:Y:S05]  /*4cf0*/  BRA `(.L_x_95) ;  /* 0x0000000000087947 */ /* 0x000fea0003800000 */
.L_x_93:
[----:B------:R-:W-:Y:S02]  /*4d00*/  MOV R2, 0x4d20 ;  /* 0x00004d2000027802 */ /* 0x000fe40000000f00 */
[----:B-1--45:R-:W-:Y:S05]  /*4d10*/  CALL.REL.NOINC `($__internal_2_$__cuda_sm10x_tcgen05_guardrail_trap_unallocated_columns_being_dealloced) ;  /* 0x000000b400807944 */ /* 0x032fea0003c00000 */
.L_x_95:
[----:B------:R-:W-:Y:S01]  /*4d20*/  NOP ;  /* 0x0000000000007918 */ /* 0x000fe20000000000 */
[----:B------:R-:W-:Y:S05]  /*4d30*/  EXIT ;  /* 0x000000000000794d */ /* 0x000fea0003800000 */
.L_x_79:
[----:B------:R-:W-:-:S09]  /*4d40*/  UISETP.NE.OR UP5, UPT, UR8, 0x3, !UP5 ;  /* 0x000000030800788c */ /* 0x000fd2000efa5670 */
[----:B------:R-:W-:Y:S05]  /*4d50*/  BRA.U UP5, `(.L_x_96) ;  /* 0x0000001905387547 */ /* 0x000fea000b800000 */
[----:B------:R-:W3:Y:S01]  /*4d60*/  LDC R0, c[0x0][0xf30] ;  /* 0x0003cc00ff007b82 */ /* 0x000ee20000000800 */
[----:B------:R-:W-:Y:S01]  /*4d70*/  UMOV UR5, 0x400 ;  /* 0x0000040000057882 */ /* 0x000fe20000000000 */
[----:B------:R-:W-:Y:S01]  /*4d80*/  CS2R R30, SRZ ;  /* 0x00000000001e7805 */ /* 0x000fe2000001ff00 */
[----:B------:R-:W-:Y:S01]  /*4d90*/  ULEA UR5, UR37, UR5, 0x18 ;  /* 0x0000000525057291 */ /* 0x000fe2000f8ec0ff */
[----:B------:R-:W-:Y:S01]  /*4da0*/  IMAD.MOV.U32 R27, RZ, RZ, 0x1000 ;  /* 0x00001000ff1b7424 */ /* 0x000fe200078e00ff */
[----:B------:R-:W-:Y:S02]  /*4db0*/  UPLOP3.LUT UP0, UPT, UPT, UPT, UPT, 0x40, 0x4 ;  /* 0x000000000004789c */ /* 0x000fe40003f0e870 */
[----:B------:R-:W-:Y:S01]  /*4dc0*/  UIADD3 UR57, UPT, UPT, UR5, 0x170, URZ ;  /* 0x0000017005397890 */ /* 0x000fe2000fffe0ff */
[----:B------:R-:W4:Y:S01]  /*4dd0*/  LDC R26, c[0x0][0x370] ;  /* 0x0000dc00ff1a7b82 */ /* 0x000f220000000800 */
[----:B------:R-:W-:Y:S02]  /*4de0*/  UIADD3 UR49, UPT, UPT, UR5, 0x178, URZ ;  /* 0x0000017805317890 */ /* 0x000fe4000fffe0ff */
[----:B------:R-:W-:-:S02]  /*4df0*/  UIADD3 UR41, UPT, UPT, UR5, 0x180, URZ ;  /* 0x0000018005297890 */ /* 0x000fc4000fffe0ff */
[----:B------:R-:W-:-:S03]  /*4e00*/  UIADD3 UR25, UPT, UPT, UR5, 0x188, URZ ;  /* 0x0000018805197890 */ /* 0x000fc6000fffe0ff */
[----:B------:R-:W1:Y:S08]  /*4e10*/  LDC R3, c[0x0][0xf0c] ;  /* 0x0003c300ff037b82 */ /* 0x000e700000000800 */
[----:B------:R-:W1:Y:S01]  /*4e20*/  LDC R24, c[0x0][0xf20] ;  /* 0x0003c800ff187b82 */ /* 0x000e620000000800 */
[----:B---3--:R-:W-:-:S07]  /*4e30*/  ISETP.NE.AND P1, PT, R0, 0x1, PT ;  /* 0x000000010000780c */ /* 0x008fce0003f25270 */
[----:B------:R-:W3:Y:S08]  /*4e40*/  LDC.64 R32, c[0x0][0x348] ;  /* 0x0000d200ff207b82 */ /* 0x000ef00000000a00 */
[----:B------:R-:W1:Y:S08]  /*4e50*/  LDC.64 R14, c[0x0][0xc88] ;  /* 0x00032200ff0e7b82 */ /* 0x000e700000000a00 */
[----:B------:R-:W1:Y:S08]  /*4e60*/  LDC.64 R18, c[0x0][0xf10] ;  /* 0x0003c400ff127b82 */ /* 0x000e700000000a00 */
[----:B------:R-:W1:Y:S08]  /*4e70*/  LDC.64 R6, c[0x0][0xf18] ;  /* 0x0003c600ff067b82 */ /* 0x000e700000000a00 */
[----:B------:R-:W1:Y:S08]  /*4e80*/  LDC.64 R4, c[0x0][0xf28] ;  /* 0x0003ca00ff047b82 */ /* 0x000e700000000a00 */
[----:B------:R-:W1:Y:S08]  /*4e90*/  LDC.64 R16, c[0x0][0xc90] ;  /* 0x00032400ff107b82 */ /* 0x000e700000000a00 */
[----:B---34-:R-:W1:Y:S02]  /*4ea0*/  LDC R25, c[0x0][0x374] ;  /* 0x0000dd00ff197b82 */ /* 0x018e640000000800 */
.L_x_111:
[C---:B------:R-:W-:Y:S02]  /*4eb0*/  LEA R0, R31.reuse, UR5, 0x3 ;  /* 0x000000051f007c11 */ /* 0x040fe4000f8e18ff */
[----:B------:R-:W-:Y:S02]  /*4ec0*/  SHF.L.U32 R2, R30, 0x1f, RZ ;  /* 0x0000001f1e027819 */ /* 0x000fe400000006ff */
[----:B------:R-:W-:Y:S02]  /*4ed0*/  LEA R20, R31, UR5, 0x4 ;  /* 0x000000051f147c11 */ /* 0x000fe4000f8e20ff */
[----:B---3--:R-:W3:Y:S02]  /*4ee0*/  SYNCS.PHASECHK.TRANS64.TRYWAIT P0, [R0+URZ+0x1c0], R2 ;  /* 0x0001c002000075a7 */ /* 0x008ee400080011ff */
[----:B---3--:R-:W-:Y:S05]  /*4ef0*/  @!P0 BRA `(.L_x_97) ;  /* 0x000000a800f08947 */ /* 0x008fea0003800000 */
.L_x_273:
[----:B--2---:R-:W-:Y:S01]  /*4f00*/  ISETP.GE.AND P0, PT, R43, 0x1, PT ;  /* 0x000000012b00780c */ /* 0x004fe20003f06270 */
[----:B------:R-:W2:Y:S01]  /*4f10*/  LDS.128 R20, [R20+0x230] ;  /* 0x0002300014147984 */ /* 0x000ea20000000c00 */
[----:B-1----:R-:W-:Y:S01]  /*4f20*/  ISETP.NE.U32.AND P5, PT, R16, RZ, PT ;  /* 0x000000ff1000720c */ /* 0x002fe20003fa5070 */
[----:B---3--:R-:W-:Y:S01]  /*4f30*/  VIADD R0, R0, 0x1d0 ;  /* 0x000001d000007836 */ /* 0x008fe20000000000 */
[----:B------:R-:W-:Y:S01]  /*4f40*/  ISETP.NE.U32.AND P4, PT, R16, RZ, PT ;  /* 0x000000ff1000720c */ /* 0x000fe20003f85070 */
[----:B------:R-:W-:Y:S01]  /*4f50*/  IMAD.MOV.U32 R28, RZ, RZ, 0x1 ;  /* 0x00000001ff1c7424 */ /* 0x000fe200078e00ff */
[C---:B------:R-:W-:Y:S01]  /*4f60*/  ISETP.NE.AND.EX P5, PT, R17.reuse, RZ, PT, P5 ;  /* 0x000000ff1100720c */ /* 0x040fe20003fa5350 */
[----:B------:R-:W-:Y:S01]  /*4f70*/  USHF.L.U32 UR58, UR11, 0x7, URZ ;  /* 0x000000070b3a7899 */ /* 0x000fe200080006ff */
[----:B------:R-:W-:Y:S01]  /*4f80*/  PRMT R0, RZ, 0x654, R0 ;  /* 0x00000654ff007816 */ /* 0x000fe20000000000 */
[----:B------:R-:W-:Y:S01]  /*4f90*/  @!PT LDS RZ, [RZ] ;  /* 0x00000000fffff984 */ /* 0x000fe20000000800 */
[----:B------:R-:W-:Y:S01]  /*4fa0*/  @!PT LDS RZ, [RZ] ;  /* 0x00000000fffff984 */ /* 0x000fe20000000800 */
[----:B------:R-:W-:Y:S01]  /*4fb0*/  @!PT LDS RZ, [RZ] ;  /* 0x00000000fffff984 */ /* 0x000fe20000000800 */
[----:B------:R-:W-:Y:S01]  /*4fc0*/  @!PT LDS RZ, [RZ] ;  /* 0x00000000fffff984 */ /* 0x000fe20000000800 */
[----:B------:R1:W-:Y:S06]  /*4fd0*/  MEMBAR.ALL.CTA ;  /* 0x0000000000007992 */ /* 0x0003ec0000008000 */
[----:B-1----:R-:W1:Y:S01]  /*4fe0*/  FENCE.VIEW.ASYNC.S ;  /* 0x00000000000073c6 */ /* 0x002e620000000000 */
[----:B------:R-:W-:Y:S01]  /*4ff0*/  ISETP.NE.AND.EX P4, PT, R17, RZ, PT, P4 ;  /* 0x000000ff1100720c */ /* 0x000fe20003f85340 */
[----:B------:R-:W-:Y:S01]  /*5000*/  USHF.L.U32 UR59, UR27, 0x7, URZ ;  /* 0x000000071b3b7899 */ /* 0x000fe200080006ff */
[----:B------:R-:W-:Y:S01]  /*5010*/  SHF.L.U32 R28, R28, 0x1f, RZ ;  /* 0x0000001f1c1c7819 */ /* 0x000fe200000006ff */
[----:B-1----:R1:W-:Y:S01]  /*5020*/  SYNCS.ARRIVE.TRANS64.RED.A1T0 RZ, [R0+URZ], RZ ;  /* 0x000000ff00ff79a7 */ /* 0x0023e200081004ff */
[----:B--2---:R-:W-:Y:S11]  /*5030*/  LOP3.LUT P3, RZ, R22, 0x1, RZ, 0xc0, !PT ;  /* 0x0000000116ff7812 */ /* 0x004ff6000786c0ff */
[----:B------:R-:W-:Y:S02]  /*5040*/  @!UPT UIADD3 URZ, UPT, UPT, URZ, URZ, URZ ;  /* 0x000000fffffff290 */ /* 0x000fe4000fffe0ff */
[----:B------:R-:W-:Y:S02]  /*5050*/  @P3 MOV R11, R20 ;  /* 0x00000014000b3202 */ /* 0x000fe40000000f00 */
[----:B------:R-:W-:Y:S01]  /*5060*/  @P3 LOP3.LUT R10, R21, 0xffff, RZ, 0xc0, !PT ;  /* 0x0000ffff150a3812 */ /* 0x000fe200078ec0ff */
[----:B-1----:R-:W-:Y:S06]  /*5070*/  @!P0 BRA `(.L_x_98) ;  /* 0x0000000000a48947 */ /* 0x002fec0003800000 */
[-C--:B------:R-:W-:Y:S01]  /*5080*/  IMAD.HI.U32 R0, R25, R7.reuse, RZ ;  /* 0x0000000719007227 */ /* 0x080fe200078e00ff */
[----:B------:R-:W-:Y:S02]  /*5090*/  ISETP.NE.AND P0, PT, R6, 0x1, PT ;  /* 0x000000010600780c */ /* 0x000fe40003f05270 */
[----:B------:R-:W-:Y:S01]  /*50a0*/  ISETP.NE.AND P2, PT, R43, 0x1, PT ;  /* 0x000000012b00780c */ /* 0x000fe20003f45270 */
[----:B------:R-:W-:Y:S01]  /*50b0*/  IMAD.HI.U32 R9, R26, R18, RZ ;  /* 0x000000121a097227 */ /* 0x000fe200078e00ff */
[----:B------:R-:W-:Y:S02]  /*50c0*/  SHF.R.U32.HI R0, RZ, R24, R0 ;  /* 0x00000018ff007219 */ /* 0x000fe40000011600 */
[----:B------:R-:W-:Y:S01]  /*50d0*/  ISETP.NE.AND P6, PT, R3, 0x1, PT ;  /* 0x000000010300780c */ /* 0x000fe20003fc5270 */
[----:B------:R-:W-:Y:S01]  /*50e0*/  IMAD.HI.U32 R13, R10, R7, RZ ;  /* 0x000000070a0d7227 */ /* 0x000fe200078e00ff */
[----:B------:R-:W-:Y:S02]  /*50f0*/  SHF.R.U32.HI R9, RZ, R19, R9 ;  /* 0x00000013ff097219 */ /* 0x000fe40000011609 */
[----:B------:R-:W-:Y:S01]  /*5100*/  SEL R0, R25, R0, !P0 ;  /* 0x0000000019007207 */ /* 0x000fe20004000000 */
[----:B------:R-:W-:Y:S01]  /*5110*/  IMAD.HI.U32 R12, R11, R18, RZ ;  /* 0x000000120b0c7227 */ /* 0x000fe200078e00ff */
[----:B------:R-:W-:Y:S03]  /*5120*/  SEL R9, R26, R9, !P6 ;  /* 0x000000091a097207 */ /* 0x000fe60007000000 */
[-C--:B------:R-:W-:Y:S01]  /*5130*/  IMAD.HI.U32 R8, R0, R4.reuse, RZ ;  /* 0x0000000400087227 */ /* 0x080fe200078e00ff */
[----:B------:R-:W-:Y:S03]  /*5140*/  SHF.R.U32.HI R12, RZ, R19, R12 ;  /* 0x00000013ff0c7219 */ /* 0x000fe6000001160c */
[----:B------:R-:W-:Y:S01]  /*5150*/  IMAD.HI.U32 R2, R9, R4, RZ ;  /* 0x0000000409027227 */ /* 0x000fe200078e00ff */
[-C--:B------:R-:W-:Y:S02]  /*5160*/  @P2 SHF.R.U32.HI R0, RZ, R5.reuse, R8 ;  /* 0x00000005ff002219 */ /* 0x080fe40000011608 */
[----:B------:R-:W-:Y:S02]  /*5170*/  SHF.R.U32.HI R8, RZ, R24, R13 ;  /* 0x00000018ff087219 */ /* 0x000fe4000001160d */
[----:B------:R-:W-:Y:S01]  /*5180*/  @P2 SHF.R.U32.HI R9, RZ, R5, R2 ;  /* 0x00000005ff092219 */ /* 0x000fe20000011602 */
[----:B------:R-:W-:Y:S01]  /*5190*/  IMAD R0, R43, R0, RZ ;  /* 0x000000002b007224 */ /* 0x000fe200078e02ff */
[----:B------:R-:W-:Y:S02]  /*51a0*/  SEL R8, R10, R8, !P0 ;  /* 0x000000080a087207 */ /* 0x000fe40004000000 */
[----:B------:R-:W-:Y:S01]  /*51b0*/  SEL R2, R11, R12, !P6 ;  /* 0x0000000c0b027207 */ /* 0x000fe20007000000 */
[C---:B------:R-:W-:Y:S01]  /*51c0*/  IMAD R12, R43.reuse, R9, RZ ;  /* 0x000000092b0c7224 */ /* 0x040fe200078e02ff */
[C---:B------:R-:W-:Y:S01]  /*51d0*/  ISETP.GE.AND P0, PT, R8.reuse, R0, PT ;  /* 0x000000000800720c */ /* 0x040fe20003f06270 */
[----:B------:R-:W-:Y:S03]  /*51e0*/  IMAD.HI.U32 R0, R8, R4, RZ ;  /* 0x0000000408007227 */ /* 0x000fe600078e00ff */
[----:B------:R-:W-:Y:S02]  /*51f0*/  ISETP.GE.OR P0, PT, R2, R12, P0 ;  /* 0x0000000c0200720c */ /* 0x000fe40000706670 */
[-C--:B------:R-:W-:Y:S04]  /*5200*/  SHF.R.U32.HI R0, RZ, R5.reuse, R0 ;  /* 0x00000005ff007219 */ /* 0x080fe80000011600 */
[----:B------:R-:W-:Y:S05]  /*5210*/  SEL R13, R8, R0, !P2 ;  /* 0x00000000080d7207 */ /* 0x000fea0005000000 */
[----:B------:R-:W-:Y:S02]  /*5220*/  IMAD.MOV R12, RZ, RZ, -R13 ;  /* 0x000000ffff0c7224 */ /* 0x000fe400078e0a0d */
[C---:B------:R-:W-:Y:S04]  /*5230*/  @!P0 IMAD.HI.U32 R0, R2.reuse, R4, RZ ;  /* 0x0000000402008227 */ /* 0x040fe800078e00ff */
[----:B------:R-:W-:Y:S01]  /*5240*/  IMAD R12, R43, R12, R8 ;  /* 0x0000000c2b0c7224 */ /* 0x000fe200078e0208 */
[----:B------:R-:W-:Y:S04]  /*5250*/  @!P0 SHF.R.U32.HI R0, RZ, R5, R0 ;  /* 0x00000005ff008219 */ /* 0x000fe80000011600 */
[----:B------:R-:W-:Y:S04]  /*5260*/  @!P0 SEL R0, R2, R0, !P2 ;  /* 0x0000000002008207 */ /* 0x000fe80005000000 */
[----:B------:R-:W-:Y:S01]  /*5270*/  @!P0 IADD3 R13, PT, PT, R13, -R0, RZ ;  /* 0x800000000d0d8210 */ /* 0x000fe20007ffe0ff */
[----:B------:R-:W-:Y:S01]  /*5280*/  @!P0 IMAD R0, R9, R12, R0 ;  /* 0x0000000c09008224 */ /* 0x000fe200078e0200 */
[----:B------:R-:W-:Y:S01]  /*5290*/  IADD3 R9, PT, PT, -R8, RZ, RZ ;  /* 0x000000ff08097210 */ /* 0x000fe20007ffe1ff */
[--C-:B------:R-:W-:Y:S02]  /*52a0*/  IMAD.MOV R12, RZ, RZ, -R2.reuse ;  /* 0x000000ffff0c7224 */ /* 0x100fe400078e0a02 */
[----:B------:R-:W-:Y:S02]  /*52b0*/  @!P0 IMAD R8, R13, R43, R2 ;  /* 0x0000002b0d088224 */ /* 0x000fe400078e0202 */
[----:B------:R-:W-:Y:S02]  /*52c0*/  @!P0 IMAD.MOV.U32 R2, RZ, RZ, R0 ;  /* 0x000000ffff028224 */ /* 0x000fe400078e0000 */
[----:B------:R-:W-:Y:S02]  /*52d0*/  IMAD R11, R3, R12, R11 ;  /* 0x0000000c030b7224 */ /* 0x000fe400078e020b */
[----:B------:R-:W-:Y:S02]  /*52e0*/  IMAD R10, R6, R9, R10 ;  /* 0x00000009060a7224 */ /* 0x000fe400078e020a */
[----:B------:R-:W-:Y:S02]  /*52f0*/  IMAD R11, R2, R3, R11 ;  /* 0x00000003020b7224 */ /* 0x000fe400078e020b */
[----:B------:R-:W-:Y:S02]  /*5300*/  IMAD R10, R8, R6, R10 ;  /* 0x00000006080a7224 */ /* 0x000fe400078e020a */
.L_x_98:
[----:B------:R-:W-:Y:S05]  /*5310*/  BRA.U UP0, `(.L_x_99) ;  /* 0x0000000100107547 */ /* 0x000fea000b800000 */
[----:B------:R-:W-:Y:S04]  /*5320*/  MOV R2, UR4 ;  /* 0x0000000400027c02 */ /* 0x000fe80008000f00 */
[----:B------:R-:W-:Y:S04]  /*5330*/  SHF.L.U32 R2, R2, 0x1f, RZ ;  /* 0x0000001f02027819 */ /* 0x000fe800000006ff */
[----:B------:R-:W1:Y:S02]  /*5340*/  SYNCS.PHASECHK.TRANS64.TRYWAIT P0, [UR5+0x1b8], R2 ;  /* 0x0001b802ff0075a7 */ /* 0x000e640008001105 */
[----:B-1----:R-:W-:Y:S05]  /*5350*/  @!P0 BRA `(.L_x_100) ;  /* 0x000000a400ec8947 */ /* 0x002fea0003800000 */
.L_x_99:
[----:B------:R-:W-:Y:S05]  /*5360*/  @!P5 BRA `(.L_x_101) ;  /* 0x00000000002cd947 */ /* 0x000fea0003800000 */
[----:B------:R-:W-:Y:S01]  /*5370*/  ISETP.NE.U32.AND P0, PT, R14, RZ, PT ;  /* 0x000000ff0e00720c */ /* 0x000fe20003f05070 */
[----:B------:R-:W-:Y:S03]  /*5380*/  IMAD.MOV.U32 R86, RZ, RZ, 0x1 ;  /* 0x00000001ff567424 */ /* 0x000fe600078e00ff */
[----:B------:R-:W-:Y:S11]  /*5390*/  ISETP.NE.AND.EX P0, PT, R15, RZ, PT, P0 ;  /* 0x000000ff0f00720c */ /* 0x000ff60003f05300 */
[----:B------:R-:W-:Y:S02]  /*53a0*/  @!UPT UIADD3 URZ, UPT, UPT, URZ, URZ, URZ ;  /* 0x000000fffffff290 */ /* 0x000fe4000fffe0ff */
[----:B------:R-:W2:Y:S01]  /*53b0*/  @P0 LDC.64 R8, c[0x0][0xc88] ;  /* 0x00032200ff080b82 */ /* 0x000ea20000000a00 */
[----:B-1----:R-:W-:Y:S04]  /*53c0*/  @P0 IMAD R0, R16, UR44, RZ ;  /* 0x0000002c10000c24 */ /* 0x002fe8000f8e02ff */
[----:B--2---:R-:W-:Y:S04]  /*53d0*/  @P0 IMAD.WIDE R8, R0, 0x4, R8 ;  /* 0x0000000400080825 */ /* 0x004fe800078e0208 */
[----:B------:R-:W-:Y:S01]  /*53e0*/  HFMA2 R0, -RZ, RZ, 0, 5.9604644775390625e-08 ;  /* 0x00000001ff007431 */ /* 0x000fe200000001ff */
[----:B-----5:R2:W5:Y:S04]  /*53f0*/  @P0 LDG.E R53, desc[UR46][R8.64] ;  /* 0x0000002e08350981 */ /* 0x020568000c1e1900 */
[----:B------:R-:W-:Y:S01]  /*5400*/  @!P0 PRMT R86, R0, 0x7610, R86 ;  /* 0x0000761000568816 */ /* 0x000fe20000000056 */
[----:B--2---:R-:W3:Y:S06]  /*5410*/  @!P0 LDC R53, c[0x0][0xc80] ;  /* 0x00032000ff358b82 */ /* 0x004eec0000000800 */
.L_x_101:
[----:B---3-5:R-:W-:Y:S01]  /*5420*/  @!P4 FSETP.EQ.AND P0, PT, R53, RZ, PT ;  /* 0x000000ff3500c20b */ /* 0x028fe20003f02000 */
[----:B------:R-:W-:Y:S01]  /*5430*/  @!UPT UIADD3 URZ, UPT, UPT, URZ, URZ, URZ ;  /* 0x000000fffffff290 */ /* 0x000fe2000fffe0ff */
[----:B------:R-:W-:Y:S11]  /*5440*/  @!P4 BRA `(.L_x_102) ;  /* 0x000000000018c947 */ /* 0x000ff60003800000 */
[----:B------:R-:W-:Y:S02]  /*5450*/  LOP3.LUT P2, RZ, R86, 0xff, RZ, 0xc0, !PT ;  /* 0x000000ff56ff7812 */ /* 0x000fe4000784c0ff */
[----:B------:R-:W-:Y:S04]  /*5460*/  ISETP.NE.U32.AND P0, PT, R14, RZ, PT ;  /* 0x000000ff0e00720c */ /* 0x000fe80003f05070 */
[----:B------:R-:W-:Y:S04]  /*5470*/  ISETP.NE.AND.EX P0, PT, R15, RZ, PT, P0 ;  /* 0x000000ff0f00720c */ /* 0x000fe80003f05300 */
[----:B------:R-:W-:Y:S03]  /*5480*/  PLOP3.LUT P0, PT, P0, PT, PT, 0x8, 0x80 ;  /* 0x000000000080781c */ /* 0x000fe6000070e170 */
[----:B------:R-:W-:Y:S11]  /*5490*/  @P2 FSETP.EQ.AND P0, PT, R53, RZ, PT ;  /* 0x000000ff3500220b */ /* 0x000ff60003f02000 */
[----:B------:R-:W-:Y:S02]  /*54a0*/  @!UPT UIADD3 URZ, UPT, UPT, URZ, URZ, URZ ;  /* 0x000000fffffff290 */ /* 0x000fe4000fffe0ff */
.L_x_102:
[----:B------:R-:W2:Y:S01]  /*54b0*/  SYNCS.PHASECHK.TRANS64.TRYWAIT P2, [UR5+0x190], R28 ;  /* 0x0001901cff0075a7 */ /* 0x000ea20008041105 */
[----:B------:R-:W-:Y:S04]  /*54c0*/  ELECT P4, URZ, PT ;  /* 0x0000000000ff782f */ /* 0x000fe80003880000 */
[----:B------:R-:W-:Y:S11]  /*54d0*/  PLOP3.LUT P4, PT, P0, P4, PT, 0xf2, 0x2f ;  /* 0x00000000002f781c */ /* 0x000ff60000789e72 */
[----:B------:R-:W-:Y:S02]  /*54e0*/  @!UPT UIADD3 URZ, UPT, UPT, URZ, URZ, URZ ;  /* 0x000000fffffff290 */ /* 0x000fe4000fffe0ff */
[----:B------:R-:W-:Y:S05]  /*54f0*/  @!P4 IADD3 R8, P0, PT, R32, 0x980, RZ ;  /* 0x000009802008c810 */ /* 0x000fea0007f1e0ff */
[----:B-1----:R-:W-:Y:S01]  /*5500*/  @!P4 IMAD.X R2, RZ, RZ, R33, P0 ;  /* 0x000000ffff02c224 */ /* 0x002fe200000e0621 */
[----:B--2---:R-:W-:Y:S07]  /*5510*/  @!P2 BRA `(.L_x_103) ;  /* 0x000000a40094a947 */ /* 0x004fee0003800000 */
.L_x_276:
[----:B------:R-:W-:Y:S01]  /*5520*/  @!P4 R2UR UR7, R8 ;  /* 0x000000000807c2ca */ /* 0x000fe200000e0000 */
[----:B------:R-:W-:Y:S01]  /*5530*/  VOTEU.ALL UP0, P4 ;  /* 0x0000000000ff7886 */ /* 0x000fe20002000000 */
[----:B------:R-:W-:Y:S01]  /*5540*/  @!P4 R2UR UR6, R2 ;  /* 0x000000000206c2ca */ /* 0x000fe200000e0000 */
[----:B------:R-:W-:Y:S01]  /*5550*/  VOTEU.ALL UP1, P4 ;  /* 0x0000000000ff7886 */ /* 0x000fe20002020000 */
[----:B------:R-:W-:Y:S01]  /*5560*/  UMOV UR60, UR44 ;  /* 0x0000002c003c7c82 */ /* 0x000fe20008000000 */
[----:B-1----:R-:W-:Y:S01]  /*5570*/  @!P4 IMAD.MOV.U32 R0, RZ, RZ, 0x1000 ;  /* 0x00001000ff00c424 */ /* 0x002fe200078e00ff */
[----:B------:R-:W-:Y:S02]  /*5580*/  @!UP0 UIADD3 UR56, UPT, UPT, UR5, 0x300, URZ ;  /* 0x0000030005388890 */ /* 0x000fe4000fffe0ff */
[----:B------:R-:W-:Y:S02]  /*5590*/  @!UP0 UIADD3 UR10, UPT, UPT, UR58, 0x40, URZ ;  /* 0x000000403a0a8890 */ /* 0x000fe4000fffe0ff */
[----:B------:R-:W-:Y:S01]  /*55a0*/  @!UP0 UIADD3 UR8, UPT, UPT, UR5, 0xb00, URZ ;  /* 0x00000b0005088890 */ /* 0x000fe2000fffe0ff */
[----:B------:R-:W-:Y:S02]  /*55b0*/  VOTEU.ALL UP0, P4 ;  /* 0x0000000000ff7886 */ /* 0x000fe40002000000 */
[----:B------:R-:W-:Y:S01]  /*55c0*/  IMAD.U32 R8, RZ, RZ, UR7 ;  /* 0x00000007ff087e24 */ /* 0x000fe2000f8e00ff */
[----:B------:R-:W-:Y:S01]  /*55d0*/  UMOV UR7, 0x10000000 ;  /* 0x1000000000077882 */ /* 0x000fe20000000000 */
[----:B------:R-:W-:Y:S01]  /*55e0*/  IMAD.U32 R9, RZ, RZ, UR6 ;  /* 0x00000006ff097e24 */ /* 0x000fe2000f8e00ff */
[----:B------:R-:W-:Y:S01]  /*55f0*/  UMOV UR6, 0x0 ;  /* 0x0000000000067882 */ /* 0x000fe20000000000 */
[----:B------:R-:W-:Y:S01]  /*5600*/  UMOV UR9, UR57 ;  /* 0x0000003900097c82 */ /* 0x000fe20008000000 */
[----:B------:R-:W-:Y:S01]  /*5610*/  @!P4 R2UR UR16, R8 ;  /* 0x000000000810c2ca */ /* 0x000fe200000e0000 */
[----:B------:R-:W-:Y:S01]  /*5620*/  UMOV UR11, UR59 ;  /* 0x0000003b000b7c82 */ /* 0x000fe20008000000 */
[----:B------:R-:W-:Y:S01]  /*5630*/  @!P4 R2UR UR17, R9 ;  /* 0x000000000911c2ca */ /* 0x000fe200000e0000 */
[----:B------:R-:W-:Y:S01]  /*5640*/  UMOV UR12, UR44 ;  /* 0x0000002c000c7c82 */ /* 0x000fe20008000000 */
[----:B------:R-:W-:Y:S01]  /*5650*/  UPRMT UR14, UR37, 0x654, UR57 ;  /* 0x00000654250e7896 */ /* 0x000fe20008000039 */
[----:B------:R-:W-:Y:S05]  /*5660*/  @!P4 IADD3 R8, P0, PT, R32, 0x980, RZ ;  /* 0x000009802008c810 */ /* 0x000fea0007f1e0ff */
[----:B------:R-:W-:Y:S05]  /*5670*/  @!P4 IMAD.X R2, RZ, RZ, R33, P0 ;  /* 0x000000ffff02c224 */ /* 0x000fea00000e0621 */
[----:B------:R1:W-:Y:S01]  /*5680*/  @!UP1 UTMALDG.3D [UR56], [UR16], desc[UR6] ;  /* 0x00000638100095b4 */ /* 0x0003e20008011000 */
[----:B------:R1:W-:Y:S01]  /*5690*/  @!UP0 UTMALDG.3D [UR8], [UR16], desc[UR6] ;  /* 0x00000608100085b4 */ /* 0x0003e20008011000 */
[----:B------:R1:W-:Y:S01]  /*56a0*/  @!P4 SYNCS.ARRIVE.TRANS64.RED.A0TR RZ, [UR5+0x170], R0 ;  /* 0x00017000ffffc9a7 */ /* 0x0003e20008300405 */
[----:B------:R-:W-:Y:S01]  /*56b0*/  SYNCS.ARRIVE.TRANS64.RED.A1T0 RZ, [UR14], RZ ;  /* 0x000000ffffff79a7 */ /* 0x000fe2000810040e */
[----:B------:R-:W2:Y:S02]  /*56c0*/  SYNCS.PHASECHK.TRANS64.TRYWAIT P2, [UR5+0x198], R28 ;  /* 0x0001981cff0075a7 */ /* 0x000ea40008041105 */
[----:B-12---:R-:W-:Y:S05]  /*56d0*/  @!P2 BRA `(.L_x_104) ;  /* 0x000000a4003ca947 */ /* 0x006fea0003800000 */
.L_x_278:
[----:B------:R-:W-:Y:S01]  /*56e0*/  @!P4 R2UR UR7, R8 ;  /* 0x000000000807c2ca */ /* 0x000fe200000e0000 */
[----:B------:R-:W-:Y:S01]  /*56f0*/  VOTEU.ALL UP0, P4 ;  /* 0x0000000000ff7886 */ /* 0x000fe20002000000 */
[----:B------:R-:W-:Y:S01]  /*5700*/  @!P4 R2UR UR6, R2 ;  /* 0x000000000206c2ca */ /* 0x000fe200000e0000 */
[----:B------:R-:W-:Y:S01]  /*5710*/  VOTEU.ALL UP1, P4 ;  /* 0x0000000000ff7886 */ /* 0x000fe20002020000 */
[----:B------:R-:W-:Y:S01]  /*5720*/  UMOV UR50, UR58 ;  /* 0x0000003a00327c82 */ /* 0x000fe20008000000 */
[----:B------:R-:W-:Y:S01]  /*5730*/  UMOV UR52, UR44 ;  /* 0x0000002c00347c82 */ /* 0x000fe20008000000 */
[----:B------:R-:W-:Y:S01]  /*5740*/  @!UP0 UIADD3 UR51, UPT, UPT, UR59, 0x40, URZ ;  /* 0x000000403b338890 */ /* 0x000fe2000fffe0ff */
[----:B-1----:R-:W-:Y:S01]  /*5750*/  @!P4 IMAD.MOV.U32 R0, RZ, RZ, 0x1000 ;  /* 0x00001000ff00c424 */ /* 0x002fe200078e00ff */
[----:B------:R-:W-:Y:S02]  /*5760*/  @!UP0 UIADD3 UR48, UPT, UPT, UR5, 0x1300, URZ ;  /* 0x0000130005308890 */ /* 0x000fe4000fffe0ff */
[----:B------:R-:W-:Y:S02]  /*5770*/  @!UP0 UIADD3 UR10, UPT, UPT, UR58, 0x40, URZ ;  /* 0x000000403a0a8890 */ /* 0x000fe4000fffe0ff */
[----:B------:R-:W-:Y:S01]  /*5780*/  @!UP0 UIADD3 UR8, UPT, UPT, UR5, 0x1b00, URZ ;  /* 0x00001b0005088890 */ /* 0x000fe2000fffe0ff */
[----:B------:R-:W-:Y:S01]  /*5790*/  IMAD.U32 R8, RZ, RZ, UR7 ;  /* 0x00000007ff087e24 */ /* 0x000fe2000f8e00ff */
[----:B------:R-:W-:Y:S01]  /*57a0*/  UMOV UR7, 0x10000000 ;  /* 0x1000000000077882 */ /* 0x000fe20000000000 */
[----:B------:R-:W-:Y:S01]  /*57b0*/  IMAD.U32 R9, RZ, RZ, UR6 ;  /* 0x00000006ff097e24 */ /* 0x000fe2000f8e00ff */
[----:B------:R-:W-:Y:S01]  /*57c0*/  UMOV UR6, 0x0 ;  /* 0x0000000000067882 */ /* 0x000fe20000000000 */
[----:B------:R-:W-:Y:S01]  /*57d0*/  VOTEU.ALL UP0, P4 ;  /* 0x0000000000ff7886 */ /* 0x000fe20002000000 */
[----:B------:R-:W-:Y:S01]  /*57e0*/  @!P4 R2UR UR16, R8 ;  /* 0x000000000810c2ca */ /* 0x000fe200000e0000 */
[----:B------:R-:W-:Y:S01]  /*57f0*/  UMOV UR9, UR49 ;  /* 0x0000003100097c82 */ /* 0x000fe20008000000 */
[----:B------:R-:W-:Y:S01]  /*5800*/  @!P4 R2UR UR17, R9 ;  /* 0x000000000911c2ca */ /* 0x000fe200000e0000 */
[----:B------:R-:W-:Y:S01]  /*5810*/  UMOV UR12, UR44 ;  /* 0x0000002c000c7c82 */ /* 0x000fe20008000000 */
[----:B------:R-:W-:Y:S01]  /*5820*/  UMOV UR11, UR51 ;  /* 0x00000033000b7c82 */ /* 0x000fe20008000000 */
[----:B------:R-:W-:Y:S01]  /*5830*/  UPRMT UR13, UR37, 0x654, UR49 ;  /* 0x00000654250d7896 */ /* 0x000fe20008000031 */
[----:B------:R-:W-:Y:S05]  /*5840*/  @!P4 IADD3 R8, P0, PT, R32, 0x980, RZ ;  /* 0x000009802008c810 */ /* 0x000fea0007f1e0ff */
[----:B------:R-:W-:Y:S04]  /*5850*/  @!P4 IMAD.X R2, RZ, RZ, R33, P0 ;  /* 0x000000ffff02c224 */ /* 0x000fe800000e0621 */
[----:B------:R1:W-:Y:S01]  /*5860*/  @!UP1 UTMALDG.3D [UR48], [UR16], desc[UR6] ;  /* 0x00000630100095b4 */ /* 0x0003e20008011000 */
[----:B------:R1:W-:Y:S01]  /*5870*/  @!UP0 UTMALDG.3D [UR8], [UR16], desc[UR6] ;  /* 0x00000608100085b4 */ /* 0x0003e20008011000 */
[----:B------:R1:W-:Y:S01]  /*5880*/  @!P4 SYNCS.ARRIVE.TRANS64.RED.A0TR RZ, [UR5+0x178], R0 ;  /* 0x00017800ffffc9a7 */ /* 0x0003e20008300405 */
[----:B------:R-:W-:Y:S01]  /*5890*/  SYNCS.ARRIVE.TRANS64.RED.A1T0 RZ, [UR13], RZ ;  /* 0x000000ffffff79a7 */ /* 0x000fe2000810040d */
[----:B------:R-:W2:Y:S02]  /*58a0*/  SYNCS.PHASECHK.TRANS64.TRYWAIT P2, [UR5+0x1a0], R28 ;  /* 0x0001a01cff0075a7 */ /* 0x000ea40008041105 */
[----:B-12---:R-:W-:Y:S05]  /*58b0*/  @!P2 BRA `(.L_x_105) ;  /* 0x000000a000dca947 */ /* 0x006fea0003800000 */
.L_x_280:
[----:B------:R-:W-:Y:S01]  /*58c0*/  @!P4 R2UR UR7, R8 ;  /* 0x000000000807c2ca */ /* 0x000fe200000e0000 */
[----:B------:R-:W-:Y:S01]  /*58d0*/  VOTEU.ALL UP0, P4 ;  /* 0x0000000000ff7886 */ /* 0x000fe20002000000 */
[----:B------:R-:W-:Y:S01]  /*58e0*/  @!P4 R2UR UR6, R2 ;  /* 0x000000000206c2ca */ /* 0x000fe200000e0000 */
[----:B------:R-:W-:Y:S01]  /*58f0*/  UIADD3 UR42, UPT, UPT, UR58, 0x10, URZ ;  /* 0x000000103a2a7890 */ /* 0x000fe2000fffe0ff */
[----:B-1----:R-:W-:Y:S01]  /*5900*/  @!P4 IMAD.MOV.U32 R0, RZ, RZ, 0x1000 ;  /* 0x00001000ff00c424 */ /* 0x002fe200078e00ff */
[----:B------:R-:W-:Y:S01]  /*5910*/  VOTEU.ALL UP1, P4 ;  /* 0x0000000000ff7886 */ /* 0x000fe20002020000 */
[----:B------:R-:W-:Y:S01]  /*5920*/  @!UP0 UIADD3 UR40, UPT, UPT, UR5, 0x2300, URZ ;  /* 0x0000230005288890 */ /* 0x000fe2000fffe0ff */
[----:B------:R-:W-:Y:S01]  /*5930*/  UMOV UR16, 0x0 ;  /* 0x0000000000107882 */ /* 0x000fe20000000000 */
[----:B------:R-:W-:Y:S01]  /*5940*/  UMOV UR17, 0x10000000 ;  /* 0x1000000000117882 */ /* 0x000fe20000000000 */
[----:B------:R-:W-:Y:S01]  /*5950*/  UMOV UR43, UR59 ;  /* 0x0000003b002b7c82 */ /* 0x000fe20008000000 */
[----:B------:R-:W-:Y:S03]  /*5960*/  @!UP0 UIADD3 UR10, UPT, UPT, UR58, 0x50, URZ ;  /* 0x000000503a0a8890 */ /* 0x000fe6000fffe0ff */
[----:B------:R-:W-:Y:S01]  /*5970*/  IMAD.U32 R8, RZ, RZ, UR7 ;  /* 0x00000007ff087e24 */ /* 0x000fe2000f8e00ff */
[----:B------:R-:W-:Y:S01]  /*5980*/  @!UP0 UIADD3 UR8, UPT, UPT, UR5, 0x2b00, URZ ;  /* 0x00002b0005088890 */ /* 0x000fe2000fffe0ff */
[----:B------:R-:W-:Y:S01]  /*5990*/  IMAD.U32 R9, RZ, RZ, UR6 ;  /* 0x00000006ff097e24 */ /* 0x000fe2000f8e00ff */
[----:B------:R-:W-:Y:S01]  /*59a0*/  VOTEU.ALL UP0, P4 ;  /* 0x0000000000ff7886 */ /* 0x000fe20002000000 */
        /* <DEDUP_REMOVED lines=14> */
.L_x_282:
[----:B------:R-:W-:Y:S01]  /*5a90*/  @!P4 R2UR UR8, R8 ;  /* 0x000000000808c2ca */ /* 0x000fe200000e0000 */
[----:B------:R-:W-:Y:S01]  /*5aa0*/  VOTEU.ALL UP0, P4 ;  /* 0x0000000000ff7886 */ /* 0x000fe20002000000 */
[----:B------:R-:W-:Y:S01]  /*5ab0*/  @!P4 R2UR UR6, R2 ;  /* 0x000000000206c2ca */ /* 0x000fe200000e0000 */
[----:B------:R-:W-:Y:S01]  /*5ac0*/  VOTEU.ALL UP1, P4 ;  /* 0x0000000000ff7886 */ /* 0x000fe20002020000 */
[----:B------:R-:W-:Y:S01]  /*5ad0*/  UMOV UR16, 0x0 ;  /* 0x0000000000107882 */ /* 0x000fe20000000000 */
[----:B------:R-:W-:Y:S01]  /*5ae0*/  UMOV UR17, 0x10000000 ;  /* 0x1000000000117882 */ /* 0x000fe20000000000 */
[----:B------:R-:W-:Y:S01]  /*5af0*/  @!UP0 UIADD3 UR27, UPT, UPT, UR59, 0x40, URZ ;  /* 0x000000403b1b8890 */ /* 0x000fe2000fffe0ff */
[----:B-1----:R-:W-:Y:S01]  /*5b00*/  @!P4 IMAD.MOV.U32 R0, RZ, RZ, 0x1000 ;  /* 0x00001000ff00c424 */ /* 0x002fe200078e00ff */
[----:B------:R-:W-:Y:S01]  /*5b10*/  @!UP0 UIADD3 UR24, UPT, UPT, UR5, 0x3300, URZ ;  /* 0x0000330005188890 */ /* 0x000fe2000fffe0ff */
[----:B------:R-:W-:Y:S01]  /*5b20*/  SHF.L.U32 R34, RZ, 0x1f, RZ ;  /* 0x0000001fff227819 */ /* 0x000fe200000006ff */
[----:B------:R-:W-:Y:S01]  /*5b30*/  UMOV UR26, UR42 ;  /* 0x0000002a001a7c82 */ /* 0x000fe20008000000 */
[----:B------:R-:W-:Y:S01]  /*5b40*/  UMOV UR28, UR44 ;  /* 0x0000002c001c7c82 */ /* 0x000fe20008000000 */
[----:B------:R-:W-:Y:S01]  /*5b50*/  @!UP0 UIADD3 UR10, UPT, UPT, UR58, 0x50, URZ ;  /* 0x000000503a0a8890 */ /* 0x000fe2000fffe0ff */
        /* <DEDUP_REMOVED lines=18> */
.L_x_284:
        /* <DEDUP_REMOVED lines=10> */
[----:B------:R-:W-:Y:S01]  /*5d20*/  UMOV UR19, UR59 ;  /* 0x0000003b00137c82 */ /* 0x000fe20008000000 */
[----:B------:R-:W-:Y:S02]  /*5d30*/  UMOV UR20, UR44 ;  /* 0x0000002c00147c82 */ /* 0x000fe40008000000 */
[----:B------:R-:W-:Y:S01]  /*5d40*/  IMAD.U32 R8, RZ, RZ, UR9 ;  /* 0x00000009ff087e24 */ /* 0x000fe2000f8e00ff */
[----:B------:R-:W-:Y:S01]  /*5d50*/  @!UP0 UIADD3 UR10, UPT, UPT, UR58, 0x60, URZ ;  /* 0x000000603a0a8890 */ /* 0x000fe2000fffe0ff */
[----:B------:R-:W-:Y:S01]  /*5d60*/  IMAD.U32 R9, RZ, RZ, UR8 ;  /* 0x00000008ff097e24 */ /* 0x000fe2000f8e00ff */
[----:B------:R-:W-:Y:S02]  /*5d70*/  @!UP0 UIADD3 UR8, UPT, UPT, UR5, 0xb00, URZ ;  /* 0x00000b0005088890 */ /* 0x000fe4000fffe0ff */
[----:B------:R-:W-:Y:S01]  /*5d80*/  @!P4 R2UR UR26, R8 ;  /* 0x00000000081ac2ca */ /* 0x000fe200000e0000 */
[----:B------:R-:W-:Y:S01]  /*5d90*/  VOTEU.ALL UP0, P4 ;  /* 0x0000000000ff7886 */ /* 0x000fe20002000000 */
[----:B------:R-:W-:Y:S01]  /*5da0*/  @!P4 R2UR UR27, R9 ;  /* 0x00000000091bc2ca */ /* 0x000fe200000e0000 */
[----:B------:R-:W-:Y:S01]  /*5db0*/  UMOV UR9, UR57 ;  /* 0x0000003900097c82 */ /* 0x000fe20008000000 */
[----:B------:R-:W-:Y:S01]  /*5dc0*/  UMOV UR11, UR59 ;  /* 0x0000003b000b7c82 */ /* 0x000fe20008000000 */
[----:B------:R-:W-:Y:S01]  /*5dd0*/  UMOV UR12, UR44 ;  /* 0x0000002c000c7c82 */ /* 0x000fe20008000000 */
        /* <DEDUP_REMOVED lines=8> */
.L_x_286:
        /* <DEDUP_REMOVED lines=9> */
[----:B------:R-:W-:Y:S01]  /*5ef0*/  UMOV UR17, UR49 ;  /* 0x0000003100117c82 */ /* 0x000fe20008000000 */
[----:B------:R-:W-:Y:S01]  /*5f00*/  UMOV UR20, UR44 ;  /* 0x0000002c00147c82 */ /* 0x000fe20008000000 */
[----:B------:R-:W-:Y:S02]  /*5f10*/  @!UP0 UIADD3 UR10, UPT, UPT, UR58, 0x60, URZ ;  /* 0x000000603a0a8890 */ /* 0x000fe4000fffe0ff */
[----:B------:R-:W-:Y:S01]  /*5f20*/  IMAD.U32 R8, RZ, RZ, UR9 ;  /* 0x00000009ff087e24 */ /* 0x000fe2000f8e00ff */
[----:B------:R-:W-:Y:S01]  /*5f30*/  UMOV UR9, UR49 ;  /* 0x0000003100097c82 */ /* 0x000fe20008000000 */
[----:B------:R-:W-:Y:S01]  /*5f40*/  IMAD.U32 R9, RZ, RZ, UR8 ;  /* 0x00000008ff097e24 */ /* 0x000fe2000f8e00ff */
[----:B------:R-:W-:Y:S02]  /*5f50*/  @!UP0 UIADD3 UR8, UPT, UPT, UR5, 0x1b00, URZ ;  /* 0x00001b0005088890 */ /* 0x000fe4000fffe0ff */
[----:B------:R-:W-:Y:S01]  /*5f60*/  @!P4 R2UR UR22, R8 ;  /* 0x000000000816c2ca */ /* 0x000fe200000e0000 */
[----:B------:R-:W-:Y:S01]  /*5f70*/  VOTEU.ALL UP0, P4 ;  /* 0x0000000000ff7886 */ /* 0x000fe20002000000 */
[----:B------:R-:W-:Y:S01]  /*5f80*/  @!P4 R2UR UR23, R9 ;  /* 0x000000000917c2ca */ /* 0x000fe200000e0000 */
[----:B------:R-:W-:Y:S01]  /*5f90*/  UMOV UR12, UR44 ;  /* 0x0000002c000c7c82 */ /* 0x000fe20008000000 */
[----:B------:R-:W-:Y:S01]  /*5fa0*/  UMOV UR11, UR19 ;  /* 0x00000013000b7c82 */ /* 0x000fe20008000000 */
        /* <DEDUP_REMOVED lines=8> */
.L_x_288:
[----:B------:R-:W2:Y:S01]  /*6030*/  LDC.64 R12, c[0x0][0xf18] ;  /* 0x0003c600ff0c7b82 */ /* 0x000ea20000000a00 */
[----:B------:R-:W-:Y:S01]  /*6040*/  @!P4 R2UR UR8, R2 ;  /* 0x000000000208c2ca */ /* 0x000fe200000e0000 */
[----:B------:R-:W-:Y:S01]  /*6050*/  VOTEU.ALL UP0, P4 ;  /* 0x0000000000ff7886 */ /* 0x000fe20002000000 */
[----:B------:R-:W-:Y:S01]  /*6060*/  @!P4 R2UR UR9, R8 ;  /* 0x000000000809c2ca */ /* 0x000fe200000e0000 */
[----:B------:R-:W-:Y:S01]  /*6070*/  UIADD3 UR34, UPT, UPT, UR58, 0x30, URZ ;  /* 0x000000303a227890 */ /* 0x000fe2000fffe0ff */
[----:B-1----:R-:W-:Y:S03]  /*6080*/  @!P4 IMAD.MOV.U32 R0, RZ, RZ, 0x1000 ;  /* 0x00001000ff00c424 */ /* 0x002fe600078e00ff */
[----:B------:R-:W1:Y:S01]  /*6090*/  @!P1 LDC R2, c[0x0][0xf0c] ;  /* 0x0003c300ff029b82 */ /* 0x000e620000000800 */
[----:B------:R-:W-:Y:S01]  /*60a0*/  @!UP0 UIADD3 UR32, UPT, UPT, UR5, 0x2300, URZ ;  /* 0x0000230005208890 */ /* 0x000fe2000fffe0ff */
[----:B------:R-:W-:Y:S01]  /*60b0*/  @P3 SHF.R.U32.HI R29, RZ, 0x10, R21 ;  /* 0x00000010ff1d3819 */ /* 0x000fe20000011615 */
[----:B------:R-:W-:Y:S01]  /*60c0*/  VOTEU.ALL UP1, P4 ;  /* 0x0000000000ff7886 */ /* 0x000fe20002020000 */
[----:B------:R-:W-:Y:S01]  /*60d0*/  UMOV UR14, 0x0 ;  /* 0x00000000000e7882 */ /* 0x000fe20000000000 */
[----:B------:R-:W-:Y:S01]  /*60e0*/  UMOV UR15, 0x10000000 ;  /* 0x10000000000f7882 */ /* 0x000fe20000000000 */
[----:B------:R-:W-:Y:S01]  /*60f0*/  UMOV UR33, UR41 ;  /* 0x0000002900217c82 */ /* 0x000fe20008000000 */
[----:B------:R-:W-:Y:S01]  /*6100*/  UMOV UR35, UR59 ;  /* 0x0000003b00237c82 */ /* 0x000fe20008000000 */
[----:B------:R-:W-:Y:S01]  /*6110*/  IMAD.U32 R9, RZ, RZ, UR8 ;  /* 0x00000008ff097e24 */ /* 0x000fe2000f8e00ff */
[----:B------:R-:W-:Y:S01]  /*6120*/  UMOV UR36, UR44 ;  /* 0x0000002c00247c82 */ /* 0x000fe20008000000 */
[----:B------:R-:W-:Y:S01]  /*6130*/  IMAD.U32 R8, RZ, RZ, UR9 ;  /* 0x00000009ff087e24 */ /* 0x000fe2000f8e00ff */
[----:B------:R-:W-:Y:S01]  /*6140*/  @!UP0 UIADD3 UR10, UPT, UPT, UR58, 0x70, URZ ;  /* 0x000000703a0a8890 */ /* 0x000fe2000fffe0ff */
[----:B------:R-:W-:Y:S01]  /*6150*/  VIADD R31, R31, 0x1 ;  /* 0x000000011f1f7836 */ /* 0x000fe20000000000 */
[----:B------:R-:W-:Y:S01]  /*6160*/  @!P4 R2UR UR17, R9 ;  /* 0x000000000911c2ca */ /* 0x000fe200000e0000 */
[----:B------:R-:W-:Y:S01]  /*6170*/  @!UP0 UIADD3 UR8, UPT, UPT, UR5, 0x2b00, URZ ;  /* 0x00002b0005088890 */ /* 0x000fe2000fffe0ff */
[----:B------:R-:W-:Y:S01]  /*6180*/  @!P4 R2UR UR16, R8 ;  /* 0x000000000810c2ca */ /* 0x000fe200000e0000 */
[----:B------:R-:W-:Y:S01]  /*6190*/  VOTEU.ALL UP0, P4 ;  /* 0x0000000000ff7886 */ /* 0x000fe20002000000 */
[----:B------:R-:W3:Y:S01]  /*61a0*/  LDC.64 R8, c[0x0][0xf10] ;  /* 0x0003c400ff087b82 */ /* 0x000ee20000000a00 */
[----:B------:R-:W-:Y:S01]  /*61b0*/  UMOV UR9, UR41 ;  /* 0x0000002900097c82 */ /* 0x000fe20008000000 */
[----:B------:R-:W-:Y:S01]  /*61c0*/  UMOV UR11, UR59 ;  /* 0x0000003b000b7c82 */ /* 0x000fe20008000000 */
[----:B------:R-:W-:Y:S08]  /*61d0*/  UMOV UR12, UR44 ;  /* 0x0000002c000c7c82 */ /* 0x000ff00008000000 */
[----:B------:R4:W-:Y:S01]  /*61e0*/  @!UP1 UTMALDG.3D [UR32], [UR16], desc[UR14] ;  /* 0x00000e20100095b4 */ /* 0x0009e20008011000 */
[----:B------:R4:W-:Y:S01]  /*61f0*/  @!UP0 UTMALDG.3D [UR8], [UR16], desc[UR14] ;  /* 0x00000e08100085b4 */ /* 0x0009e20008011000 */
[----:B------:R5:W-:Y:S01]  /*6200*/  @!P4 SYNCS.ARRIVE.TRANS64.RED.A0TR RZ, [UR5+0x180], R0 ;  /* 0x00018000ffffc9a7 */ /* 0x000be20008300405 */
[C---:B---3--:R-:W-:Y:S01]  /*6210*/  @!P1 IMAD.HI.U32 R8, R11.reuse, R8, RZ ;  /* 0x000000080b089227 */ /* 0x048fe200078e00ff */
[----:B--2---:R-:W-:Y:S02]  /*6220*/  @!P1 ISETP.NE.AND P0, PT, R12, 0x1, PT ;  /* 0x000000010c00980c */ /* 0x004fe40003f05270 */
[----:B-1----:R-:W-:Y:S01]  /*6230*/  @!P1 ISETP.NE.AND P2, PT, R2, 0x1, PT ;  /* 0x000000010200980c */ /* 0x002fe20003f45270 */
[C---:B------:R-:W-:Y:S01]  /*6240*/  @!P1 IMAD.HI.U32 R13, R10.reuse, R13, RZ ;  /* 0x0000000d0a0d9227 */ /* 0x040fe200078e00ff */
[----:B------:R-:W-:Y:S04]  /*6250*/  @!P1 SHF.R.U32.HI R8, RZ, R9, R8 ;  /* 0x00000009ff089219 */ /* 0x000fe80000011608 */
[----:B------:R-:W-:Y:S01]  /*6260*/  @!P1 SEL R8, R11, R8, !P2 ;  /* 0x000000080b089207 */ /* 0x000fe20005000000 */
[----:B------:R-:W-:Y:S01]  /*6270*/  SYNCS.ARRIVE.TRANS64.RED.A1T0 RZ, [UR7], RZ ;  /* 0x000000ffffff79a7 */ /* 0x000fe20008100407 */
[----:B------:R-:W1:Y:S01]  /*6280*/  SYNCS.PHASECHK.TRANS64.TRYWAIT P5, [UR5+0x1a8], R34 ;  /* 0x0001a822ff0075a7 */ /* 0x000e6200080a1105 */
[----:B-----5:R-:W2:Y:S02]  /*6290*/  @!P1 LDC R0, c[0x0][0xf20] ;  /* 0x0003c800ff009b82 */ /* 0x020ea40000000800 */
[----:B--2---:R-:W-:Y:S04]  /*62a0*/  @!P1 SHF.R.U32.HI R0, RZ, R0, R13 ;  /* 0x00000000ff009219 */ /* 0x004fe8000001160d */
[----:B------:R-:W-:Y:S05]  /*62b0*/  @!P1 SEL R9, R10, R0, !P0 ;  /* 0x000000000a099207 */ /* 0x000fea0004000000 */
[----:B------:R-:W-:Y:S02]  /*62c0*/  @!P1 IMAD.IADD R0, R9, 0x1, -R8 ;  /* 0x0000000109009824 */ /* 0x000fe400078e0a08 */
[----:B------:R-:W-:Y:S02]  /*62d0*/  @!P1 IMAD.IADD R8, R8, 0x1, -R9 ;  /* 0x0000000108089824 */ /* 0x000fe400078e0a09 */
[----:B------:R-:W-:Y:S02]  /*62e0*/  @!P1 IMAD R11, R0, R2, R11 ;  /* 0x00000002000b9224 */ /* 0x000fe400078e020b */
[----:B------:R-:W-:Y:S01]  /*62f0*/  @!P1 IMAD R10, R8, R12, R10 ;  /* 0x0000000c080a9224 */ /* 0x000fe200078e020a */
[----:B-1--4-:R-:W-:Y:S06]  /*6300*/  @!P5 BRA `(.L_x_110) ;  /* 0x0000009800c0d947 */ /* 0x012fec0003800000 */
.L_x_290:
[----:B------:R-:W-:Y:S01]  /*6310*/  @!P4 IADD3 R2, P0, PT, R32, 0x980, RZ ;  /* 0x000009802002c810 */ /* 0x000fe20007f1e0ff */
[----:B------:R-:W-:Y:S01]  /*6320*/  VOTEU.ALL UP0, P4 ;  /* 0x0000000000ff7886 */ /* 0x000fe20002000000 */
[----:B------:R-:W-:Y:S01]  /*6330*/  VOTEU.ALL UP1, P4 ;  /* 0x0000000000ff7886 */ /* 0x000fe20002020000 */
[----:B------:R-:W-:Y:S01]  /*6340*/  UMOV UR9, 0x10000000 ;  /* 0x1000000000097882 */ /* 0x000fe20000000000 */
[----:B------:R-:W-:Y:S01]  /*6350*/  @!P4 R2UR UR8, R2 ;  /* 0x000000000208c2ca */ /* 0x000fe200000e0000 */
[----:B-1----:R-:W-:Y:S01]  /*6360*/  @!P4 IMAD.X R0, RZ, RZ, R33, P0 ;  /* 0x000000ffff00c224 */ /* 0x002fe200000e0621 */
[----:B------:R-:W-:Y:S01]  /*6370*/  @!UP0 UIADD3 UR35, UPT, UPT, UR59, 0x40, URZ ;  /* 0x000000403b238890 */ /* 0x000fe2000fffe0ff */
[----:B------:R-:W-:Y:S01]  /*6380*/  VIADD R2, R10, UR38 ;  /* 0x000000260a027c36 */ /* 0x000fe20008000000 */
[----:B------:R-:W-:Y:S01]  /*6390*/  @!UP0 UIADD3 UR32, UPT, UPT, UR5, 0x3300, URZ ;  /* 0x0000330005208890 */ /* 0x000fe2000fffe0ff */
[----:B------:R-:W-:Y:S01]  /*63a0*/  ISETP.NE.AND P0, PT, R31, 0x2, PT ;  /* 0x000000021f00780c */ /* 0x000fe20003f05270 */
[----:B------:R-:W-:Y:S01]  /*63b0*/  UMOV UR33, UR25 ;  /* 0x0000001900217c82 */ /* 0x000fe20008000000 */
[----:B------:R-:W-:Y:S01]  /*63c0*/  @!P4 R2UR UR7, R0 ;  /* 0x000000000007c2ca */ /* 0x000fe200000e0000 */
[----:B------:R-:W-:Y:S01]  /*63d0*/  UMOV UR36, UR44 ;  /* 0x0000002c00247c82 */ /* 0x000fe20008000000 */
[----:B------:R-:W-:Y:S01]  /*63e0*/  @!UP0 UIADD3 UR18, UPT, UPT, UR58, 0x70, URZ ;  /* 0x000000703a128890 */ /* 0x000fe2000fffe0ff */
[----:B------:R-:W-:Y:S01]  /*63f0*/  VIADD R0, R11, UR39 ;  /* 0x000000270b007c36 */ /* 0x000fe20008000000 */
[----:B------:R-:W-:Y:S01]  /*6400*/  @!UP0 UIADD3 UR16, UPT, UPT, UR5, 0x3b00, URZ ;  /* 0x00003b0005108890 */ /* 0x000fe2000fffe0ff */
[----:B------:R-:W-:Y:S01]  /*6410*/  R2UR UR11, R2 ;  /* 0x00000000020b72ca */ /* 0x000fe200000e0000 */
[----:B------:R-:W-:Y:S01]  /*6420*/  IMAD.U32 R8, RZ, RZ, UR8 ;  /* 0x00000008ff087e24 */ /* 0x000fe2000f8e00ff */
[----:B------:R-:W-:Y:S01]  /*6430*/  UMOV UR8, 0x0 ;  /* 0x0000000000087882 */ /* 0x000fe20000000000 */
[----:B------:R-:W-:Y:S01]  /*6440*/  VOTEU.ALL UP0, P4 ;  /* 0x0000000000ff7886 */ /* 0x000fe20002000000 */
[----:B------:R-:W-:Y:S01]  /*6450*/  UMOV UR17, UR25 ;  /* 0x0000001900117c82 */ /* 0x000fe20008000000 */
[----:B------:R-:W-:Y:S01]  /*6460*/  UMOV UR20, UR44 ;  /* 0x0000002c00147c82 */ /* 0x000fe20008000000 */
[----:B------:R-:W-:Y:S01]  /*6470*/  @!P4 R2UR UR12, R8 ;  /* 0x00000000080cc2ca */ /* 0x000fe200000e0000 */
[----:B------:R-:W-:Y:S01]  /*6480*/  UMOV UR19, UR35 ;  /* 0x0000002300137c82 */ /* 0x000fe20008000000 */
[----:B------:R-:W-:Y:S01]  /*6490*/  IMAD.U32 R9, RZ, RZ, UR7 ;  /* 0x00000007ff097e24 */ /* 0x000fe2000f8e00ff */
[----:B------:R-:W-:Y:S02]  /*64a0*/  R2UR UR27, R0 ;  /* 0x00000000001b72ca */ /* 0x000fe400000e0000 */
[----:B------:R-:W-:Y:S02]  /*64b0*/  @P3 R2UR UR44, R29 ;  /* 0x000000001d2c32ca */ /* 0x000fe400000e0000 */
[----:B------:R-:W-:Y:S02]  /*64c0*/  @!P4 R2UR UR13, R9 ;  /* 0x00000000090dc2ca */ /* 0x000fe400000e0000 */
[----:B------:R-:W-:Y:S02]  /*64d0*/  SEL R0, RZ, 0x1, P0 ;  /* 0x00000001ff007807 */ /* 0x000fe40000000000 */
[----:B------:R-:W-:Y:S02]  /*64e0*/  SEL R31, R31, RZ, P0 ;  /* 0x000000ff1f1f7207 */ /* 0x000fe40000000000 */
[----:B------:R-:W-:Y:S07]  /*64f0*/  LOP3.LUT R30, R30, R0, RZ, 0x3c, !PT ;  /* 0x000000001e1e7212 */ /* 0x000fee00078e3cff */
[----:B------:R3:W-:Y:S01]  /*6500*/  @!UP1 UTMALDG.3D [UR32], [UR12], desc[UR8] ;  /* 0x000008200c0095b4 */ /* 0x0007e20008011000 */
[----:B------:R3:W-:Y:S01]  /*6510*/  @!UP0 UTMALDG.3D [UR16], [UR12], desc[UR8] ;  /* 0x000008100c0085b4 */ /* 0x0007e20008011000 */
[----:B------:R3:W-:Y:S01]  /*6520*/  @!P4 SYNCS.ARRIVE.TRANS64.RED.A0TR RZ, [UR5+0x188], R27 ;  /* 0x0001881bffffc9a7 */ /* 0x0007e20008300405 */
[----:B------:R-:W-:Y:S01]  /*6530*/  UPLOP3.LUT UP0, UPT, UPT, UPT, UPT, 0x80, 0x8 ;  /* 0x000000000008789c */ /* 0x000fe20003f0f070 */
[----:B------:R-:W-:Y:S01]  /*6540*/  SYNCS.ARRIVE.TRANS64.RED.A1T0 RZ, [UR6], RZ ;  /* 0x000000ffffff79a7 */ /* 0x000fe20008100406 */
[----:B------:R-:W-:Y:S09]  /*6550*/  @P3 BRA `(.L_x_111) ;  /* 0xffffffe800543947 */ /* 0x000ff2000383ffff */
[----:B------:R-:W1:Y:S02]  /*6560*/  SYNCS.PHASECHK.TRANS64.TRYWAIT P0, [UR5+0x190], R28 ;  /* 0x0001901cff0075a7 */ /* 0x000e640008001105 */
[----:B-1----:R-:W-:Y:S05]  /*6570*/  @!P0 BRA `(.L_x_112) ;  /* 0x00000098003c8947 */ /* 0x002fea0003800000 */
.L_x_292:
[----:B------:R-:W2:Y:S02]  /*6580*/  SYNCS.PHASECHK.TRANS64.TRYWAIT P0, [UR5+0x198], R28 ;  /* 0x0001981cff0075a7 */ /* 0x000ea40008001105 */
[----:B--2---:R-:W-:Y:S05]  /*6590*/  @!P0 BRA `(.L_x_113) ;  /* 0x00000098004c8947 */ /* 0x004fea0003800000 */
.L_x_294:
[----:B------:R-:W2:Y:S01]  /*65a0*/  SYNCS.PHASECHK.TRANS64.TRYWAIT P0, [UR5+0x1a0], R28 ;  /* 0x0001a01cff0075a7 */ /* 0x000ea20008001105 */
[----:B-1----:R-:W-:Y:S01]  /*65b0*/  HFMA2 R0, -RZ, RZ, 0, 5.9604644775390625e-08 ;  /* 0x00000001ff007431 */ /* 0x002fe200000001ff */
[----:B--2---:R-:W-:Y:S06]  /*65c0*/  @!P0 BRA `(.L_x_114) ;  /* 0x0000009800588947 */ /* 0x004fec0003800000 */
.L_x_296:
[----:B-1----:R-:W-:Y:S02]  /*65d0*/  MOV R2, UR5 ;  /* 0x0000000500027c02 */ /* 0x002fe40008000f00 */
[----:B------:R-:W-:-:S07]  /*65e0*/  SHF.L.U32 R0, R0, 0x1f, RZ ;  /* 0x0000001f00007819 */ /* 0x000fce00000006ff */
.L_x_115:
[----:B-1----:R1:W2:Y:S02]  /*65f0*/  SYNCS.PHASECHK.TRANS64.TRYWAIT P0, [R2+URZ+0x1a8], R0 ;  /* 0x0001a800020075a7 */ /* 0x0022a400080011ff */
[----:B--2---:R-:W-:Y:S05]  /*6600*/  @!P0 NANOSLEEP.SYNCS 0x989680 ;  /* 0x009896800000895d */ /* 0x004fea0003900000 */
[----:B------:R-:W2:Y:S02]  /*6610*/  @!P0 SYNCS.PHASECHK.TRANS64 P0, [R2+URZ+0x1a8], R0 ;  /* 0x0001a800020085a7 */ /* 0x000ea400080010ff */
[----:B--23--:R-:W-:Y:S05]  /*6620*/  @P0 EXIT ;  /* 0x000000000000094d */ /* 0x00cfea0003800000 */
[----:B------:R-:W-:Y:S05]  /*6630*/  BRA `(.L_x_115) ;  /* 0xfffffffc00ec7947 */ /* 0x000fea000383ffff */
.L_x_96:
[----:B------:R-:W-:-:S06]  /*6640*/  UISETP.GE.AND UP0, UPT, UR8, 0x4, UPT ;  /* 0x000000040800788c */ /* 0x000fcc000bf06270 */
[----:B------:R-:W-:-:S13]  /*6650*/  PLOP3.LUT P0, PT, PT, PT, UP0, 0x80, 0x8 ;  /* 0x000000000008781c */ /* 0x000fda0003f0f008 */
[----:B-1----:R-:W-:Y:S05]  /*6660*/  @!P0 EXIT ;  /* 0x000000000000894d */ /* 0x002fea0003800000 */
[----:B------:R-:W-:Y:S01]  /*6670*/  BAR.SYNC.DEFER_BLOCKING 0x6, 0xa0 ;  /* 0x0182800000007b1d */ /* 0x000fe20000010000 */
[----:B------:R-:W-:Y:S01]  /*6680*/  IMAD.SHL.U32 R97, R3, 0x10, RZ ;  /* 0x0000001003617824 */ /* 0x000fe200078e00ff */
[----:B------:R-:W-:Y:S01]  /*6690*/  LOP3.LUT R98, R99, 0x3, RZ, 0xc0, !PT ;  /* 0x0000000363627812 */ /* 0x000fe200078ec0ff */
[C---:B------:R-:W-:Y:S01]  /*66a0*/  IMAD.SHL.U32 R96, R3.reuse, 0x2, RZ ;  /* 0x0000000203607824 */ /* 0x040fe200078e00ff */
[----:B------:R-:W-:Y:S01]  /*66b0*/  CS2R R92, SRZ ;  /* 0x00000000005c7805 */ /* 0x000fe2000001ff00 */
[----:B------:R-:W-:Y:S01]  /*66c0*/  IMAD.U32 R3, R3, 0x10000, RZ ;  /* 0x0001000003037824 */ /* 0x000fe200078e00ff */
[----:B------:R-:W-:Y:S02]  /*66d0*/  UMOV UR45, 0x400 ;  /* 0x00000400002d7882 */ /* 0x000fe40000000000 */
[----:B------:R-:W1:Y:S01]  /*66e0*/  LDC R90, c[0x0][0x370] ;  /* 0x0000dc00ff5a7b82 */ /* 0x000e620000000800 */
[----:B------:R-:W-:Y:S01]  /*66f0*/  ULEA UR45, UR37, UR45, 0x18 ;  /* 0x0000002d252d7291 */ /* 0x000fe2000f8ec0ff */
[C---:B------:R-:W-:Y:S01]  /*6700*/  LOP3.LUT R0, R97.reuse, 0x40, RZ, 0xc0, !PT ;  /* 0x0000004061007812 */ /* 0x040fe200078ec0ff */
[----:B------:R-:W-:Y:S01]  /*6710*/  IMAD.MOV.U32 R94, RZ, RZ, RZ ;  /* 0x000000ffff5e7224 */ /* 0x000fe200078e00ff */
[----:B------:R-:W-:Y:S01]  /*6720*/  LOP3.LUT R2, R97, 0x1b0, RZ, 0xc0, !PT ;  /* 0x000001b061027812 */ /* 0x000fe200078ec0ff */
[----:B------:R-:W-:Y:S01]  /*6730*/  UIADD3 UR4, UPT, UPT, UR45, 0x300, URZ ;  /* 0x000003002d047890 */ /* 0x000fe2000fffe0ff */
[----:B------:R-:W-:Y:S01]  /*6740*/  LOP3.LUT R96, R0, 0x8, R96, 0xf8, !PT ;  /* 0x0000000800607812 */ /* 0x000fe200078ef860 */
[----:B------:R-:W-:Y:S01]  /*6750*/  IMAD.SHL.U32 R0, R99, 0x200, RZ ;  /* 0x0000020063007824 */ /* 0x000fe200078e00ff */
[----:B------:R-:W3:Y:S01]  /*6760*/  LDC R49, c[0x0][0xf0c] ;  /* 0x0003c300ff317b82 */ /* 0x000ee20000000800 */
[----:B------:R-:W-:Y:S01]  /*6770*/  LOP3.LUT R3, R3, 0x200000, RZ, 0xc0, !PT ;  /* 0x0020000003037812 */ /* 0x000fe200078ec0ff */
[----:B------:R-:W-:Y:S01]  /*6780*/  IMAD.MOV.U32 R102, RZ, RZ, RZ ;  /* 0x000000ffff667224 */ /* 0x000fe200078e00ff */
[----:B------:R-:W-:Y:S01]  /*6790*/  LOP3.LUT P0, RZ, R97, 0x40, RZ, 0xc0, !PT ;  /* 0x0000004061ff7812 */ /* 0x000fe2000780c0ff */
[----:B------:R-:W-:Y:S01]  /*67a0*/  IMAD.U32 R88, RZ, RZ, UR4 ;  /* 0x00000004ff587e24 */ /* 0x000fe2000f8e00ff */
[----:B------:R-:W-:Y:S01]  /*67b0*/  LOP3.LUT R0, R2, 0x200, R0, 0xf8, !PT ;  /* 0x0000020002007812 */ /* 0x000fe200078ef800 */
[----:B------:R-:W4:Y:S02]  /*67c0*/  LDCU.64 UR58, c[0x0][0x348] ;  /* 0x00006900ff3a77ac */ /* 0x000f240008000a00 */
[----:B------:R-:W1:Y:S01]  /*67d0*/  LDC R87, c[0x0][0xf20] ;  /* 0x0003c800ff577b82 */ /* 0x000e620000000800 */
[----:B------:R-:W2:Y:S01]  /*67e0*/  LDS R95, [UR45+0x250] ;  /* 0x0002502dff5f7984 */ /* 0x000ea20008000800 */
[----:B------:R-:W-:Y:S01]  /*67f0*/  LOP3.LUT R96, R0, R96, RZ, 0xfc, !PT ;  /* 0x0000006000607212 */ /* 0x000fe200078efcff */
[----:B------:R-:W1:Y:S01]  /*6800*/  LDCU.64 UR48, c[0x0][0xc88] ;  /* 0x00019100ff3077ac */ /* 0x000e620008000a00 */
[----:B------:R-:W-:Y:S01]  /*6810*/  P2R R0, PR, RZ, 0x1 ;  /* 0x00000001ff007803 */ /* 0x000fe20000000000 */
[----:B------:R-:W1:Y:S03]  /*6820*/  LDCU.64 UR50, c[0x0][0xc90] ;  /* 0x00019200ff3277ac */ /* 0x000e660008000a00 */
[----:B------:R-:W1:Y:S01]  /*6830*/  LDC R48, c[0x0][0xf30] ;  /* 0x0003cc00ff307b82 */ /* 0x000e620000000800 */
[----:B------:R-:W-:Y:S01]  /*6840*/  UMOV UR56, URZ ;  /* 0x000000ff00387c82 */ /* 0x000fe20008000000 */
[----:B------:R-:W-:-:S06]  /*6850*/  UMOV UR57, URZ ;  /* 0x000000ff00397c82 */ /* 0x000fcc0008000000 */
[----:B------:R-:W1:Y:S08]  /*6860*/  LDC.64 R84, c[0x0][0xf10] ;  /* 0x0003c400ff547b82 */ /* 0x000e700000000a00 */
[----:B------:R-:W1:Y:S08]  /*6870*/  LDC.64 R46, c[0x0][0xf18] ;  /* 0x0003c600ff2e7b82 */ /* 0x000e700000000a00 */
[----:B------:R-:W1:Y:S08]  /*6880*/  LDC.64 R44, c[0x0][0xf28] ;  /* 0x0003ca00ff2c7b82 */ /* 0x000e700000000a00 */
[----:B------:R-:W1:Y:S01]  /*6890*/  LDC.64 R82, c[0x0][0xcb0] ;  /* 0x00032c00ff527b82 */ /* 0x000e620000000a00 */
[----:B--2---:R-:W-:-:S07]  /*68a0*/  IMAD.IADD R95, R95, 0x1, R3 ;  /* 0x000000015f5f7824 */ /* 0x004fce00078e0203 */
[----:B------:R-:W2:Y:S08]  /*68b0*/  LDC.64 R80, c[0x0][0xca8] ;  /* 0x00032a00ff507b82 */ /* 0x000eb00000000a00 */
[----:B---34-:R-:W1:Y:S02]  /*68c0*/  LDC R89, c[0x0][0x374] ;  /* 0x0000dd00ff597b82 */ /* 0x018e640000000800 */
.L_x_207:
[----:B------:R-:W-:Y:S02]  /*68d0*/  LEA R0, R102, UR45, 0x3 ;  /* 0x0000002d66007c11 */ /* 0x000fe4000f8e18ff */
[----:B------:R-:W-:Y:S02]  /*68e0*/  SHF.L.U32 R2, R92, 0x1f, RZ ;  /* 0x0000001f5c027819 */ /* 0x000fe400000006ff */
[----:B------:R-:W-:Y:S02]  /*68f0*/  LEA R16, R102, UR45, 0x4 ;  /* 0x0000002d66107c11 */ /* 0x000fe4000f8e20ff */
[----:B------:R-:W3:Y:S02]  /*6900*/  SYNCS.PHASECHK.TRANS64.TRYWAIT P0, [R0+URZ+0x1c0], R2 ;  /* 0x0001c002000075a7 */ /* 0x000ee400080011ff */
[----:B-1-3--:R-:W-:Y:S05]  /*6910*/  @!P0 BRA `(.L_x_116) ;  /* 0x00000094009c8947 */ /* 0x00afea0003800000 */
.L_x_297:
[----:B------:R-:W4:Y:S01]  /*6920*/  LDC.64 R10, c[0x0][0xf10] ;  /* 0x0003c400ff0a7b82 */ /* 0x000f220000000a00 */
[----:B------:R-:W2:Y:S01]  /*6930*/  LDS.128 R16, [R16+0x230] ;  /* 0x0002300010107984 */ /* 0x000ea20000000c00 */
[----:B-1----:R-:W-:Y:S01]  /*6940*/  ISETP.NE.AND P1, PT, R48, 0x1, PT ;  /* 0x000000013000780c */ /* 0x002fe20003f25270 */
[----:B---3--:R-:W-:Y:S01]  /*6950*/  VIADD R0, R0, 0x1d0 ;  /* 0x000001d000007836 */ /* 0x008fe20000000000 */
[----:B------:R-:W-:Y:S04]  /*6960*/  ISETP.GE.AND P0, PT, R43, 0x1, PT ;  /* 0x000000012b00780c */ /* 0x000fe80003f06270 */
[----:B------:R-:W1:Y:S01]  /*6970*/  LDC.64 R8, c[0x0][0xf18] ;  /* 0x0003c600ff087b82 */ /* 0x000e620000000a00 */
[----:B------:R-:W-:Y:S01]  /*6980*/  PRMT R0, RZ, 0x654, R0 ;  /* 0x00000654ff007816 */ /* 0x000fe20000000000 */
[----:B------:R-:W-:Y:S01]  /*6990*/  @!PT LDS RZ, [RZ] ;  /* 0x00000000fffff984 */ /* 0x000fe20000000800 */
[----:B------:R-:W-:Y:S01]  /*69a0*/  @!PT LDS RZ, [RZ] ;  /* 0x00000000fffff984 */ /* 0x000fe20000000800 */
[----:B------:R-:W-:Y:S01]  /*69b0*/  @!PT LDS RZ, [RZ] ;  /* 0x00000000fffff984 */ /* 0x000fe20000000800 */
[----:B------:R-:W-:Y:S01]  /*69c0*/  @!PT LDS RZ, [RZ] ;  /* 0x00000000fffff984 */ /* 0x000fe20000000800 */
[----:B------:R3:W-:Y:S06]  /*69d0*/  MEMBAR.ALL.CTA ;  /* 0x0000000000007992 */ /* 0x0007ec0000008000 */
[----:B---3--:R-:W3:Y:S01]  /*69e0*/  FENCE.VIEW.ASYNC.S ;  /* 0x00000000000073c6 */ /* 0x008ee20000000000 */
[----:B------:R-:W1:Y:S08]  /*69f0*/  @!P1 LDC R12, c[0x0][0xf20] ;  /* 0x0003c800ff0c9b82 */ /* 0x000e700000000800 */
[----:B------:R-:W1:Y:S01]  /*6a00*/  @!P1 LDC R7, c[0x0][0xf0c] ;  /* 0x0003c300ff079b82 */ /* 0x000e620000000800 */
[----:B---3--:R3:W-:Y:S01]  /*6a10*/  SYNCS.ARRIVE.TRANS64.RED.A1T0 RZ, [R0+URZ], RZ ;  /* 0x000000ff00ff79a7 */ /* 0x0087e200081004ff */
[----:B--2---:R-:W-:Y:S04]  /*6a20*/  LOP3.LUT P4, RZ, R18, 0x1, RZ, 0xc0, !PT ;  /* 0x0000000112ff7812 */ /* 0x004fe8000788c0ff */
[----:B------:R-:W-:Y:S09]  /*6a30*/  P2R R100, PR, RZ, 0x10 ;  /* 0x00000010ff647803 */ /* 0x000ff20000000000 */
[----:B------:R-:W-:Y:S02]  /*6a40*/  @P4 MOV R51, R16 ;  /* 0x0000001000334202 */ /* 0x000fe40000000f00 */
[----:B------:R-:W-:Y:S01]  /*6a50*/  @P4 LOP3.LUT R50, R17, 0xffff, RZ, 0xc0, !PT ;  /* 0x0000ffff11324812 */ /* 0x000fe200078ec0ff */
[----:B---34-:R-:W-:Y:S06]  /*6a60*/  @!P0 BRA `(.L_x_117) ;  /* 0x0000000000a48947 */ /* 0x018fec0003800000 */
[----:B------:R-:W-:Y:S01]  /*6a70*/  IMAD.HI.U32 R0, R89, R47, RZ ;  /* 0x0000002f59007227 */ /* 0x000fe200078e00ff */
[----:B------:R-:W-:Y:S02]  /*6a80*/  ISETP.NE.AND P0, PT, R46, 0x1, PT ;  /* 0x000000012e00780c */ /* 0x000fe40003f05270 */
[----:B------:R-:W-:Y:S01]  /*6a90*/  ISETP.NE.AND P2, PT, R43, 0x1, PT ;  /* 0x000000012b00780c */ /* 0x000fe20003f45270 */
[----:B------:R-:W-:Y:S01]  /*6aa0*/  IMAD.HI.U32 R4, R90, R84, RZ ;  /* 0x000000545a047227 */ /* 0x000fe200078e00ff */
[----:B------:R-:W-:Y:S02]  /*6ab0*/  SHF.R.U32.HI R0, RZ, R87, R0 ;  /* 0x00000057ff007219 */ /* 0x000fe40000011600 */
[----:B------:R-:W-:Y:S01]  /*6ac0*/  ISETP.NE.AND P3, PT, R49, 0x1, PT ;  /* 0x000000013100780c */ /* 0x000fe20003f65270 */
[----:B------:R-:W-:Y:S01]  /*6ad0*/  IMAD.HI.U32 R6, R50, R47, RZ ;  /* 0x0000002f32067227 */ /* 0x000fe200078e00ff */
[-C--:B------:R-:W-:Y:S02]  /*6ae0*/  SHF.R.U32.HI R4, RZ, R85.reuse, R4 ;  /* 0x00000055ff047219 */ /* 0x080fe40000011604 */
[----:B------:R-:W-:Y:S01]  /*6af0*/  SEL R0, R89, R0, !P0 ;  /* 0x0000000059007207 */ /* 0x000fe20004000000 */
[----:B------:R-:W-:Y:S01]  /*6b00*/  IMAD.HI.U32 R5, R51, R84, RZ ;  /* 0x0000005433057227 */ /* 0x000fe200078e00ff */
[----:B------:R-:W-:Y:S03]  /*6b10*/  SEL R4, R90, R4, !P3 ;  /* 0x000000045a047207 */ /* 0x000fe60005800000 */
[-C--:B------:R-:W-:Y:S01]  /*6b20*/  IMAD.HI.U32 R3, R0, R44.reuse, RZ ;  /* 0x0000002c00037227 */ /* 0x080fe200078e00ff */
[----:B------:R-:W-:Y:S03]  /*6b30*/  SHF.R.U32.HI R5, RZ, R85, R5 ;  /* 0x00000055ff057219 */ /* 0x000fe60000011605 */
[----:B------:R-:W-:Y:S01]  /*6b40*/  IMAD.HI.U32 R2, R4, R44, RZ ;  /* 0x0000002c04027227 */ /* 0x000fe200078e00ff */
[----:B------:R-:W-:Y:S02]  /*6b50*/  @P2 SHF.R.U32.HI R0, RZ, R45, R3 ;  /* 0x0000002dff002219 */ /* 0x000fe40000011603 */
[----:B------:R-:W-:Y:S02]  /*6b60*/  SHF.R.U32.HI R3, RZ, R87, R6 ;  /* 0x00000057ff037219 */ /* 0x000fe40000011606 */
[----:B------:R-:W-:Y:S01]  /*6b70*/  @P2 SHF.R.U32.HI R4, RZ, R45, R2 ;  /* 0x0000002dff042219 */ /* 0x000fe20000011602 */
[----:B------:R-:W-:Y:S01]  /*6b80*/  IMAD R0, R43, R0, RZ ;  /* 0x000000002b007224 */ /* 0x000fe200078e02ff */
[----:B------:R-:W-:Y:S02]  /*6b90*/  SEL R3, R50, R3, !P0 ;  /* 0x0000000332037207 */ /* 0x000fe40004000000 */
[----:B------:R-:W-:Y:S01]  /*6ba0*/  SEL R2, R51, R5, !P3 ;  /* 0x0000000533027207 */ /* 0x000fe20005800000 */
[----:B------:R-:W-:Y:S01]  /*6bb0*/  IMAD R5, R43, R4, RZ ;  /* 0x000000042b057224 */ /* 0x000fe200078e02ff */
[C---:B------:R-:W-:Y:S01]  /*6bc0*/  ISETP.GE.AND P0, PT, R3.reuse, R0, PT ;  /* 0x000000000300720c */ /* 0x040fe20003f06270 */
[C---:B------:R-:W-:Y:S03]  /*6bd0*/  IMAD.HI.U32 R0, R3.reuse, R44, RZ ;  /* 0x0000002c03007227 */ /* 0x040fe600078e00ff */
[C---:B------:R-:W-:Y:S02]  /*6be0*/  ISETP.GE.OR P0, PT, R2.reuse, R5, P0 ;  /* 0x000000050200720c */ /* 0x040fe40000706670 */
[----:B------:R-:W-:Y:S04]  /*6bf0*/  SHF.R.U32.HI R0, RZ, R45, R0 ;  /* 0x0000002dff007219 */ /* 0x000fe80000011600 */
        /* <DEDUP_REMOVED lines=15> */
[----:B------:R-:W-:Y:S07]  /*6cf0*/  IMAD R50, R3, R46, R50 ;  /* 0x0000002e03327224 */ /* 0x000fee00078e0232 */
.L_x_117:
[----:B-1----:R-:W-:Y:S01]  /*6d00*/  @!P1 IMAD.HI.U32 R2, R50, R9, RZ ;  /* 0x0000000932029227 */ /* 0x002fe200078e00ff */
[----:B------:R-:W-:Y:S01]  /*6d10*/  @!P1 ISETP.NE.AND P0, PT, R8, 0x1, PT ;  /* 0x000000010800980c */ /* 0x000fe20003f05270 */
[----:B------:R-:W-:Y:S01]  /*6d20*/  USHF.L.U32 UR42, UR27, 0x7, URZ ;  /* 0x000000071b2a7899 */ /* 0x000fe200080006ff */
[----:B------:R-:W-:Y:S01]  /*6d30*/  @!P1 ISETP.NE.AND P2, PT, R7, 0x1, PT ;  /* 0x000000010700980c */ /* 0x000fe20003f45270 */
[C---:B------:R-:W-:Y:S01]  /*6d40*/  @!P1 IMAD.HI.U32 R0, R51.reuse, R10, RZ ;  /* 0x0000000a33009227 */ /* 0x040fe200078e00ff */
[----:B------:R-:W-:Y:S01]  /*6d50*/  @!P1 SHF.R.U32.HI R2, RZ, R12, R2 ;  /* 0x0000000cff029219 */ /* 0x000fe20000011602 */
[----:B------:R-:W-:Y:S01]  /*6d60*/  USHF.L.U32 UR41, UR11, 0x7, URZ ;  /* 0x000000070b297899 */ /* 0x000fe200080006ff */
[----:B------:R-:W-:Y:S01]  /*6d70*/  @P4 SHF.R.U32.HI R91, RZ, 0x10, R17 ;  /* 0x00000010ff5b4819 */ /* 0x000fe20000011611 */
[----:B------:R-:W-:Y:S01]  /*6d80*/  VIADD R102, R102, 0x1 ;  /* 0x0000000166667836 */ /* 0x000fe20000000000 */
[----:B------:R-:W-:Y:S01]  /*6d90*/  @!P1 SEL R2, R50, R2, !P0 ;  /* 0x0000000232029207 */ /* 0x000fe20004000000 */
[----:B------:R-:W-:Y:S01]  /*6da0*/  BSSY.RECONVERGENT B6, `(.L_x_118) ;  /* 0x0000028000067945 */ /* 0x000fe20003800200 */
[----:B------:R-:W-:Y:S02]  /*6db0*/  @!P1 SHF.R.U32.HI R0, RZ, R11, R0 ;  /* 0x0000000bff009219 */ /* 0x000fe40000011600 */
[----:B------:R-:W-:Y:S02]  /*6dc0*/  LOP3.LUT P0, RZ, R88, 0x90, RZ, 0xc0, !PT ;  /* 0x0000009058ff7812 */ /* 0x000fe4000780c0ff */
[----:B------:R-:W-:Y:S05]  /*6dd0*/  @!P1 SEL R3, R51, R0, !P2 ;  /* 0x0000000033039207 */ /* 0x000fea0005000000 */
[----:B------:R-:W-:Y:S02]  /*6de0*/  @!P1 IMAD.IADD R0, R2, 0x1, -R3 ;  /* 0x0000000102009824 */ /* 0x000fe400078e0a03 */
[----:B------:R-:W-:Y:S02]  /*6df0*/  @!P1 IMAD.IADD R2, R3, 0x1, -R2 ;  /* 0x0000000103029824 */ /* 0x000fe400078e0a02 */
[----:B------:R-:W-:Y:S02]  /*6e00*/  @!P1 IMAD R51, R0, R7, R51 ;  /* 0x0000000700339224 */ /* 0x000fe400078e0233 */
[----:B------:R-:W-:Y:S01]  /*6e10*/  @!P1 IMAD R50, R2, R8, R50 ;  /* 0x0000000802329224 */ /* 0x000fe200078e0232 */
[----:B------:R-:W-:Y:S06]  /*6e20*/  @!P0 BRA `(.L_x_119) ;  /* 0x00000000007c8947 */ /* 0x000fec0003800000 */
[----:B------:R-:W1:Y:S01]  /*6e30*/  LDCU.64 UR8, c[0x4][0x80] ;  /* 0x01001000ff0877ac */ /* 0x000e620008000a00 */
[----:B------:R-:W-:Y:S01]  /*6e40*/  MOV R2, 0x0 ;  /* 0x0000000000027802 */ /* 0x000fe20000000f00 */
[----:B------:R-:W-:Y:S02]  /*6e50*/  HFMA2 R12, -RZ, RZ, 0, 5.9604644775390625e-08 ;  /* 0x00000001ff0c7431 */ /* 0x000fe400000001ff */
[----:B------:R-:W-:Y:S01]  /*6e60*/  IMAD.MOV.U32 R8, RZ, RZ, 0x70 ;  /* 0x00000070ff087424 */ /* 0x000fe200078e00ff */
[----:B------:R2:W3:Y:S01]  /*6e70*/  LDC.64 R14, c[0x4][R2] ;  /* 0x01000000020e7b82 */ /* 0x0004e20000000a00 */
[----:B------:R-:W4:Y:S01]  /*6e80*/  LDCU.64 UR6, c[0x4][0x88] ;  /* 0x01001100ff0677ac */ /* 0x000f220008000a00 */
[----:B------:R-:W-:Y:S01]  /*6e90*/  IMAD.MOV.U32 R13, RZ, RZ, RZ ;  /* 0x000000ffff0d7224 */ /* 0x000fe200078e00ff */
[----:B------:R-:W2:Y:S01]  /*6ea0*/  LDCU.64 UR4, c[0x4][0x8] ;  /* 0x01000100ff0477ac */ /* 0x000ea20008000a00 */
[----:B-1----:R-:W-:Y:S01]  /*6eb0*/  MOV R5, UR9 ;  /* 0x0000000900057c02 */ /* 0x002fe20008000f00 */
[----:B------:R-:W-:Y:S01]  /*6ec0*/  IMAD.U32 R4, RZ, RZ, UR8 ;  /* 0x00000008ff047e24 */ /* 0x000fe2000f8e00ff */
[----:B----4-:R-:W-:Y:S01]  /*6ed0*/  MOV R7, UR7 ;  /* 0x0000000700077c02 */ /* 0x010fe20008000f00 */
[----:B------:R-:W-:Y:S01]  /*6ee0*/  IMAD.U32 R6, RZ, RZ, UR6 ;  /* 0x00000006ff067e24 */ /* 0x000fe2000f8e00ff */
[----:B--2---:R-:W-:Y:S01]  /*6ef0*/  MOV R11, UR5 ;  /* 0x00000005000b7c02 */ /* 0x004fe20008000f00 */
[----:B------:R-:W-:Y:S02]  /*6f00*/  IMAD.U32 R10, RZ, RZ, UR4 ;  /* 0x00000004ff0a7e24 */ /* 0x000fe4000f8e00ff */
[----:B------:R-:W-:Y:S07]  /*6f10*/  LEPC R20, `(.L_x_120) ;  /* 0x000000001014794e */ /* 0x000fee0000000000 */
[----:B---3-5:R-:W-:Y:S05]  /*6f20*/  CALL.ABS.NOINC R14 ;  /* 0x000000000e007343 */ /* 0x028fea0003c00000 */
.L_x_120:
[----:B------:R-:W1:Y:S01]  /*6f30*/  LDCU.64 UR8, c[0x4][0x80] ;  /* 0x01001000ff0877ac */ /* 0x000e620008000a00 */
[----:B------:R-:W2:Y:S01]  /*6f40*/  LDC.64 R2, c[0x4][R2] ;  /* 0x0100000002027b82 */ /* 0x000ea20000000a00 */
[----:B------:R-:W-:Y:S02]  /*6f50*/  HFMA2 R12, -RZ, RZ, 0, 5.9604644775390625e-08 ;  /* 0x00000001ff0c7431 */ /* 0x000fe400000001ff */
[----:B------:R-:W-:Y:S02]  /*6f60*/  IMAD.MOV.U32 R8, RZ, RZ, 0x70 ;  /* 0x00000070ff087424 */ /* 0x000fe400078e00ff */
[----:B------:R-:W-:Y:S01]  /*6f70*/  IMAD.MOV.U32 R13, RZ, RZ, RZ ;  /* 0x000000ffff0d7224 */ /* 0x000fe200078e00ff */
[----:B------:R-:W3:Y:S01]  /*6f80*/  LDCU.64 UR6, c[0x4][0x88] ;  /* 0x01001100ff0677ac */ /* 0x000ee20008000a00 */
[----:B------:R-:W4:Y:S01]  /*6f90*/  LDCU.64 UR4, c[0x4][0x8] ;  /* 0x01000100ff0477ac */ /* 0x000f220008000a00 */
[----:B-1----:R-:W-:Y:S02]  /*6fa0*/  MOV R4, UR8 ;  /* 0x0000000800047c02 */ /* 0x002fe40008000f00 */
[----:B------:R-:W-:Y:S02]  /*6fb0*/  MOV R5, UR9 ;  /* 0x0000000900057c02 */ /* 0x000fe40008000f00 */
[----:B---3--:R-:W-:Y:S01]  /*6fc0*/  MOV R7, UR7 ;  /* 0x0000000700077c02 */ /* 0x008fe20008000f00 */
[----:B------:R-:W-:Y:S01]  /*6fd0*/  IMAD.U32 R6, RZ, RZ, UR6 ;  /* 0x00000006ff067e24 */ /* 0x000fe2000f8e00ff */
[----:B----4-:R-:W-:Y:S01]  /*6fe0*/  MOV R11, UR5 ;  /* 0x00000005000b7c02 */ /* 0x010fe20008000f00 */
[----:B------:R-:W-:Y:S02]  /*6ff0*/  IMAD.U32 R10, RZ, RZ, UR4 ;  /* 0x00000004ff0a7e24 */ /* 0x000fe4000f8e00ff */
[----:B------:R-:W-:Y:S07]  /*7000*/  LEPC R20, `(.L_x_119) ;  /* 0x000000001014794e */ /* 0x000fee0000000000 */
[----:B--2---:R-:W-:Y:S05]  /*7010*/  CALL.ABS.NOINC R2 ;  /* 0x0000000002007343 */ /* 0x004fea0003c00000 */
.L_x_119:
[----:B------:R-:W-:Y:S05]  /*7020*/  BSYNC.RECONVERGENT B6 ;  /* 0x0000000000067941 */ /* 0x000fea0003800200 */
.L_x_118:
[----:B------:R-:W-:Y:S01]  /*7030*/  ISETP.NE.U32.AND P4, PT, R82, RZ, PT ;  /* 0x000000ff5200720c */ /* 0x000fe20003f85070 */
[----:B------:R-:W-:Y:S01]  /*7040*/  UISETP.NE.AND UP2, UPT, UR36, URZ, UPT ;  /* 0x000000ff2400728c */ /* 0x000fe2000bf45270 */
[----:B------:R-:W-:Y:S01]  /*7050*/  ISETP.NE.U32.AND P2, PT, RZ, UR48, PT ;  /* 0x00000030ff007c0c */ /* 0x000fe2000bf45070 */
[----:B------:R-:W-:Y:S01]  /*7060*/  UISETP.NE.U32.AND UP1, UPT, UR50, URZ, UPT ;  /* 0x000000ff3200728c */ /* 0x000fe2000bf25070 */
[----:B------:R-:W-:Y:S01]  /*7070*/  ISETP.NE.AND.EX P4, PT, R83, RZ, PT, P4 ;  /* 0x000000ff5300720c */ /* 0x000fe20003f85340 */
[----:B------:R-:W-:Y:S01]  /*7080*/  UPLOP3.LUT UP0, UPT, UPT, UPT, UPT, 0x40, 0x4 ;  /* 0x000000000004789c */ /* 0x000fe20003f0e870 */
[----:B------:R-:W-:Y:S01]  /*7090*/  ISETP.NE.AND.EX P2, PT, RZ, UR49, PT, P2 ;  /* 0x00000031ff007c0c */ /* 0x000fe2000bf45320 */
[----:B------:R-:W-:Y:S01]  /*70a0*/  UISETP.NE.AND.EX UP1, UPT, UR51, URZ, UPT, UP1 ;  /* 0x000000ff3300728c */ /* 0x000fe2000bf25310 */
[----:B------:R-:W-:Y:S04]  /*70b0*/  PLOP3.LUT P1, PT, PT, PT, UP2, 0x80, 0x8 ;  /* 0x000000000008781c */ /* 0x000fe80003f2f028 */
[----:B------:R-:W-:Y:S06]  /*70c0*/  @UP2 UPLOP3.LUT UP0, UPT, UPT, UPT, UP1, 0x80, 0x8 ;  /* 0x000000000008289c */ /* 0x000fec0003f0f010 */
[----:B------:R-:W-:Y:S01]  /*70d0*/  PLOP3.LUT P0, PT, PT, PT, UP0, 0x80, 0x8 ;  /* 0x000000000008781c */ /* 0x000fe20003f0f008 */
[----:B------:R-:W-:Y:S01]  /*70e0*/  @!UPT UIADD3 URZ, UPT, UPT, URZ, URZ, URZ ;  /* 0x000000fffffff290 */ /* 0x000fe2000fffe0ff */
[----:B------:R-:W-:Y:S11]  /*70f0*/  BRA.U !UP1, `(.L_x_121) ;  /* 0x0000000109387547 */ /* 0x000ff6000b800000 */
[----:B------:R-:W-:Y:S01]  /*7100*/  UISETP.NE.U32.AND UP0, UPT, UR48, URZ, UPT ;  /* 0x000000ff3000728c */ /* 0x000fe2000bf05070 */
[----:B------:R-:W-:Y:S02]  /*7110*/  HFMA2 R0, -RZ, RZ, 0, 5.9604644775390625e-08 ;  /* 0x00000001ff007431 */ /* 0x000fe400000001ff */
[----:B------:R-:W-:Y:S01]  /*7120*/  IMAD.MOV.U32 R86, RZ, RZ, 0x1 ;  /* 0x00000001ff567424 */ /* 0x000fe200078e00ff */
[----:B------:R-:W-:Y:S06]  /*7130*/  UISETP.NE.AND.EX UP0, UPT, UR49, URZ, UPT, UP0 ;  /* 0x000000ff3100728c */ /* 0x000fec000bf05300 */
[----:B------:R-:W-:Y:S05]  /*7140*/  PLOP3.LUT P3, PT, PT, PT, UP0, 0x80, 0x8 ;  /* 0x000000000008781c */ /* 0x000fea0003f6f008 */
[----:B------:R-:W1:Y:S01]  /*7150*/  @UP0 LDCU.64 UR6, c[0x0][0xc88] ;  /* 0x00019100ff0607ac */ /* 0x000e620008000a00 */
[----:B------:R-:W-:Y:S07]  /*7160*/  @UP0 UIMAD UR4, UR44, UR50, URZ ;  /* 0x000000322c0402a4 */ /* 0x000fee000f8e02ff */
[----:B------:R-:W-:Y:S01]  /*7170*/  @!P3 PRMT R86, R0, 0x7610, R86 ;  /* 0x000076100056b816 */ /* 0x000fe20000000056 */
[----:B-1----:R-:W-:Y:S03]  /*7180*/  @UP0 UIMAD.WIDE UR6, UR4, 0x4, UR6 ;  /* 0x00000004040608a5 */ /* 0x002fe6000f8e0206 */
[----:B------:R-:W1:Y:S03]  /*7190*/  @!UP0 LDCU UR4, c[0x0][0xc80] ;  /* 0x00019000ff0487ac */ /* 0x000e660008000800 */
[----:B------:R-:W-:Y:S01]  /*71a0*/  IMAD.U32 R2, RZ, RZ, UR6 ;  /* 0x00000006ff027e24 */ /* 0x000fe2000f8e00ff */
[----:B------:R-:W-:Y:S05]  /*71b0*/  MOV R3, UR7 ;  /* 0x0000000700037c02 */ /* 0x000fea0008000f00 */
[----:B-----5:R2:W5:Y:S02]  /*71c0*/  @P3 LDG.E R53, desc[UR46][R2.64] ;  /* 0x0000002e02353981 */ /* 0x020564000c1e1900 */
[----:B-12---:R-:W-:Y:S02]  /*71d0*/  @!P3 IMAD.U32 R53, RZ, RZ, UR4 ;  /* 0x00000004ff35be24 */ /* 0x006fe4000f8e00ff */
.L_x_121:
[----:B------:R-:W-:Y:S05]  /*71e0*/  @!P4 BRA `(.L_x_122) ;  /* 0x000000000020c947 */ /* 0x000fea0003800000 */
[----:B------:R-:W-:Y:S04]  /*71f0*/  ISETP.NE.U32.AND P3, PT, R80, RZ, PT ;  /* 0x000000ff5000720c */ /* 0x000fe80003f65070 */
[----:B------:R-:W-:Y:S11]  /*7200*/  ISETP.NE.AND.EX P3, PT, R81, RZ, PT, P3 ;  /* 0x000000ff5100720c */ /* 0x000ff60003f65330 */
[----:B------:R-:W-:Y:S02]  /*7210*/  @!UPT UIADD3 URZ, UPT, UPT, URZ, URZ, URZ ;  /* 0x000000fffffff290 */ /* 0x000fe4000fffe0ff */
[----:B------:R-:W1:Y:S01]  /*7220*/  @P3 LDC.64 R2, c[0x0][0xca8] ;  /* 0x00032a00ff023b82 */ /* 0x000e620000000a00 */
[----:B------:R-:W-:Y:S04]  /*7230*/  @P3 IMAD R0, R82, UR44, RZ ;  /* 0x0000002c52003c24 */ /* 0x000fe8000f8e02ff */
[----:B-1----:R-:W-:Y:S05]  /*7240*/  @P3 IMAD.WIDE R2, R0, 0x4, R2 ;  /* 0x0000000400023825 */ /* 0x002fea00078e0202 */
[----:B-----5:R1:W5:Y:S02]  /*7250*/  @P3 LDG.E R52, desc[UR46][R2.64] ;  /* 0x0000002e02343981 */ /* 0x020364000c1e1900 */
[----:B-1----:R-:W2:Y:S02]  /*7260*/  @!P3 LDC R52, c[0x0][0xca0] ;  /* 0x00032800ff34bb82 */ /* 0x002ea40000000800 */
.L_x_122:
[----:B-----5:R-:W-:Y:S01]  /*7270*/  FSETP.NEU.AND P3, PT, R53, RZ, PT ;  /* 0x000000ff3500720b */ /* 0x020fe20003f6d000 */
[----:B------:R-:W-:Y:S01]  /*7280*/  IMAD.MOV.U32 R69, RZ, RZ, 0x10 ;  /* 0x00000010ff457424 */ /* 0x000fe200078e00ff */
[----:B------:R-:W-:Y:S01]  /*7290*/  SEL R2, RZ, 0xffffffff, P2 ;  /* 0xffffffffff027807 */ /* 0x000fe20001000000 */
[----:B------:R-:W-:Y:S01]  /*72a0*/  IMAD R59, R94, 0x80, R95 ;  /* 0x000000805e3b7824 */ /* 0x000fe200078e025f */
[----:B------:R-:W-:Y:S01]  /*72b0*/  @P1 LOP3.LUT P2, RZ, R86, 0xff, RZ, 0xc0, !PT ;  /* 0x000000ff56ff1812 */ /* 0x000fe2000784c0ff */
[----:B------:R-:W-:Y:S01]  /*72c0*/  IMAD.SHL.U32 R104, R96, 0x2, RZ ;  /* 0x0000000260687824 */ /* 0x000fe200078e00ff */
[----:B------:R-:W-:Y:S01]  /*72d0*/  @P1 SEL R0, RZ, 0xffffffff, P3 ;  /* 0xffffffffff001807 */ /* 0x000fe20001800000 */
[----:B------:R-:W-:Y:S01]  /*72e0*/  BSSY B1, `(.L_x_123) ;  /* 0x0000039000017945 */ /* 0x000fe20003800000 */
[----:B------:R-:W-:Y:S01]  /*72f0*/  LEA R58, R94, UR45, 0x3 ;  /* 0x0000002d5e3a7c11 */ /* 0x000fe2000f8e18ff */
[----:B------:R-:W-:Y:S01]  /*7300*/  VIADD R103, R104, UR45 ;  /* 0x0000002d68677c36 */ /* 0x000fe20008000000 */
[----:B------:R-:W-:Y:S01]  /*7310*/  @P0 SEL R0, R2, R0, !P2 ;  /* 0x0000000002000207 */ /* 0x000fe20005000000 */
[----:B------:R-:W-:Y:S01]  /*7320*/  IMAD.MOV.U32 R70, RZ, RZ, 0x1 ;  /* 0x00000001ff467424 */ /* 0x000fe200078e00ff */
[----:B------:R-:W-:Y:S01]  /*7330*/  SHF.L.U32 R3, R93, 0x1f, RZ ;  /* 0x0000001f5d037819 */ /* 0x000fe200000006ff */
[----:B------:R-:W-:Y:S01]  /*7340*/  IMAD.MOV.U32 R68, RZ, RZ, RZ ;  /* 0x000000ffff447224 */ /* 0x000fe200078e00ff */
[----:B------:R-:W-:Y:S02]  /*7350*/  @P1 LOP3.LUT R0, R0, 0x1, RZ, 0xc0, !PT ;  /* 0x0000000100001812 */ /* 0x000fe400078ec0ff */
[----:B------:R-:W-:Y:S02]  /*7360*/  CS2R R78, SRZ ;  /* 0x00000000004e7805 */ /* 0x000fe4000001ff00 */
[----:B------:R-:W-:Y:S02]  /*7370*/  PLOP3.LUT P2, PT, PT, PT, UP1, 0x80, 0x8 ;  /* 0x000000000008781c */ /* 0x000fe40003f4f018 */
[----:B------:R-:W-:Y:S02]  /*7380*/  CS2R R76, SRZ ;  /* 0x00000000004c7805 */ /* 0x000fe4000001ff00 */
[----:B------:R-:W-:Y:S02]  /*7390*/  ISETP.NE.U32.OR P4, PT, R0, 0x1, !P1 ;  /* 0x000000010000780c */ /* 0x000fe40004f85470 */
[----:B------:R-:W-:Y:S02]  /*73a0*/  CS2R R74, SRZ ;  /* 0x00000000004a7805 */ /* 0x000fe4000001ff00 */
[----:B------:R-:W-:Y:S02]  /*73b0*/  LOP3.LUT P5, RZ, R97, 0x40, RZ, 0xc0, !PT ;  /* 0x0000004061ff7812 */ /* 0x000fe400078ac0ff */
[----:B------:R-:W-:Y:S02]  /*73c0*/  CS2R R72, SRZ ;  /* 0x0000000000487805 */ /* 0x000fe4000001ff00 */
[----:B------:R-:W-:Y:S02]  /*73d0*/  P2R R105, PR, RZ, 0x10 ;  /* 0x00000010ff697803 */ /* 0x000fe40000000000 */
[----:B------:R-:W-:Y:S02]  /*73e0*/  CS2R R66, SRZ ;  /* 0x0000000000427805 */ /* 0x000fe4000001ff00 */
[----:B------:R-:W-:Y:S02]  /*73f0*/  SEL R69, R69, 0xfffffff0, !P5 ;  /* 0xfffffff045457807 */ /* 0x000fe40006800000 */
[----:B------:R-:W-:Y:S02]  /*7400*/  CS2R R64, SRZ ;  /* 0x0000000000407805 */ /* 0x000fe4000001ff00 */
[----:B------:R-:W-:Y:S02]  /*7410*/  CS2R R62, SRZ ;  /* 0x00000000003e7805 */ /* 0x000fe4000001ff00 */
[----:B------:R-:W-:Y:S01]  /*7420*/  CS2R R60, SRZ ;  /* 0x00000000003c7805 */ /* 0x000fe2000001ff00 */
[----:B------:R-:W-:Y:S01]  /*7430*/  IMAD.IADD R103, R103, 0x1, R69 ;  /* 0x0000000167677824 */ /* 0x000fe200078e0245 */
[----:B------:R-:W-:Y:S04]  /*7440*/  @P4 SHF.L.U32 R0, RZ, 0x1f, RZ ;  /* 0x0000001fff004819 */ /* 0x000fe800000006ff */
[----:B------:R1:W3:Y:S01]  /*7450*/  @P4 SYNCS.PHASECHK.TRANS64.TRYWAIT P1, [UR45+0x170], R0 ;  /* 0x00017000ff0045a7 */ /* 0x0002e2000802112d */
[----:B------:R4:W2:Y:S01]  /*7460*/  SYNCS.PHASECHK.TRANS64.TRYWAIT P0, [R58+URZ+0x1e0], R3 ;  /* 0x0001e0033a0075a7 */ /* 0x0008a200080011ff */
[----:B-1----:R-:W-:Y:S02]  /*7470*/  SEL R0, RZ, 0xffffffff, P3 ;  /* 0xffffffffff007807 */ /* 0x002fe40001800000 */
[----:B------:R-:W-:Y:S04]  /*7480*/  LOP3.LUT P3, R101, R86, 0xff, RZ, 0xc0, !PT ;  /* 0x000000ff56657812 */ /* 0x000fe8000786c0ff */
[----:B------:R-:W-:Y:S04]  /*7490*/  @P2 SEL R0, R2, R0, !P3 ;  /* 0x0000000002002207 */ /* 0x000fe80005800000 */
[----:B------:R-:W-:Y:S04]  /*74a0*/  LOP3.LUT R0, R0, 0x1, RZ, 0xc0, !PT ;  /* 0x0000000100007812 */ /* 0x000fe800078ec0ff */
[----:B------:R-:W-:Y:S02]  /*74b0*/  ISETP.NE.U32.AND P2, PT, R0, 0x1, PT ;  /* 0x000000010000780c */ /* 0x000fe40003f45070 */
[----:B------:R-:W-:Y:S02]  /*74c0*/  SHF.R.U32.HI R0, RZ, 0x15, R59 ;  /* 0x00000015ff007819 */ /* 0x000fe4000001163b */
[----:B------:R-:W-:Y:S02]  /*74d0*/  P2R R71, PR, RZ, 0x4 ;  /* 0x00000004ff477803 */ /* 0x000fe40000000000 */
[----:B------:R-:W-:Y:S02]  /*74e0*/  LOP3.LUT R2, R0, 0x3, RZ, 0xc0, !PT ;  /* 0x0000000300027812 */ /* 0x000fe400078ec0ff */
[----:B---3--:R-:W-:Y:S01]  /*74f0*/  @P4 SEL R70, RZ, 0x1, !P1 ;  /* 0x00000001ff464807 */ /* 0x008fe20004800000 */
[----:B--2-4-:R-:W-:Y:S06]  /*7500*/  @!P4 BRA `(.L_x_124) ;  /* 0x000000000058c947 */ /* 0x014fec0003800000 */
[----:B------:R-:W-:Y:S01]  /*7510*/  IMAD.MOV.U32 R79, RZ, RZ, RZ ;  /* 0x000000ffff4f7224 */ /* 0x000fe200078e00ff */
[----:B------:R-:W-:Y:S01]  /*7520*/  ISETP.NE.AND P1, PT, R70, RZ, PT ;  /* 0x000000ff4600720c */ /* 0x000fe20003f25270 */
[----:B------:R-:W-:Y:S01]  /*7530*/  BSSY B0, `(.L_x_125) ;  /* 0x000000c000007945 */ /* 0x000fe20003800000 */
[----:B------:R-:W-:Y:S02]  /*7540*/  CS2R R62, SRZ ;  /* 0x00000000003e7805 */ /* 0x000fe4000001ff00 */
[----:B------:R-:W-:Y:S02]  /*7550*/  CS2R R60, SRZ ;  /* 0x00000000003c7805 */ /* 0x000fe4000001ff00 */
[----:B------:R-:W-:Y:S02]  /*7560*/  CS2R R66, SRZ ;  /* 0x0000000000427805 */ /* 0x000fe4000001ff00 */
[----:B------:R-:W-:Y:S02]  /*7570*/  CS2R R64, SRZ ;  /* 0x0000000000407805 */ /* 0x000fe4000001ff00 */
[----:B------:R-:W-:Y:S02]  /*7580*/  CS2R R74, SRZ ;  /* 0x00000000004a7805 */ /* 0x000fe4000001ff00 */
[----:B------:R-:W-:Y:S02]  /*7590*/  CS2R R72, SRZ ;  /* 0x0000000000487805 */ /* 0x000fe4000001ff00 */
[----:B------:R-:W-:Y:S01]  /*75a0*/  CS2R R76, SRZ ;  /* 0x00000000004c7805 */ /* 0x000fe2000001ff00 */
[----:B------:R-:W-:Y:S06]  /*75b0*/  @P1 BRA `(.L_x_126) ;  /* 0x00000000000c1947 */ /* 0x000fec0003800000 */
[----:B------:R-:W-:Y:S04]  /*75c0*/  SHF.L.U32 R5, RZ, 0x1f, RZ ;  /* 0x0000001fff057819 */ /* 0x000fe800000006ff */
[----:B------:R-:W1:Y:S02]  /*75d0*/  SYNCS.PHASECHK.TRANS64.TRYWAIT P1, [UR45+0x170], R5 ;  /* 0x00017005ff0075a7 */ /* 0x000e64000802112d */
[----:B-1----:R-:W-:Y:S05]  /*75e0*/  @!P1 BRA `(.L_x_127) ;  /* 0x00000088007c9947 */ /* 0x002fea0003800000 */
.L_x_126:
[----:B------:R-:W-:Y:S05]  /*75f0*/  BSYNC B0 ;  /* 0x0000000000007941 */ /* 0x000fea0003800000 */
.L_x_125:
[----:B------:R-:W-:Y:S01]  /*7600*/  ISETP.NE.AND P1, PT, R71, RZ, PT ;  /* 0x000000ff4700720c */ /* 0x000fe20003f25270 */
[----:B------:R-:W-:Y:S11]  /*7610*/  HFMA2 R68, -RZ, RZ, 0, 5.9604644775390625e-08 ;  /* 0x00000001ff447431 */ /* 0x000ff600000001ff */
[----:B------:R-:W-:Y:S01]  /*7620*/  @!UPT UIADD3 URZ, UPT, UPT, URZ, URZ, URZ ;  /* 0x000000fffffff290 */ /* 0x000fe2000fffe0ff */
[----:B------:R2:W3:Y:S04]  /*7630*/  @P1 LDS.128 R60, [R104+UR45+0x300] ;  /* 0x0003002d683c1984 */ /* 0x0004e80008000c00 */
[----:B------:R2:W4:Y:S04]  /*7640*/  @P1 LDS.128 R64, [R103+0x300] ;  /* 0x0003000067401984 */ /* 0x0005280000000c00 */
[----:B------:R2:W1:Y:S04]  /*7650*/  @P1 LDS.128 R72, [R104+UR45+0xb00] ;  /* 0x000b002d68481984 */ /* 0x0004680008000c00 */
[----:B------:R2:W1:Y:S02]  /*7660*/  @P1 LDS.128 R76, [R103+0xb00] ;  /* 0x000b0000674c1984 */ /* 0x0004640000000c00 */
.L_x_124:
[----:B------:R-:W-:Y:S05]  /*7670*/  BSYNC B1 ;  /* 0x0000000000017941 */ /* 0x000fea0003800000 */
.L_x_123:
[----:B------:R-:W-:Y:S02]  /*7680*/  ISETP.NE.AND P1, PT, R98, R2, PT ;  /* 0x000000026200720c */ /* 0x000fe40003f25270 */
[----:B------:R-:W-:Y:S01]  /*7690*/  MOV R39, RZ ;  /* 0x000000ff00277202 */ /* 0x000fe20000000f00 */
[----:B------:R-:W-:Y:S10]  /*76a0*/  @P0 BRA `(.L_x_128) ;  /* 0x0000000000080947 */ /* 0x000ff40003800000 */
[----:B------:R-:W5:Y:S02]  /*76b0*/  SYNCS.PHASECHK.TRANS64.TRYWAIT P0, [R58+URZ+0x1e0], R3 ;  /* 0x0001e0033a0075a7 */ /* 0x000f6400080011ff */
[----:B-----5:R-:W-:Y:S05]  /*76c0*/  @!P0 BRA `(.L_x_129) ;  /* 0x00000088005c8947 */ /* 0x020fea0003800000 */
.L_x_128:
[----:B------:R-:W-:Y:S01]  /*76d0*/  IMAD.MOV.U32 R38, RZ, RZ, RZ ;  /* 0x000000ffff267224 */ /* 0x000fe200078e00ff */
[----:B------:R-:W-:Y:S02]  /*76e0*/  CS2R R36, SRZ ;  /* 0x0000000000247805 */ /* 0x000fe4000001ff00 */
        /* <DEDUP_REMOVED lines=13> */
[----:B-1----:R-:W-:Y:S01]  /*77c0*/  CS2R R4, SRZ ;  /* 0x0000000000047805 */ /* 0x002fe2000001ff00 */
[----:B------:R-:W-:Y:S06]  /*77d0*/  @P1 BRA `(.L_x_130) ;  /* 0x0000000000bc1947 */ /* 0x000fec0003800000 */
[----:B------:R-:W-:Y:S11]  /*77e0*/  LOP3.LUT P0, RZ, R0, 0x3, R99, 0x48, !PT ;  /* 0x0000000300ff7812 */ /* 0x000ff60007804863 */
[----:B------:R-:W-:Y:S02]  /*77f0*/  @!UPT UIADD3 URZ, UPT, UPT, URZ, URZ, URZ ;  /* 0x000000fffffff290 */ /* 0x000fe4000fffe0ff */
[----:B------:R-:W-:Y:S05]  /*7800*/  @!P0 BRA `(.L_x_131) ;  /* 0x0000000000408947 */ /* 0x000fea0003800000 */
[----:B------:R-:W1:Y:S01]  /*7810*/  LDCU.64 UR8, c[0x4][0x70] ;  /* 0x01000e00ff0877ac */ /* 0x000e620008000a00 */
[----:B------:R-:W-:Y:S01]  /*7820*/  MOV R15, 0x0 ;  /* 0x00000000000f7802 */ /* 0x000fe20000000f00 */
[----:B------:R-:W-:Y:S02]  /*7830*/  HFMA2 R12, -RZ, RZ, 0, 5.9604644775390625e-08 ;  /* 0x00000001ff0c7431 */ /* 0x000fe400000001ff */
[----:B------:R-:W-:Y:S02]  /*7840*/  IMAD.MOV.U32 R8, RZ, RZ, 0x192 ;  /* 0x00000192ff087424 */ /* 0x000fe400078e00ff */
[----:B------:R-:W-:Y:S01]  /*7850*/  IMAD.MOV.U32 R13, RZ, RZ, RZ ;  /* 0x000000ffff0d7224 */ /* 0x000fe200078e00ff */
[----:B------:R-:W5:Y:S01]  /*7860*/  LDCU.64 UR6, c[0x4][0x78] ;  /* 0x01000f00ff0677ac */ /* 0x000f620008000a00 */
[----:B------:R-:W2:Y:S01]  /*7870*/  LDC.64 R14, c[0x4][R15] ;  /* 0x010000000f0e7b82 */ /* 0x000ea20000000a00 */
[----:B------:R-:W3:Y:S01]  /*7880*/  LDCU.64 UR4, c[0x4][0x10] ;  /* 0x01000200ff0477ac */ /* 0x000ee20008000a00 */
[----:B-1----:R-:W-:Y:S01]  /*7890*/  MOV R5, UR9 ;  /* 0x0000000900057c02 */ /* 0x002fe20008000f00 */
[----:B------:R-:W-:Y:S01]  /*78a0*/  IMAD.U32 R4, RZ, RZ, UR8 ;  /* 0x00000008ff047e24 */ /* 0x000fe2000f8e00ff */
[----:B-----5:R-:W-:Y:S01]  /*78b0*/  MOV R7, UR7 ;  /* 0x0000000700077c02 */ /* 0x020fe20008000f00 */
[----:B------:R-:W-:Y:S01]  /*78c0*/  IMAD.U32 R6, RZ, RZ, UR6 ;  /* 0x00000006ff067e24 */ /* 0x000fe2000f8e00ff */
[----:B---3--:R-:W-:Y:S01]  /*78d0*/  MOV R11, UR5 ;  /* 0x00000005000b7c02 */ /* 0x008fe20008000f00 */
[----:B------:R-:W-:Y:S02]  /*78e0*/  IMAD.U32 R10, RZ, RZ, UR4 ;  /* 0x00000004ff0a7e24 */ /* 0x000fe4000f8e00ff */
[----:B------:R-:W-:Y:S07]  /*78f0*/  LEPC R20, `(.L_x_131) ;  /* 0x000000001014794e */ /* 0x000fee0000000000 */
[----:B--2-4-:R-:W-:Y:S05]  /*7900*/  CALL.ABS.NOINC R14 ;  /* 0x000000000e007343 */ /* 0x014fea0003c00000 */
.L_x_131:
[----:B------:R-:W-:Y:S05]  /*7910*/  WARPSYNC.ALL ;  /* 0x0000000000007948 */ /* 0x000fea0003800000 */
[C---:B------:R-:W-:Y:S01]  /*7920*/  R2UR UR4, R59.reuse ;  /* 0x000000003b0472ca */ /* 0x040fe200000e0000 */
[----:B------:R-:W-:Y:S05]  /*7930*/  VIADD R0, R59, 0x40 ;  /* 0x000000403b007836 */ /* 0x000fea0000000000 */
[----:B------:R-:W-:Y:S04]  /*7940*/  SHF.R.U32.HI R0, RZ, 0x15, R0 ;  /* 0x00000015ff007819 */ /* 0x000fe80000011600 */
[----:B------:R-:W-:Y:S03]  /*7950*/  LOP3.LUT P0, RZ, R0, 0x3, R99, 0x48, !PT ;  /* 0x0000000300ff7812 */ /* 0x000fe60007804863 */
[----:B------:R-:W1:Y:S10]  /*7960*/  LDTM.x16 R24, tmem[UR4] ;  /* 0x00000004001879ee */ /* 0x000e740008240000 */
[----:B-1----:R-:W-:Y:S05]  /*7970*/  @!P0 BRA `(.L_x_132) ;  /* 0x0000000000408947 */ /* 0x002fea0003800000 */
        /* <DEDUP_REMOVED lines=16> */
.L_x_132:
[----:B------:R-:W-:Y:S05]  /*7a80*/  WARPSYNC.ALL ;  /* 0x0000000000007948 */ /* 0x000fea0003800000 */
[----:B------:R-:W-:Y:S11]  /*7a90*/  R2UR UR4, R59 ;  /* 0x000000003b0472ca */ /* 0x000ff600000e0000 */
[----:B------:R-:W-:Y:S02]  /*7aa0*/  @!UPT UIADD3 URZ, UPT, UPT, URZ, URZ, URZ ;  /* 0x000000fffffff290 */ /* 0x000fe4000fffe0ff */
[----:B------:R-:W1:Y:S02]  /*7ab0*/  LDTM.x16 R4, tmem[UR4+0x40] ;  /* 0x00004004000479ee */ /* 0x000e640008240000 */
[----:B-1----:R-:W-:Y:S01]  /*7ac0*/  NOP ;  /* 0x0000000000007918 */ /* 0x002fe20000000000 */
.L_x_130:
[----:B---3--:R-:W-:Y:S01]  /*7ad0*/  SHF.L.U32 R20, R60, 0x10, RZ ;  /* 0x000000103c147819 */ /* 0x008fe200000006ff */
[----:B------:R-:W-:Y:S01]  /*7ae0*/  FMUL R0, R52, R24 ;  /* 0x0000001834007220 */ /* 0x000fe20000400000 */
[----:B------:R-:W-:Y:S01]  /*7af0*/  ISETP.NE.AND P0, PT, R98, R2, PT ;  /* 0x000000026200720c */ /* 0x000fe20003f05270 */
[----:B------:R-:W-:Y:S01]  /*7b00*/  FMUL R2, R52, R25 ;  /* 0x0000001934027220 */ /* 0x000fe20000400000 */
[----:B------:R-:W-:Y:S01]  /*7b10*/  LOP3.LUT R21, R60, 0xffff0000, RZ, 0xc0, !PT ;  /* 0xffff00003c157812 */ /* 0x000fe200078ec0ff */
[----:B------:R-:W-:Y:S01]  /*7b20*/  FFMA R0, R53, R20, R0 ;  /* 0x0000001435007223 */ /* 0x000fe20000000000 */
[C---:B------:R-:W-:Y:S01]  /*7b30*/  SHF.L.U32 R22, R61.reuse, 0x10, RZ ;  /* 0x000000103d167819 */ /* 0x040fe200000006ff */
[----:B------:R-:W-:Y:S01]  /*7b40*/  FMUL R3, R52, R26 ;  /* 0x0000001a34037220 */ /* 0x000fe20000400000 */
[----:B------:R-:W-:Y:S01]  /*7b50*/  LOP3.LUT R23, R61, 0xffff0000, RZ, 0xc0, !PT ;  /* 0xffff00003d177812 */ /* 0x000fe200078ec0ff */
[C---:B------:R-:W-:Y:S01]  /*7b60*/  FFMA R2, R53.reuse, R21, R2 ;  /* 0x0000001535027223 */ /* 0x040fe20000000002 */
[----:B------:R-:W-:Y:S01]  /*7b70*/  SHF.L.U32 R40, R62, 0x10, RZ ;  /* 0x000000103e287819 */ /* 0x000fe200000006ff */
[----:B------:R-:W-:Y:S01]  /*7b80*/  FMUL R20, R52, R27 ;  /* 0x0000001b34147220 */ /* 0x000fe20000400000 */
[----:B------:R-:W-:Y:S01]  /*7b90*/  LOP3.LUT R41, R62, 0xffff0000, RZ, 0xc0, !PT ;  /* 0xffff00003e297812 */ /* 0x000fe200078ec0ff */
[----:B------:R-:W-:Y:S01]  /*7ba0*/  FFMA R3, R53, R22, R3 ;  /* 0x0000001635037223 */ /* 0x000fe20000000003 */
[----:B------:R-:W-:Y:S01]  /*7bb0*/  F2FP.BF16.F32.PACK_AB R108, R2, R0 ;  /* 0x00000000026c723e */ /* 0x000fe200000010ff */
[C---:B------:R-:W-:Y:S01]  /*7bc0*/  FMUL R21, R52.reuse, R28 ;  /* 0x0000001c34157220 */ /* 0x040fe20000400000 */
[----:B------:R-:W-:Y:S01]  /*7bd0*/  LOP3.LUT R42, R77, 0xffff0000, RZ, 0xc0, !PT ;  /* 0xffff00004d2a7812 */ /* 0x000fe200078ec0ff */
[----:B------:R-:W-:Y:S01]  /*7be0*/  FMUL R22, R52, R29 ;  /* 0x0000001d34167220 */ /* 0x000fe20000400000 */
[----:B------:R-:W-:Y:S01]  /*7bf0*/  SHF.L.U32 R54, R78, 0x10, RZ ;  /* 0x000000104e367819 */ /* 0x000fe200000006ff */
[----:B------:R-:W-:Y:S01]  /*7c00*/  FFMA R20, R53, R23, R20 ;  /* 0x0000001735147223 */ /* 0x000fe20000000014 */
[----:B------:R-:W-:Y:S01]  /*7c10*/  SHF.L.U32 R23, R63, 0x10, RZ ;  /* 0x000000103f177819 */ /* 0x000fe200000006ff */
[----:B------:R-:W-:Y:S01]  /*7c20*/  FFMA R21, R53, R40, R21 ;  /* 0x0000002835157223 */ /* 0x000fe20000000015 */
[----:B------:R-:W-:Y:S01]  /*7c30*/  LOP3.LUT R40, R63, 0xffff0000, RZ, 0xc0, !PT ;  /* 0xffff00003f287812 */ /* 0x000fe200078ec0ff */
[C---:B------:R-:W-:Y:S01]  /*7c40*/  FFMA R22, R53.reuse, R41, R22 ;  /* 0x0000002935167223 */ /* 0x040fe20000000016 */
[----:B------:R-:W-:Y:S01]  /*7c50*/  F2FP.BF16.F32.PACK_AB R109, R20, R3 ;  /* 0x00000003146d723e */ /* 0x000fe200000010ff */
[----:B------:R-:W-:Y:S01]  /*7c60*/  FMUL R0, R52, R30 ;  /* 0x0000001e34007220 */ /* 0x000fe20000400000 */
[----:B----4-:R-:W-:Y:S01]  /*7c70*/  LOP3.LUT R41, R66, 0xffff0000, RZ, 0xc0, !PT ;  /* 0xffff000042297812 */ /* 0x010fe200078ec0ff */
[----:B------:R-:W-:Y:S01]  /*7c80*/  FMUL R2, R52, R31 ;  /* 0x0000001f34027220 */ /* 0x000fe20000400000 */
[----:B------:R-:W-:Y:S01]  /*7c90*/  F2FP.BF16.F32.PACK_AB R110, R22, R21 ;  /* 0x00000015166e723e */ /* 0x000fe200000010ff */
[C---:B------:R-:W-:Y:S01]  /*7ca0*/  FFMA R0, R53.reuse, R23, R0 ;  /* 0x0000001735007223 */ /* 0x040fe20000000000 */
[C---:B------:R-:W-:Y:S01]  /*7cb0*/  SHF.L.U32 R22, R64.reuse, 0x10, RZ ;  /* 0x0000001040167819 */ /* 0x040fe200000006ff */
[----:B------:R-:W-:Y:S01]  /*7cc0*/  FFMA R2, R53, R40, R2 ;  /* 0x0000002835027223 */ /* 0x000fe20000000002 */
[----:B------:R-:W-:Y:S01]  /*7cd0*/  LOP3.LUT R23, R64, 0xffff0000, RZ, 0xc0, !PT ;  /* 0xffff000040177812 */ /* 0x000fe200078ec0ff */
[C---:B------:R-:W-:Y:S01]  /*7ce0*/  FMUL R3, R52.reuse, R32 ;  /* 0x0000002034037220 */ /* 0x040fe20000400000 */
[----:B------:R-:W-:Y:S01]  /*7cf0*/  SHF.L.U32 R40, R65, 0x10, RZ ;  /* 0x0000001041287819 */ /* 0x000fe200000006ff */
[----:B------:R-:W-:Y:S01]  /*7d00*/  FMUL R20, R52, R33 ;  /* 0x0000002134147220 */ /* 0x000fe20000400000 */
[----:B------:R-:W-:Y:S01]  /*7d10*/  F2FP.BF16.F32.PACK_AB R111, R2, R0 ;  /* 0x00000000026f723e */ /* 0x000fe200000010ff */
[----:B------:R-:W-:Y:S01]  /*7d20*/  FMUL R21, R52, R34 ;  /* 0x0000002234157220 */ /* 0x000fe20000400000 */
[----:B------:R-:W-:Y:S01]  /*7d30*/  LOP3.LUT R55, R78, 0xffff0000, RZ, 0xc0, !PT ;  /* 0xffff00004e377812 */ /* 0x000fe200078ec0ff */
[----:B------:R-:W-:Y:S01]  /*7d40*/  FFMA R3, R53, R22, R3 ;  /* 0x0000001635037223 */ /* 0x000fe20000000003 */
[----:B------:R-:W-:Y:S01]  /*7d50*/  SHF.L.U32 R56, R79, 0x10, RZ ;  /* 0x000000104f387819 */ /* 0x000fe200000006ff */
[----:B------:R-:W-:Y:S01]  /*7d60*/  FFMA R20, R53, R23, R20 ;  /* 0x0000001735147223 */ /* 0x000fe20000000014 */
[----:B------:R-:W-:Y:S01]  /*7d70*/  LOP3.LUT R23, R65, 0xffff0000, RZ, 0xc0, !PT ;  /* 0xffff000041177812 */ /* 0x000fe200078ec0ff */
[----:B------:R-:W-:Y:S01]  /*7d80*/  FFMA R21, R53, R40, R21 ;  /* 0x0000002835157223 */ /* 0x000fe20000000015 */
[----:B------:R-:W-:Y:S01]  /*7d90*/  SHF.L.U32 R40, R66, 0x10, RZ ;  /* 0x0000001042287819 */ /* 0x000fe200000006ff */
[----:B------:R-:W-:Y:S01]  /*7da0*/  FMUL R0, R52, R35 ;  /* 0x0000002334007220 */ /* 0x000fe20000400000 */
[----:B------:R-:W-:Y:S01]  /*7db0*/  F2FP.BF16.F32.PACK_AB R112, R20, R3 ;  /* 0x000000031470723e */ /* 0x000fe200000010ff */
[C---:B------:R-:W-:Y:S01]  /*7dc0*/  FMUL R2, R52.reuse, R36 ;  /* 0x0000002434027220 */ /* 0x040fe20000400000 */
[----:B------:R-:W-:Y:S01]  /*7dd0*/  LOP3.LUT R57, R79, 0xffff0000, RZ, 0xc0, !PT ;  /* 0xffff00004f397812 */ /* 0x000fe200078ec0ff */
[----:B------:R-:W-:Y:S01]  /*7de0*/  FMUL R22, R52, R37 ;  /* 0x0000002534167220 */ /* 0x000fe20000400000 */
[----:B------:R-:W-:Y:S01]  /*7df0*/  ISETP.NE.AND P1, PT, R98, RZ, PT ;  /* 0x000000ff6200720c */ /* 0x000fe20003f25270 */
[----:B------:R-:W-:Y:S01]  /*7e00*/  FFMA R0, R53, R23, R0 ;  /* 0x0000001735007223 */ /* 0x000fe20000000000 */
[----:B------:R-:W-:Y:S01]  /*7e10*/  SHF.L.U32 R23, R67, 0x10, RZ ;  /* 0x0000001043177819 */ /* 0x000fe200000006ff */
[----:B------:R-:W-:Y:S01]  /*7e20*/  FFMA R2, R53, R40, R2 ;  /* 0x0000002835027223 */ /* 0x000fe20000000002 */
[----:B------:R-:W-:Y:S01]  /*7e30*/  LOP3.LUT R40, R67, 0xffff0000, RZ, 0xc0, !PT ;  /* 0xffff000043287812 */ /* 0x000fe200078ec0ff */
[----:B------:R1:W-:Y:S01]  /*7e40*/  @!P0 STS.128 [R104+UR45+0x300], R108 ;  /* 0x0003006c68008988 */ /* 0x0003e20008000c2d */
[----:B------:R-:W-:Y:S01]  /*7e50*/  F2FP.BF16.F32.PACK_AB R113, R0, R21 ;  /* 0x000000150071723e */ /* 0x000fe200000010ff */
[C---:B------:R-:W-:Y:S01]  /*7e60*/  FFMA R22, R53.reuse, R41, R22 ;  /* 0x0000002935167223 */ /* 0x040fe20000000016 */
[----:B------:R-:W-:Y:S01]  /*7e70*/  LOP3.LUT R41, R74, 0xffff0000, RZ, 0xc0, !PT ;  /* 0xffff00004a297812 */ /* 0x000fe200078ec0ff */
[C---:B------:R-:W-:Y:S01]  /*7e80*/  FMUL R3, R52.reuse, R38 ;  /* 0x0000002634037220 */ /* 0x040fe20000400000 */
[C---:B------:R-:W-:Y:S01]  /*7e90*/  FMUL R20, R52.reuse, R39 ;  /* 0x0000002734147220 */ /* 0x040fe20000400000 */
        /* <DEDUP_REMOVED lines=9> */
[C---:B------:R-:W-:Y:S01]  /*7f30*/  FFMA R0, R53.reuse, R22, R0 ;  /* 0x0000001635007223 */ /* 0x040fe20000000000 */
[C---:B------:R-:W-:Y:S01]  /*7f40*/  FFMA R2, R53.reuse, R23, R2 ;  /* 0x0000001735027223 */ /* 0x040fe20000000002 */
[----:B------:R-:W-:Y:S01]  /*7f50*/  F2FP.BF16.F32.PACK_AB R115, R20, R3 ;  /* 0x000000031473723e */ /* 0x000fe200000010ff */
[----:B------:R-:W-:Y:S01]  /*7f60*/  FFMA R21, R53, R40, R21 ;  /* 0x0000002835157223 */ /* 0x000fe20000000015 */
[----:B------:R-:W-:Y:S01]  /*7f70*/  LOP3.LUT R23, R73, 0xffff0000, RZ, 0xc0, !PT ;  /* 0xffff000049177812 */ /* 0x000fe200078ec0ff */
[----:B------:R-:W-:Y:S01]  /*7f80*/  FMUL R3, R52, R7 ;  /* 0x0000000734037220 */ /* 0x000fe20000400000 */
[----:B------:R-:W-:Y:S01]  /*7f90*/  SHF.L.U32 R40, R74, 0x10, RZ ;  /* 0x000000104a287819 */ /* 0x000fe200000006ff */
[----:B------:R1:W-:Y:S01]  /*7fa0*/  @!P0 STS.128 [R103+0x300], R112 ;  /* 0x0003007067008388 */ /* 0x0003e20000000c00 */
[C---:B------:R-:W-:Y:S01]  /*7fb0*/  FMUL R20, R52.reuse, R8 ;  /* 0x0000000834147220 */ /* 0x040fe20000400000 */
[----:B------:R-:W-:Y:S01]  /*7fc0*/  FMUL R22, R52, R9 ;  /* 0x0000000934167220 */ /* 0x000fe20000400000 */
[C---:B------:R-:W-:Y:S01]  /*7fd0*/  FFMA R3, R53.reuse, R23, R3 ;  /* 0x0000001735037223 */ /* 0x040fe20000000003 */
[----:B------:R-:W-:Y:S01]  /*7fe0*/  F2FP.BF16.F32.PACK_AB R116, R2, R0 ;  /* 0x000000000274723e */ /* 0x000fe200000010ff */
[----:B------:R-:W-:Y:S01]  /*7ff0*/  FFMA R20, R53, R40, R20 ;  /* 0x0000002835147223 */ /* 0x000fe20000000014 */
[C---:B------:R-:W-:Y:S01]  /*8000*/  SHF.L.U32 R23, R75.reuse, 0x10, RZ ;  /* 0x000000104b177819 */ /* 0x040fe200000006ff */
[C---:B------:R-:W-:Y:S01]  /*8010*/  FMUL R0, R52.reuse, R10 ;  /* 0x0000000a34007220 */ /* 0x040fe20000400000 */
[----:B------:R-:W-:Y:S01]  /*8020*/  LOP3.LUT R40, R75, 0xffff0000, RZ, 0xc0, !PT ;  /* 0xffff00004b287812 */ /* 0x000fe200078ec0ff */
[C---:B------:R-:W-:Y:S01]  /*8030*/  FFMA R22, R53.reuse, R41, R22 ;  /* 0x0000002935167223 */ /* 0x040fe20000000016 */
[C---:B------:R-:W-:Y:S01]  /*8040*/  FMUL R2, R52.reuse, R11 ;  /* 0x0000000b34027220 */ /* 0x040fe20000400000 */
[----:B------:R-:W-:Y:S01]  /*8050*/  FFMA R0, R53, R23, R0 ;  /* 0x0000001735007223 */ /* 0x000fe20000000000 */
[----:B------:R-:W-:Y:S01]  /*8060*/  F2FP.BF16.F32.PACK_AB R117, R3, R21 ;  /* 0x000000150375723e */ /* 0x000fe200000010ff */
[----:B------:R-:W-:Y:S01]  /*8070*/  FMUL R3, R52, R12 ;  /* 0x0000000c34037220 */ /* 0x000fe20000400000 */
[----:B------:R-:W-:Y:S01]  /*8080*/  FFMA R2, R53, R40, R2 ;  /* 0x0000002835027223 */ /* 0x000fe20000000002 */
[----:B------:R-:W-:Y:S01]  /*8090*/  SHF.L.U32 R23, R76, 0x10, RZ ;  /* 0x000000104c177819 */ /* 0x000fe200000006ff */
[----:B------:R-:W-:Y:S01]  /*80a0*/  FMUL R21, R52, R14 ;  /* 0x0000000e34157220 */ /* 0x000fe20000400000 */
[----:B------:R-:W-:Y:S01]  /*80b0*/  F2FP.BF16.F32.PACK_AB R118, R22, R20 ;  /* 0x000000141676723e */ /* 0x000fe200000010ff */
[----:B------:R-:W-:Y:S01]  /*80c0*/  FMUL R20, R52, R13 ;  /* 0x0000000d34147220 */ /* 0x000fe20000400000 */
[----:B------:R-:W-:Y:S01]  /*80d0*/  LOP3.LUT R40, R76, 0xffff0000, RZ, 0xc0, !PT ;  /* 0xffff00004c287812 */ /* 0x000fe200078ec0ff */
[C---:B------:R-:W-:Y:S01]  /*80e0*/  FMUL R22, R52.reuse, R15 ;  /* 0x0000000f34167220 */ /* 0x040fe20000400000 */
[----:B------:R-:W-:Y:S01]  /*80f0*/  SHF.L.U32 R41, R77, 0x10, RZ ;  /* 0x000000104d297819 */ /* 0x000fe200000006ff */
[C---:B------:R-:W-:Y:S01]  /*8100*/  FFMA R3, R53.reuse, R23, R3 ;  /* 0x0000001735037223 */ /* 0x040fe20000000003 */
[C---:B------:R-:W-:Y:S01]  /*8110*/  FMUL R23, R52.reuse, R16 ;  /* 0x0000001034177220 */ /* 0x040fe20000400000 */
[C---:B------:R-:W-:Y:S01]  /*8120*/  FFMA R20, R53.reuse, R40, R20 ;  /* 0x0000002835147223 */ /* 0x040fe20000000014 */
[C---:B------:R-:W-:Y:S01]  /*8130*/  FMUL R40, R52.reuse, R17 ;  /* 0x0000001134287220 */ /* 0x040fe20000400000 */
[C---:B------:R-:W-:Y:S01]  /*8140*/  FFMA R21, R53.reuse, R41, R21 ;  /* 0x0000002935157223 */ /* 0x040fe20000000015 */
[C---:B------:R-:W-:Y:S01]  /*8150*/  FFMA R22, R53.reuse, R42, R22 ;  /* 0x0000002a35167223 */ /* 0x040fe20000000016 */
[C---:B------:R-:W-:Y:S01]  /*8160*/  FMUL R41, R52.reuse, R18 ;  /* 0x0000001234297220 */ /* 0x040fe20000400000 */
[----:B------:R-:W-:Y:S01]  /*8170*/  FMUL R42, R52, R19 ;  /* 0x00000013342a7220 */ /* 0x000fe20000400000 */
[----:B------:R-:W-:Y:S01]  /*8180*/  F2FP.BF16.F32.PACK_AB R119, R2, R0 ;  /* 0x000000000277723e */ /* 0x000fe200000010ff */
[C---:B------:R-:W-:Y:S01]  /*8190*/  FFMA R23, R53.reuse, R54, R23 ;  /* 0x0000003635177223 */ /* 0x040fe20000000017 */
[C---:B------:R-:W-:Y:S01]  /*81a0*/  FFMA R40, R53.reuse, R55, R40 ;  /* 0x0000003735287223 */ /* 0x040fe20000000028 */
[C---:B------:R-:W-:Y:S01]  /*81b0*/  FFMA R41, R53.reuse, R56, R41 ;  /* 0x0000003835297223 */ /* 0x040fe20000000029 */
[----:B------:R-:W-:Y:S01]  /*81c0*/  FFMA R42, R53, R57, R42 ;  /* 0x00000039352a7223 */ /* 0x000fe2000000002a */
[----:B------:R1:W-:Y:S01]  /*81d0*/  @!P0 STS.128 [R104+UR45+0xb00], R116 ;  /* 0x000b007468008988 */ /* 0x0003e20008000c2d */
[----:B------:R-:W-:Y:S02]  /*81e0*/  F2FP.BF16.F32.PACK_AB R21, R22, R21 ;  /* 0x000000151615723e */ /* 0x000fe400000010ff */
[----:B------:R-:W-:Y:S02]  /*81f0*/  F2FP.BF16.F32.PACK_AB R22, R40, R23 ;  /* 0x000000172816723e */ /* 0x000fe400000010ff */
[----:B------:R-:W-:Y:S02]  /*8200*/  F2FP.BF16.F32.PACK_AB R20, R20, R3 ;  /* 0x000000031414723e */ /* 0x000fe400000010ff */
[----:B------:R-:W-:Y:S05]  /*8210*/  F2FP.BF16.F32.PACK_AB R23, R42, R41 ;  /* 0x000000292a17723e */ /* 0x000fea00000010ff */
[----:B------:R1:W-:Y:S01]  /*8220*/  @!P0 STS.128 [R103+0xb00], R20 ;  /* 0x000b001467008388 */ /* 0x0003e20000000c00 */
[----:B------:R-:W-:Y:S01]  /*8230*/  @!PT LDS RZ, [RZ] ;  /* 0x00000000fffff984 */ /* 0x000fe20000000800 */
[----:B------:R-:W-:Y:S01]  /*8240*/  @!PT LDS RZ, [RZ] ;  /* 0x00000000fffff984 */ /* 0x000fe20000000800 */
[----:B------:R-:W-:Y:S01]  /*8250*/  @!PT LDS RZ, [RZ] ;  /* 0x00000000fffff984 */ /* 0x000fe20000000800 */
[----:B------:R-:W-:Y:S01]  /*8260*/  @!PT LDS RZ, [RZ] ;  /* 0x00000000fffff984 */ /* 0x000fe20000000800 */
[----:B------:R3:W-:Y:S07]  /*8270*/  MEMBAR.ALL.CTA ;  /* 0x0000000000007992 */ /* 0x0007ee0000008000 */
[----:B---3--:R-:W3:Y:S01]  /*8280*/  FENCE.VIEW.ASYNC.S ;  /* 0x00000000000073c6 */ /* 0x008ee20000000000 */
[----:B------:R-:W-:Y:S05]  /*8290*/  WARPSYNC.ALL ;  /* 0x0000000000007948 */ /* 0x000fea0003800000 */
[----:B------:R-:W-:Y:S01]  /*82a0*/  BSSY.RECONVERGENT B0, `(.L_x_133) ;  /* 0x0000011000007945 */ /* 0x000fe20003800200 */
[----:B---3--:R-:W-:Y:S06]  /*82b0*/  BAR.SYNC.DEFER_BLOCKING 0x1, 0x80 ;  /* 0x0042000000007b1d */ /* 0x008fec0000010000 */
[----:B------:R-:W-:Y:S05]  /*82c0*/  @P1 BRA `(.L_x_134) ;  /* 0x0000000000381947 */ /* 0x000fea0003800000 */
[----:B------:R-:W-:Y:S02]  /*82d0*/  UIADD3 UR4, UPT, UPT, UR45, 0x300, URZ ;  /* 0x000003002d047890 */ /* 0x000fe4000fffe0ff */
[----:B------:R-:W-:Y:S01]  /*82e0*/  UIADD3 UR8, UP0, UPT, UR58, 0xa80, URZ ;  /* 0x00000a803a087890 */ /* 0x000fe2000ff1e0ff */
[----:B------:R-:W-:Y:S01]  /*82f0*/  UMOV UR43, UR44 ;  /* 0x0000002c002b7c82 */ /* 0x000fe20008000000 */
[----:B------:R-:W-:Y:S02]  /*8300*/  UIADD3 UR5, UPT, UPT, UR41, 0x40, URZ ;  /* 0x0000004029057890 */ /* 0x000fe4000fffe0ff */
[----:B------:R-:W-:Y:S01]  /*8310*/  MOV R88, UR4 ;  /* 0x0000000400587c02 */ /* 0x000fe20008000f00 */
[----:B------:R-:W-:Y:S02]  /*8320*/  UIADD3.X UR9, UPT, UPT, URZ, UR59, URZ, UP0, !UPT ;  /* 0x0000003bff097290 */ /* 0x000fe400087fe4ff */
[----:B------:R-:W-:Y:S01]  /*8330*/  UIADD3 UR4, UPT, UPT, UR45, 0xb00, URZ ;  /* 0x00000b002d047890 */ /* 0x000fe2000fffe0ff */
[----:B------:R-:W-:Y:S01]  /*8340*/  R2UR UR40, R88 ;  /* 0x00000000582872ca */ /* 0x000fe200000e0000 */
[----:B------:R-:W-:Y:S01]  /*8350*/  UMOV UR6, UR42 ;  /* 0x0000002a00067c82 */ /* 0x000fe20008000000 */
[----:B------:R-:W-:Y:S11]  /*8360*/  UMOV UR7, UR44 ;  /* 0x0000002c00077c82 */ /* 0x000ff60008000000 */
[----:B------:R3:W-:Y:S01]  /*8370*/  UTMASTG.3D [UR40], [UR8] ;  /* 0x00000028080073b5 */ /* 0x0007e20008010000 */
[----:B------:R3:W-:Y:S01]  /*8380*/  UTMASTG.3D [UR4], [UR8] ;  /* 0x00000004080073b5 */ /* 0x0007e20008010000 */
[----:B------:R0:W-:Y:S01]  /*8390*/  UTMACMDFLUSH ;  /* 0x00000000000079b7 */ /* 0x0001e20000000000 */
[----:B---3--:R-:W-:Y:S04]  /*83a0*/  DEPBAR.LE SB0, 0x1 ;  /* 0x000080400000791a */ /* 0x008fe80000000000 */
.L_x_134:
[----:B------:R-:W-:Y:S05]  /*83b0*/  BSYNC.RECONVERGENT B0 ;  /* 0x0000000000007941 */ /* 0x000fea0003800200 */
.L_x_133:
[----:B------:R-:W-:Y:S01]  /*83c0*/  BAR.SYNC.DEFER_BLOCKING 0x1, 0x80 ;  /* 0x0042000000007b1d */ /* 0x000fe20000010000 */
[----:B------:R-:W-:Y:S01]  /*83d0*/  ISETP.NE.AND P1, PT, R105, RZ, PT ;  /* 0x000000ff6900720c */ /* 0x000fe20003f25270 */
[----:B------:R-:W-:Y:S01]  /*83e0*/  UISETP.NE.AND UP0, UPT, UR56, URZ, UPT ;  /* 0x000000ff3800728c */ /* 0x000fe2000bf05270 */
[----:B------:R-:W-:Y:S11]  /*83f0*/  LEA R2, R68, UR45, 0x3 ;  /* 0x0000002d44027c11 */ /* 0x000ff6000f8e18ff */
[----:B------:R-:W-:Y:S01]  /*8400*/  @P1 SHF.L.U32 R3, RZ, 0x1f, RZ ;  /* 0x0000001fff031819 */ /* 0x000fe200000006ff */
[----:B------:R-:W-:Y:S06]  /*8410*/  BRA.U !UP0, `(.L_x_135) ;  /* 0x0000000108247547 */ /* 0x000fec000b800000 */
[----:B-1----:R-:W-:Y:S01]  /*8420*/  IMAD.U32 R20, RZ, RZ, UR57 ;  /* 0x00000039ff147e24 */ /* 0x002fe2000f8e00ff */
[----:B------:R-:W-:Y:S01]  /*8430*/  MOV R0, UR37 ;  /* 0x0000002500007c02 */ /* 0x000fe20008000f00 */
[----:B------:R-:W-:Y:S03]  /*8440*/  UIADD3 UR57, UPT, UPT, UR57, 0x1, URZ ;  /* 0x0000000139397890 */ /* 0x000fe6000fffe0ff */
[----:B------:R-:W-:Y:S01]  /*8450*/  @P1 LEA R20, R20, UR45, 0x3 ;  /* 0x0000002d14141c11 */ /* 0x000fe2000f8e18ff */
[----:B------:R-:W-:Y:S04]  /*8460*/  UISETP.NE.AND UP0, UPT, UR57, 0x4, UPT ;  /* 0x000000043900788c */ /* 0x000fe8000bf05270 */
[----:B------:R-:W-:Y:S01]  /*8470*/  @P1 VIADD R20, R20, 0x190 ;  /* 0x0000019014141836 */ /* 0x000fe20000000000 */
[----:B------:R-:W-:Y:S04]  /*8480*/  USEL UR57, UR57, URZ, UP0 ;  /* 0x000000ff39397287 */ /* 0x000fe80008000000 */
[----:B------:R-:W-:Y:S04]  /*8490*/  @P1 PRMT R0, R0, 0x654, R20 ;  /* 0x0000065400001816 */ /* 0x000fe80000000014 */
[----:B------:R3:W-:Y:S04]  /*84a0*/  @P1 SYNCS.ARRIVE.TRANS64.RED.A1T0 RZ, [R0+URZ], RZ ;  /* 0x000000ff00ff19a7 */ /* 0x0007e800081004ff */
.L_x_135:
[----:B------:R-:W4:Y:S01]  /*84b0*/  @P1 SYNCS.PHASECHK.TRANS64.TRYWAIT P0, [R2+URZ+0x170], R3 ;  /* 0x00017003020015a7 */ /* 0x000f2200080011ff */
[----:B------:R-:W-:Y:S01]  /*84c0*/  BSSY B1, `(.L_x_136) ;  /* 0x0000014000017945 */ /* 0x000fe20003800000 */
[----:B----4-:R-:W-:Y:S03]  /*84d0*/  @P1 SEL R70, RZ, 0x1, !P0 ;  /* 0x00000001ff461807 */ /* 0x010fe60004000000 */
[----:B------:R-:W-:Y:S05]  /*84e0*/  @!P1 BRA `(.L_x_137) ;  /* 0x0000000000449947 */ /* 0x000fea0003800000 */
[----:B------:R-:W-:Y:S01]  /*84f0*/  ISETP.NE.AND P1, PT, R71, RZ, PT ;  /* 0x000000ff4700720c */ /* 0x000fe20003f25270 */
[----:B------:R-:W-:Y:S01]  /*8500*/  BSSY B0, `(.L_x_138) ;  /* 0x0000009000007945 */ /* 0x000fe20003800000 */
[----:B------:R-:W-:Y:S11]  /*8510*/  ISETP.NE.AND P0, PT, R70, RZ, PT ;  /* 0x000000ff4600720c */ /* 0x000ff60003f05270 */
[----:B-1----:R-:W-:Y:S05]  /*8520*/  @P1 IMAD R20, R68, 0x1000, R104 ;  /* 0x0000100044141824 */ /* 0x002fea00078e0268 */
[----:B------:R-:W-:Y:S05]  /*8530*/  @P1 IADD3 R3, PT, PT, R20, UR45, RZ ;  /* 0x0000002d14031c10 */ /* 0x000fea000fffe0ff */
[----:B------:R-:W-:Y:S01]  /*8540*/  @P1 IMAD.IADD R3, R69, 0x1, R3 ;  /* 0x0000000145031824 */ /* 0x000fe200078e0203 */
[----:B------:R-:W-:Y:S06]  /*8550*/  @P0 BRA `(.L_x_139) ;  /* 0x00000000000c0947 */ /* 0x000fec0003800000 */
[----:B---3--:R-:W-:Y:S04]  /*8560*/  SHF.L.U32 R0, RZ, 0x1f, RZ ;  /* 0x0000001fff007819 */ /* 0x008fe800000006ff */
[----:B------:R-:W1:Y:S02]  /*8570*/  SYNCS.PHASECHK.TRANS64.TRYWAIT P0, [R2+URZ+0x170], R0 ;  /* 0x00017000020075a7 */ /* 0x000e6400080011ff */
[----:B-1----:R-:W-:Y:S05]  /*8580*/  @!P0 BRA `(.L_x_140) ;  /* 0x0000007800c08947 */ /* 0x002fea0003800000 */
.L_x_139:
[----:B------:R-:W-:Y:S05]  /*8590*/  BSYNC B0 ;  /* 0x0000000000007941 */ /* 0x000fea0003800000 */
.L_x_138:
[----:B------:R-:W-:Y:S02]  /*85a0*/  ISETP.NE.AND P0, PT, R71, RZ, PT ;  /* 0x000000ff4700720c */ /* 0x000fe40003f05270 */
[----:B------:R-:W-:Y:S11]  /*85b0*/  IADD3 R68, PT, PT, R68, 0x1, RZ ;  /* 0x0000000144447810 */ /* 0x000ff60007ffe0ff */
[----:B------:R4:W1:Y:S04]  /*85c0*/  @P0 LDS.128 R60, [R20+UR45+0x300] ;  /* 0x0003002d143c0984 */ /* 0x0008680008000c00 */
[----:B------:R4:W1:Y:S04]  /*85d0*/  @P0 LDS.128 R72, [R20+UR45+0xb00] ;  /* 0x000b002d14480984 */ /* 0x0008680008000c00 */
[----:B------:R4:W1:Y:S04]  /*85e0*/  @P0 LDS.128 R64, [R3+0x300] ;  /* 0x0003000003400984 */ /* 0x0008680000000c00 */
[----:B------:R4:W1:Y:S02]  /*85f0*/  @P0 LDS.128 R76, [R3+0xb00] ;  /* 0x000b0000034c0984 */ /* 0x0008640000000c00 */
.L_x_137:
[----:B------:R-:W-:Y:S05]  /*8600*/  BSYNC B1 ;  /* 0x0000000000017941 */ /* 0x000fea0003800000 */
.L_x_136:
[----:B----4-:R-:W-:Y:S05]  /*8610*/  VIADD R3, R59, 0x400000 ;  /* 0x004000003b037836 */ /* 0x010fea0000000000 */
[----:B-1-3--:R-:W-:Y:S04]  /*8620*/  SHF.R.U32.HI R0, RZ, 0x15, R3 ;  /* 0x00000015ff007819 */ /* 0x00afe80000011603 */
[----:B------:R-:W-:Y:S04]  /*8630*/  LOP3.LUT R22, R0, 0x3, RZ, 0xc0, !PT ;  /* 0x0000000300167812 */ /* 0x000fe800078ec0ff */
[----:B------:R-:W-:Y:S11]  /*8640*/  ISETP.NE.AND P0, PT, R98, R22, PT ;  /* 0x000000166200720c */ /* 0x000ff60003f05270 */
[----:B------:R-:W-:Y:S02]  /*8650*/  @!UPT UIADD3 URZ, UPT, UPT, URZ, URZ, URZ ;  /* 0x000000fffffff290 */ /* 0x000fe4000fffe0ff */
[----:B------:R-:W-:Y:S05]  /*8660*/  @P0 BRA `(.L_x_141) ;  /* 0x0000000000bc0947 */ /* 0x000fea0003800000 */
[----:B------:R-:W-:Y:S02]  /*8670*/  LOP3.LUT P0, RZ, R0, 0x3, R99, 0x48, !PT ;  /* 0x0000000300ff7812 */ /* 0x000fe40007804863 */
[----:B------:R-:W-:Y:S11]  /*8680*/  MOV R2, R3 ;  /* 0x0000000300027202 */ /* 0x000ff60000000f00 */
[----:B------:R-:W-:Y:S05]  /*8690*/  @!P0 BRA `(.L_x_142) ;  /* 0x0000000000408947 */ /* 0x000fea0003800000 */
[----:B------:R-:W1:Y:S01]  /*86a0*/  LDCU.64 UR8, c[0x4][0x70] ;  /* 0x01000e00ff0877ac */ /* 0x000e620008000a00 */
[----:B------:R-:W-:Y:S01]  /*86b0*/  MOV R15, 0x0 ;  /* 0x00000000000f7802 */ /* 0x000fe20000000f00 */
[----:B------:R-:W-:Y:S02]  /*86c0*/  HFMA2 R12, -RZ, RZ, 0, 5.9604644775390625e-08 ;  /* 0x00000001ff0c7431 */ /* 0x000fe400000001ff */
[----:B------:R-:W-:Y:S02]  /*86d0*/  IMAD.MOV.U32 R8, RZ, RZ, 0x192 ;  /* 0x00000192ff087424 */ /* 0x000fe400078e00ff */
[----:B------:R-:W-:Y:S01]  /*86e0*/  IMAD.MOV.U32 R13, RZ, RZ, RZ ;  /* 0x000000ffff0d7224 */ /* 0x000fe200078e00ff */
[----:B------:R-:W3:Y:S01]  /*86f0*/  LDCU.64 UR6, c[0x4][0x78] ;  /* 0x01000f00ff0677ac */ /* 0x000ee20008000a00 */
[----:B------:R-:W4:Y:S01]  /*8700*/  LDC.64 R14, c[0x4][R15] ;  /* 0x010000000f0e7b82 */ /* 0x000f220000000a00 */
[----:B------:R-:W5:Y:S01]  /*8710*/  LDCU.64 UR4, c[0x4][0x10] ;  /* 0x01000200ff0477ac */ /* 0x000f620008000a00 */
[----:B-1----:R-:W-:Y:S01]  /*8720*/  MOV R5, UR9 ;  /* 0x0000000900057c02 */ /* 0x002fe20008000f00 */
[----:B------:R-:W-:Y:S01]  /*8730*/  IMAD.U32 R4, RZ, RZ, UR8 ;  /* 0x00000008ff047e24 */ /* 0x000fe2000f8e00ff */
[----:B---3--:R-:W-:Y:S01]  /*8740*/  MOV R7, UR7 ;  /* 0x0000000700077c02 */ /* 0x008fe20008000f00 */
[----:B------:R-:W-:Y:S01]  /*8750*/  IMAD.U32 R6, RZ, RZ, UR6 ;  /* 0x00000006ff067e24 */ /* 0x000fe2000f8e00ff */
[----:B-----5:R-:W-:Y:S01]  /*8760*/  MOV R11, UR5 ;  /* 0x00000005000b7c02 */ /* 0x020fe20008000f00 */
[----:B------:R-:W-:Y:S02]  /*8770*/  IMAD.U32 R10, RZ, RZ, UR4 ;  /* 0x00000004ff0a7e24 */ /* 0x000fe4000f8e00ff */
[----:B------:R-:W-:Y:S07]  /*8780*/  LEPC R20, `(.L_x_142) ;  /* 0x000000001014794e */ /* 0x000fee0000000000 */
[----:B--2-4-:R-:W-:Y:S05]  /*8790*/  CALL.ABS.NOINC R14 ;  /* 0x000000000e007343 */ /* 0x014fea0003c00000 */
.L_x_142:
        /* <DEDUP_REMOVED lines=23> */
.L_x_143:
[----:B------:R-:W-:Y:S05]  /*8910*/  WARPSYNC.ALL ;  /* 0x0000000000007948 */ /* 0x000fea0003800000 */
[----:B------:R-:W-:Y:S11]  /*8920*/  R2UR UR4, R2 ;  /* 0x00000000020472ca */ /* 0x000ff600000e0000 */
[----:B------:R-:W-:Y:S02]  /*8930*/  @!UPT UIADD3 URZ, UPT, UPT, URZ, URZ, URZ ;  /* 0x000000fffffff290 */ /* 0x000fe4000fffe0ff */
[----:B------:R-:W1:Y:S02]  /*8940*/  LDTM.x16 R4, tmem[UR4+0x40] ;  /* 0x00004004000479ee */ /* 0x000e640008240000 */
[----:B-1----:R-:W-:Y:S01]  /*8950*/  NOP ;  /* 0x0000000000007918 */ /* 0x002fe20000000000 */
.L_x_141:
[----:B------:R-:W-:Y:S01]  /*8960*/  ISETP.NE.AND P2, PT, R105, RZ, PT ;  /* 0x000000ff6900720c */ /* 0x000fe20003f45270 */
[----:B------:R-:W-:Y:S01]  /*8970*/  FMUL R0, R52, R24 ;  /* 0x0000001834007220 */ /* 0x000fe20000400000 */
[----:B------:R-:W-:Y:S01]  /*8980*/  SHF.L.U32 R3, R60, 0x10, RZ ;  /* 0x000000103c037819 */ /* 0x000fe200000006ff */
[----:B------:R-:W-:Y:S01]  /*8990*/  FMUL R2, R52, R25 ;  /* 0x0000001934027220 */ /* 0x000fe20000400000 */
[----:B------:R-:W-:Y:S02]  /*89a0*/  LOP3.LUT R20, R60, 0xffff0000, RZ, 0xc0, !PT ;  /* 0xffff00003c147812 */ /* 0x000fe400078ec0ff */
[----:B------:R-:W-:Y:S01]  /*89b0*/  SHF.L.U32 R21, R61, 0x10, RZ ;  /* 0x000000103d157819 */ /* 0x000fe200000006ff */
[C---:B------:R-:W-:Y:S01]  /*89c0*/  FFMA R0, R53.reuse, R3, R0 ;  /* 0x0000000335007223 */ /* 0x040fe20000000000 */
[----:B------:R-:W-:Y:S01]  /*89d0*/  ISETP.NE.AND P1, PT, R98, R22, PT ;  /* 0x000000166200720c */ /* 0x000fe20003f25270 */
[C---:B------:R-:W-:Y:S01]  /*89e0*/  FFMA R2, R53.reuse, R20, R2 ;  /* 0x0000001435027223 */ /* 0x040fe20000000002 */
[----:B------:R-:W-:Y:S01]  /*89f0*/  MOV R20, UR57 ;  /* 0x0000003900147c02 */ /* 0x000fe20008000f00 */
[----:B------:R-:W-:Y:S01]  /*8a00*/  FMUL R3, R52, R26 ;  /* 0x0000001a34037220 */ /* 0x000fe20000400000 */
[----:B------:R-:W-:Y:S02]  /*8a10*/  SHF.L.U32 R22, R62, 0x10, RZ ;  /* 0x000000103e167819 */ /* 0x000fe400000006ff */
[----:B------:R-:W-:Y:S01]  /*8a20*/  @P2 LEA R20, R20, UR45, 0x3 ;  /* 0x0000002d14142c11 */ /* 0x000fe2000f8e18ff */
[----:B------:R-:W-:Y:S01]  /*8a30*/  FFMA R3, R53, R21, R3 ;  /* 0x0000001535037223 */ /* 0x000fe20000000003 */
[----:B------:R-:W-:Y:S01]  /*8a40*/  F2FP.BF16.F32.PACK_AB R108, R2, R0 ;  /* 0x00000000026c723e */ /* 0x000fe200000010ff */
[C---:B------:R-:W-:Y:S01]  /*8a50*/  FMUL R0, R52.reuse, R27 ;  /* 0x0000001b34007220 */ /* 0x040fe20000400000 */
[----:B------:R-:W-:Y:S01]  /*8a60*/  LOP3.LUT R21, R61, 0xffff0000, RZ, 0xc0, !PT ;  /* 0xffff00003d157812 */ /* 0x000fe200078ec0ff */
[----:B------:R-:W-:Y:S01]  /*8a70*/  FMUL R2, R52, R28 ;  /* 0x0000001c34027220 */ /* 0x000fe20000400000 */
[----:B------:R-:W-:Y:S01]  /*8a80*/  @P2 IADD3 R40, PT, PT, R20, 0x190, RZ ;  /* 0x0000019014282810 */ /* 0x000fe20007ffe0ff */
[----:B------:R-:W-:Y:S01]  /*8a90*/  FMUL R20, R52, R29 ;  /* 0x0000001d34147220 */ /* 0x000fe20000400000 */
[----:B------:R-:W-:Y:S01]  /*8aa0*/  LOP3.LUT R23, R62, 0xffff0000, RZ, 0xc0, !PT ;  /* 0xffff00003e177812 */ /* 0x000fe200078ec0ff */
[C---:B------:R-:W-:Y:S01]  /*8ab0*/  FFMA R0, R53.reuse, R21, R0 ;  /* 0x0000001535007223 */ /* 0x040fe20000000000 */
[----:B------:R-:W-:Y:S01]  /*8ac0*/  MOV R106, UR37 ;  /* 0x00000025006a7c02 */ /* 0x000fe20008000f00 */
[C---:B------:R-:W-:Y:S01]  /*8ad0*/  FFMA R2, R53.reuse, R22, R2 ;  /* 0x0000001635027223 */ /* 0x040fe20000000002 */
[----:B------:R-:W-:Y:S01]  /*8ae0*/  LOP3.LUT R41, R66, 0xffff0000, RZ, 0xc0, !PT ;  /* 0xffff000042297812 */ /* 0x000fe200078ec0ff */
[----:B------:R-:W-:Y:S01]  /*8af0*/  FFMA R20, R53, R23, R20 ;  /* 0x0000001735147223 */ /* 0x000fe20000000014 */
[----:B------:R-:W-:Y:S01]  /*8b00*/  @P2 PRMT R106, R106, 0x654, R40 ;  /* 0x000006546a6a2816 */ /* 0x000fe20000000028 */
[C---:B------:R-:W-:Y:S01]  /*8b10*/  FMUL R21, R52.reuse, R30 ;  /* 0x0000001e34157220 */ /* 0x040fe20000400000 */
[C---:B------:R-:W-:Y:S01]  /*8b20*/  SHF.L.U32 R23, R63.reuse, 0x10, RZ ;  /* 0x000000103f177819 */ /* 0x040fe200000006ff */
[----:B------:R-:W-:Y:S01]  /*8b30*/  FMUL R22, R52, R31 ;  /* 0x0000001f34167220 */ /* 0x000fe20000400000 */
[----:B------:R-:W-:Y:S02]  /*8b40*/  LOP3.LUT R40, R63, 0xffff0000, RZ, 0xc0, !PT ;  /* 0xffff00003f287812 */ /* 0x000fe400078ec0ff */
[----:B------:R-:W-:Y:S01]  /*8b50*/  F2FP.BF16.F32.PACK_AB R110, R20, R2 ;  /* 0x00000002146e723e */ /* 0x000fe200000010ff */
[C---:B------:R-:W-:Y:S01]  /*8b60*/  FFMA R21, R53.reuse, R23, R21 ;  /* 0x0000001735157223 */ /* 0x040fe20000000015 */
[----:B------:R-:W-:Y:S01]  /*8b70*/  F2FP.BF16.F32.PACK_AB R109, R0, R3 ;  /* 0x00000003006d723e */ /* 0x000fe200000010ff */
[----:B------:R-:W-:Y:S01]  /*8b80*/  FFMA R22, R53, R40, R22 ;  /* 0x0000002835167223 */ /* 0x000fe20000000016 */
[----:B------:R-:W-:Y:S01]  /*8b90*/  SHF.L.U32 R20, R64, 0x10, RZ ;  /* 0x0000001040147819 */ /* 0x000fe200000006ff */
[----:B------:R-:W-:Y:S01]  /*8ba0*/  FMUL R0, R52, R32 ;  /* 0x0000002034007220 */ /* 0x000fe20000400000 */
[----:B------:R-:W-:Y:S01]  /*8bb0*/  LOP3.LUT R23, R64, 0xffff0000, RZ, 0xc0, !PT ;  /* 0xffff000040177812 */ /* 0x000fe200078ec0ff */
[C---:B------:R-:W-:Y:S01]  /*8bc0*/  FMUL R2, R52.reuse, R33 ;  /* 0x0000002134027220 */ /* 0x040fe20000400000 */
[----:B------:R-:W-:Y:S01]  /*8bd0*/  SHF.L.U32 R40, R65, 0x10, RZ ;  /* 0x0000001041287819 */ /* 0x000fe200000006ff */
[----:B------:R-:W-:Y:S01]  /*8be0*/  FMUL R3, R52, R34 ;  /* 0x0000002234037220 */ /* 0x000fe20000400000 */
[----:B------:R-:W-:Y:S01]  /*8bf0*/  F2FP.BF16.F32.PACK_AB R111, R22, R21 ;  /* 0x00000015166f723e */ /* 0x000fe200000010ff */
[----:B------:R-:W-:Y:S01]  /*8c00*/  FFMA R0, R53, R20, R0 ;  /* 0x0000001435007223 */ /* 0x000fe20000000000 */
[----:B------:R-:W-:Y:S01]  /*8c10*/  LOP3.LUT R42, R77, 0xffff0000, RZ, 0xc0, !PT ;  /* 0xffff00004d2a7812 */ /* 0x000fe200078ec0ff */
[----:B------:R-:W-:Y:S01]  /*8c20*/  FFMA R2, R53, R23, R2 ;  /* 0x0000001735027223 */ /* 0x000fe20000000002 */
[----:B------:R-:W-:Y:S01]  /*8c30*/  LOP3.LUT R23, R65, 0xffff0000, RZ, 0xc0, !PT ;  /* 0xffff000041177812 */ /* 0x000fe200078ec0ff */
[C---:B------:R-:W-:Y:S01]  /*8c40*/  FFMA R3, R53.reuse, R40, R3 ;  /* 0x0000002835037223 */ /* 0x040fe20000000003 */
[----:B------:R-:W-:Y:S01]  /*8c50*/  SHF.L.U32 R40, R66, 0x10, RZ ;  /* 0x0000001042287819 */ /* 0x000fe200000006ff */
[----:B------:R-:W-:Y:S01]  /*8c60*/  FMUL R20, R52, R35 ;  /* 0x0000002334147220 */ /* 0x000fe20000400000 */
[----:B------:R-:W-:Y:S01]  /*8c70*/  F2FP.BF16.F32.PACK_AB R112, R2, R0 ;  /* 0x000000000270723e */ /* 0x000fe200000010ff */
[----:B------:R-:W-:Y:S01]  /*8c80*/  FMUL R21, R52, R36 ;  /* 0x0000002434157220 */ /* 0x000fe20000400000 */
[----:B------:R-:W-:Y:S01]  /*8c90*/  SHF.L.U32 R54, R78, 0x10, RZ ;  /* 0x000000104e367819 */ /* 0x000fe200000006ff */
[----:B------:R-:W-:Y:S01]  /*8ca0*/  FMUL R22, R52, R37 ;  /* 0x0000002534167220 */ /* 0x000fe20000400000 */
[----:B------:R-:W-:Y:S01]  /*8cb0*/  LOP3.LUT R55, R78, 0xffff0000, RZ, 0xc0, !PT ;  /* 0xffff00004e377812 */ /* 0x000fe200078ec0ff */
[----:B------:R-:W-:Y:S01]  /*8cc0*/  FFMA R20, R53, R23, R20 ;  /* 0x0000001735147223 */ /* 0x000fe20000000014 */
[----:B------:R-:W-:Y:S01]  /*8cd0*/  SHF.L.U32 R23, R67, 0x10, RZ ;  /* 0x0000001043177819 */ /* 0x000fe200000006ff */
[----:B------:R-:W-:Y:S01]  /*8ce0*/  FFMA R21, R53, R40, R21 ;  /* 0x0000002835157223 */ /* 0x000fe20000000015 */
[----:B------:R-:W-:Y:S01]  /*8cf0*/  LOP3.LUT R40, R67, 0xffff0000, RZ, 0xc0, !PT ;  /* 0xffff000043287812 */ /* 0x000fe200078ec0ff */
[C---:B------:R-:W-:Y:S01]  /*8d00*/  FFMA R22, R53.reuse, R41, R22 ;  /* 0x0000002935167223 */ /* 0x040fe20000000016 */
[----:B------:R-:W-:Y:S01]  /*8d10*/  F2FP.BF16.F32.PACK_AB R113, R20, R3 ;  /* 0x000000031471723e */ /* 0x000fe200000010ff */
[----:B------:R-:W-:Y:S01]  /*8d20*/  FMUL R0, R52, R38 ;  /* 0x0000002634007220 */ /* 0x000fe20000400000 */
[----:B------:R-:W-:Y:S01]  /*8d30*/  LOP3.LUT R41, R74, 0xffff0000, RZ, 0xc0, !PT ;  /* 0xffff00004a297812 */ /* 0x000fe200078ec0ff */
[----:B------:R-:W-:Y:S01]  /*8d40*/  FMUL R2, R52, R39 ;  /* 0x0000002734027220 */ /* 0x000fe20000400000 */
[----:B------:R-:W-:Y:S01]  /*8d50*/  F2FP.BF16.F32.PACK_AB R114, R22, R21 ;  /* 0x000000151672723e */ /* 0x000fe200000010ff */
[----:B------:R1:W-:Y:S01]  /*8d60*/  @!P1 STS.128 [R104+UR45+0x1300], R108 ;  /* 0x0013006c68009988 */ /* 0x0003e20008000c2d */
[C---:B------:R-:W-:Y:S01]  /*8d70*/  SHF.L.U32 R22, R72.reuse, 0x10, RZ ;  /* 0x0000001048167819 */ /* 0x040fe200000006ff */
[C---:B------:R-:W-:Y:S01]  /*8d80*/  FFMA R0, R53.reuse, R23, R0 ;  /* 0x0000001735007223 */ /* 0x040fe20000000000 */
[----:B------:R-:W-:Y:S01]  /*8d90*/  LOP3.LUT R23, R72, 0xffff0000, RZ, 0xc0, !PT ;  /* 0xffff000048177812 */ /* 0x000fe200078ec0ff */
[----:B------:R-:W-:Y:S01]  /*8da0*/  FFMA R2, R53, R40, R2 ;  /* 0x0000002835027223 */ /* 0x000fe20000000002 */
[----:B------:R-:W-:Y:S01]  /*8db0*/  SHF.L.U32 R40, R73, 0x10, RZ ;  /* 0x0000001049287819 */ /* 0x000fe200000006ff */
[C---:B------:R-:W-:Y:S01]  /*8dc0*/  FMUL R3, R52.reuse, R4 ;  /* 0x0000000434037220 */ /* 0x040fe20000400000 */
[C---:B------:R-:W-:Y:S01]  /*8dd0*/  SHF.L.U32 R56, R79.reuse, 0x10, RZ ;  /* 0x000000104f387819 */ /* 0x040fe200000006ff */
[----:B------:R-:W-:Y:S01]  /*8de0*/  FMUL R20, R52, R5 ;  /* 0x0000000534147220 */ /* 0x000fe20000400000 */
[----:B------:R-:W-:Y:S01]  /*8df0*/  F2FP.BF16.F32.PACK_AB R115, R2, R0 ;  /* 0x000000000273723e */ /* 0x000fe200000010ff */
[----:B------:R-:W-:Y:S01]  /*8e00*/  FMUL R21, R52, R6 ;  /* 0x0000000634157220 */ /* 0x000fe20000400000 */
[----:B------:R-:W-:Y:S01]  /*8e10*/  LOP3.LUT R57, R79, 0xffff0000, RZ, 0xc0, !PT ;  /* 0xffff00004f397812 */ /* 0x000fe200078ec0ff */
[C---:B------:R-:W-:Y:S01]  /*8e20*/  FFMA R3, R53.reuse, R22, R3 ;  /* 0x0000001635037223 */ /* 0x040fe20000000003 */
[----:B------:R-:W-:Y:S01]  /*8e30*/  FFMA R20, R53, R23, R20 ;  /* 0x0000001735147223 */ /* 0x000fe20000000014 */
[----:B------:R1:W-:Y:S01]  /*8e40*/  @!P1 STS.128 [R103+0x1300], R112 ;  /* 0x0013007067009388 */ /* 0x0003e20000000c00 */
[----:B------:R-:W-:Y:S01]  /*8e50*/  LOP3.LUT R23, R73, 0xffff0000, RZ, 0xc0, !PT ;  /* 0xffff000049177812 */ /* 0x000fe200078ec0ff */
[C---:B------:R-:W-:Y:S01]  /*8e60*/  FFMA R21, R53.reuse, R40, R21 ;  /* 0x0000002835157223 */ /* 0x040fe20000000015 */
[----:B------:R-:W-:Y:S01]  /*8e70*/  SHF.L.U32 R40, R74, 0x10, RZ ;  /* 0x000000104a287819 */ /* 0x000fe200000006ff */
[----:B------:R-:W-:Y:S01]  /*8e80*/  FMUL R0, R52, R7 ;  /* 0x0000000734007220 */ /* 0x000fe20000400000 */
[----:B------:R-:W-:Y:S01]  /*8e90*/  F2FP.BF16.F32.PACK_AB R116, R20, R3 ;  /* 0x000000031474723e */ /* 0x000fe200000010ff */
[----:B------:R-:W-:Y:S01]  /*8ea0*/  FMUL R2, R52, R8 ;  /* 0x0000000834027220 */ /* 0x000fe20000400000 */
[----:B------:R-:W-:Y:S01]  /*8eb0*/  ISETP.NE.AND P0, PT, R98, RZ, PT ;  /* 0x000000ff6200720c */ /* 0x000fe20003f05270 */
[C---:B------:R-:W-:Y:S01]  /*8ec0*/  FMUL R22, R52.reuse, R9 ;  /* 0x0000000934167220 */ /* 0x040fe20000400000 */
[C---:B------:R-:W-:Y:S01]  /*8ed0*/  FFMA R0, R53.reuse, R23, R0 ;  /* 0x0000001735007223 */ /* 0x040fe20000000000 */
[----:B------:R-:W-:Y:S01]  /*8ee0*/  FFMA R2, R53, R40, R2 ;  /* 0x0000002835027223 */ /* 0x000fe20000000002 */
[C---:B------:R-:W-:Y:S01]  /*8ef0*/  SHF.L.U32 R23, R75.reuse, 0x10, RZ ;  /* 0x000000104b177819 */ /* 0x040fe200000006ff */
[C---:B------:R-:W-:Y:S01]  /*8f00*/  FMUL R3, R52.reuse, R10 ;  /* 0x0000000a34037220 */ /* 0x040fe20000400000 */
[----:B------:R-:W-:Y:S01]  /*8f10*/  LOP3.LUT R40, R75, 0xffff0000, RZ, 0xc0, !PT ;  /* 0xffff00004b287812 */ /* 0x000fe200078ec0ff */
[C---:B------:R-:W-:Y:S01]  /*8f20*/  FFMA R22, R53.reuse, R41, R22 ;  /* 0x0000002935167223 */ /* 0x040fe20000000016 */
[----:B------:R-:W-:Y:S01]  /*8f30*/  FMUL R20, R52, R11 ;  /* 0x0000000b34147220 */ /* 0x000fe20000400000 */
[C---:B------:R-:W-:Y:S01]  /*8f40*/  FFMA R3, R53.reuse, R23, R3 ;  /* 0x0000001735037223 */ /* 0x040fe20000000003 */
        /* <DEDUP_REMOVED lines=27> */
[----:B------:R-:W-:Y:S02]  /*9100*/  F2FP.BF16.F32.PACK_AB R23, R42, R41 ;  /* 0x000000292a17723e */ /* 0x000fe400000010ff */
[----:B------:R-:W-:Y:S02]  /*9110*/  LEA R0, R68, UR45, 0x3 ;  /* 0x0000002d44007c11 */ /* 0x000fe4000f8e18ff */
[----:B------:R-:W-:Y:S01]  /*9120*/  @P2 SHF.L.U32 R2, RZ, 0x1f, RZ ;  /* 0x0000001fff022819 */ /* 0x000fe200000006ff */
[----:B------:R1:W-:Y:S01]  /*9130*/  @!P1 STS.128 [R103+0x1b00], R20 ;  /* 0x001b001467009388 */ /* 0x0003e20000000c00 */
[----:B------:R-:W-:Y:S01]  /*9140*/  @!PT LDS RZ, [RZ] ;  /* 0x00000000fffff984 */ /* 0x000fe20000000800 */
[----:B------:R-:W-:Y:S01]  /*9150*/  @!PT LDS RZ, [RZ] ;  /* 0x00000000fffff984 */ /* 0x000fe20000000800 */
[----:B------:R-:W-:Y:S01]  /*9160*/  @!PT LDS RZ, [RZ] ;  /* 0x00000000fffff984 */ /* 0x000fe20000000800 */
[----:B------:R-:W-:Y:S01]  /*9170*/  @!PT LDS RZ, [RZ] ;  /* 0x00000000fffff984 */ /* 0x000fe20000000800 */
[----:B------:R3:W-:Y:S07]  /*9180*/  MEMBAR.ALL.CTA ;  /* 0x0000000000007992 */ /* 0x0007ee0000008000 */
[----:B---3--:R-:W3:Y:S02]  /*9190*/  FENCE.VIEW.ASYNC.S ;  /* 0x00000000000073c6 */ /* 0x008ee40000000000 */
[----:B------:R-:W-:Y:S05]  /*91a0*/  WARPSYNC.ALL ;  /* 0x0000000000007948 */ /* 0x000fea0003800000 */
[----:B------:R-:W-:Y:S01]  /*91b0*/  BSSY.RECONVERGENT B0, `(.L_x_144) ;  /* 0x0000011000007945 */ /* 0x000fe20003800200 */
[----:B---3--:R-:W-:Y:S06]  /*91c0*/  BAR.SYNC.DEFER_BLOCKING 0x1, 0x80 ;  /* 0x0042000000007b1d */ /* 0x008fec0000010000 */
[----:B------:R-:W-:Y:S05]  /*91d0*/  @P0 BRA `(.L_x_145) ;  /* 0x0000000000380947 */ /* 0x000fea0003800000 */
[----:B------:R-:W-:Y:S02]  /*91e0*/  UIADD3 UR12, UP0, UPT, UR58, 0xa80, URZ ;  /* 0x00000a803a0c7890 */ /* 0x000fe4000ff1e0ff */
[----:B------:R-:W-:Y:S02]  /*91f0*/  UIADD3 UR10, UPT, UPT, UR42, 0x40, URZ ;  /* 0x000000402a0a7890 */ /* 0x000fe4000fffe0ff */
[----:B------:R-:W-:Y:S02]  /*9200*/  UIADD3 UR8, UPT, UPT, UR45, 0x1300, URZ ;  /* 0x000013002d087890 */ /* 0x000fe4000fffe0ff */
[----:B------:R-:W-:Y:S01]  /*9210*/  UIADD3.X UR13, UPT, UPT, URZ, UR59, URZ, UP0, !UPT ;  /* 0x0000003bff0d7290 */ /* 0x000fe200087fe4ff */
[----:B------:R-:W-:Y:S01]  /*9220*/  UMOV UR9, UR41 ;  /* 0x0000002900097c82 */ /* 0x000fe20008000000 */
[----:B------:R-:W-:Y:S01]  /*9230*/  UMOV UR11, UR44 ;  /* 0x0000002c000b7c82 */ /* 0x000fe20008000000 */
[----:B------:R-:W-:Y:S02]  /*9240*/  UIADD3 UR5, UPT, UPT, UR41, 0x40, URZ ;  /* 0x0000004029057890 */ /* 0x000fe4000fffe0ff */
[----:B------:R-:W-:Y:S01]  /*9250*/  UIADD3 UR4, UPT, UPT, UR45, 0x1b00, URZ ;  /* 0x00001b002d047890 */ /* 0x000fe2000fffe0ff */
[----:B------:R-:W-:Y:S03]  /*9260*/  UMOV UR7, UR44 ;  /* 0x0000002c00077c82 */ /* 0x000fe60008000000 */
[----:B------:R3:W-:Y:S01]  /*9270*/  UTMASTG.3D [UR8], [UR12] ;  /* 0x000000080c0073b5 */ /* 0x0007e20008010000 */
[----:B------:R-:W-:Y:S04]  /*9280*/  UMOV UR6, UR10 ;  /* 0x0000000a00067c82 */ /* 0x000fe80008000000 */
[----:B------:R3:W-:Y:S01]  /*9290*/  UTMASTG.3D [UR4], [UR12] ;  /* 0x000000040c0073b5 */ /* 0x0007e20008010000 */
[----:B------:R0:W-:Y:S01]  /*92a0*/  UTMACMDFLUSH ;  /* 0x00000000000079b7 */ /* 0x0001e20000000000 */
[----:B---3--:R-:W-:Y:S04]  /*92b0*/  DEPBAR.LE SB0, 0x1 ;  /* 0x000080400000791a */ /* 0x008fe80000000000 */
.L_x_145:
[----:B------:R-:W-:Y:S05]  /*92c0*/  BSYNC.RECONVERGENT B0 ;  /* 0x0000000000007941 */ /* 0x000fea0003800200 */
.L_x_144:
[----:B------:R-:W-:Y:S01]  /*92d0*/  BAR.SYNC.DEFER_BLOCKING 0x1, 0x80 ;  /* 0x0042000000007b1d */ /* 0x000fe20000010000 */
[----:B------:R-:W-:Y:S01]  /*92e0*/  UIADD3 UR43, UPT, UPT, UR57, 0x1, URZ ;  /* 0x00000001392b7890 */ /* 0x000fe2000fffe0ff */
[----:B-1----:R-:W-:Y:S01]  /*92f0*/  VIADD R23, R59, 0x10 ;  /* 0x000000103b177836 */ /* 0x002fe20000000000 */
[----:B------:R-:W-:Y:S02]  /*9300*/  UIADD3 UR53, UPT, UPT, UR41, 0x10, URZ ;  /* 0x0000001029357890 */ /* 0x000fe4000fffe0ff */
[----:B------:R-:W-:Y:S02]  /*9310*/  UISETP.NE.AND UP0, UPT, UR43, 0x4, UPT ;  /* 0x000000042b00788c */ /* 0x000fe4000bf05270 */
[----:B------:R-:W-:Y:S02]  /*9320*/  SHF.R.U32.HI R21, RZ, 0x15, R23 ;  /* 0x00000015ff157819 */ /* 0x000fe40000011617 */
[----:B------:R-:W-:Y:S02]  /*9330*/  USEL UR43, UR43, URZ, UP0 ;  /* 0x000000ff2b2b7287 */ /* 0x000fe40008000000 */
[----:B------:R-:W-:Y:S01]  /*9340*/  LOP3.LUT R22, R21, 0x3, RZ, 0xc0, !PT ;  /* 0x0000000315167812 */ /* 0x000fe200078ec0ff */
[----:B------:R1:W-:Y:S01]  /*9350*/  @P2 SYNCS.ARRIVE.TRANS64.RED.A1T0 RZ, [R106+URZ], RZ ;  /* 0x000000ff6aff29a7 */ /* 0x0003e200081004ff */
[----:B------:R-:W-:Y:S01]  /*9360*/  BSSY B1, `(.L_x_146) ;  /* 0x0000015000017945 */ /* 0x000fe20003800000 */
[----:B------:R-:W3:Y:S02]  /*9370*/  @P2 SYNCS.PHASECHK.TRANS64.TRYWAIT P0, [R0+URZ+0x170], R2 ;  /* 0x00017002000025a7 */ /* 0x000ee400080011ff */
[----:B---3--:R-:W-:Y:S01]  /*9380*/  @P2 SEL R70, RZ, 0x1, !P0 ;  /* 0x00000001ff462807 */ /* 0x008fe20004000000 */
[----:B-1----:R-:W-:Y:S06]  /*9390*/  @!P2 BRA `(.L_x_147) ;  /* 0x000000000044a947 */ /* 0x002fec0003800000 */
[----:B------:R-:W-:Y:S01]  /*93a0*/  ISETP.NE.AND P1, PT, R71, RZ, PT ;  /* 0x000000ff4700720c */ /* 0x000fe20003f25270 */
[----:B------:R-:W-:Y:S01]  /*93b0*/  BSSY B0, `(.L_x_148) ;  /* 0x0000009000007945 */ /* 0x000fe20003800000 */
[----:B------:R-:W-:Y:S11]  /*93c0*/  ISETP.NE.AND P0, PT, R70, RZ, PT ;  /* 0x000000ff4600720c */ /* 0x000ff60003f05270 */
[----:B------:R-:W-:Y:S05]  /*93d0*/  @P1 IMAD R3, R68, 0x1000, R104 ;  /* 0x0000100044031824 */ /* 0x000fea00078e0268 */
[----:B------:R-:W-:Y:S05]  /*93e0*/  @P1 IADD3 R2, PT, PT, R3, UR45, RZ ;  /* 0x0000002d03021c10 */ /* 0x000fea000fffe0ff */
[----:B------:R-:W-:Y:S01]  /*93f0*/  @P1 IMAD.IADD R2, R69, 0x1, R2 ;  /* 0x0000000145021824 */ /* 0x000fe200078e0202 */
[----:B------:R-:W-:Y:S06]  /*9400*/  @P0 BRA `(.L_x_149) ;  /* 0x00000000000c0947 */ /* 0x000fec0003800000 */
[----:B------:R-:W-:Y:S04]  /*9410*/  SHF.L.U32 R20, RZ, 0x1f, RZ ;  /* 0x0000001fff147819 */ /* 0x000fe800000006ff */
[----:B------:R-:W1:Y:S02]  /*9420*/  SYNCS.PHASECHK.TRANS64.TRYWAIT P0, [R0+URZ+0x170], R20 ;  /* 0x00017014000075a7 */ /* 0x000e6400080011ff */
[----:B-1----:R-:W-:Y:S05]  /*9430*/  @!P0 BRA `(.L_x_150) ;  /* 0x0000006c00288947 */ /* 0x002fea0003800000 */
.L_x_149:
[----:B------:R-:W-:Y:S05]  /*9440*/  BSYNC B0 ;  /* 0x0000000000007941 */ /* 0x000fea0003800000 */
.L_x_148:
[----:B------:R-:W-:Y:S02]  /*9450*/  ISETP.NE.AND P0, PT, R71, RZ, PT ;  /* 0x000000ff4700720c */ /* 0x000fe40003f05270 */
[----:B------:R-:W-:Y:S11]  /*9460*/  IADD3 R68, PT, PT, R68, 0x1, RZ ;  /* 0x0000000144447810 */ /* 0x000ff60007ffe0ff */
[----:B------:R3:W4:Y:S04]  /*9470*/  @P0 LDS.128 R60, [R3+UR45+0x300] ;  /* 0x0003002d033c0984 */ /* 0x0007280008000c00 */
[----:B------:R3:W1:Y:S04]  /*9480*/  @P0 LDS.128 R72, [R3+UR45+0xb00] ;  /* 0x000b002d03480984 */ /* 0x0006680008000c00 */
[----:B------:R3:W1:Y:S04]  /*9490*/  @P0 LDS.128 R64, [R2+0x300] ;  /* 0x0003000002400984 */ /* 0x0006680000000c00 */
[----:B------:R3:W1:Y:S02]  /*94a0*/  @P0 LDS.128 R76, [R2+0xb00] ;  /* 0x000b0000024c0984 */ /* 0x0006640000000c00 */
.L_x_147:
[----:B------:R-:W-:Y:S05]  /*94b0*/  BSYNC B1 ;  /* 0x0000000000017941 */ /* 0x000fea0003800000 */
.L_x_146:
[----:B------:R-:W-:Y:S11]  /*94c0*/  ISETP.NE.AND P0, PT, R98, R22, PT ;  /* 0x000000166200720c */ /* 0x000ff60003f05270 */
[----:B------:R-:W-:Y:S02]  /*94d0*/  @!UPT UIADD3 URZ, UPT, UPT, URZ, URZ, URZ ;  /* 0x000000fffffff290 */ /* 0x000fe4000fffe0ff */
[----:B------:R-:W-:Y:S05]  /*94e0*/  @P0 BRA `(.L_x_151) ;  /* 0x0000000000bc0947 */ /* 0x000fea0003800000 */
[----:B------:R-:W-:Y:S11]  /*94f0*/  LOP3.LUT P0, RZ, R21, 0x3, R99, 0x48, !PT ;  /* 0x0000000315ff7812 */ /* 0x000ff60007804863 */
[----:B------:R-:W-:Y:S02]  /*9500*/  @!UPT UIADD3 URZ, UPT, UPT, URZ, URZ, URZ ;  /* 0x000000fffffff290 */ /* 0x000fe4000fffe0ff */
[----:B------:R-:W-:Y:S05]  /*9510*/  @!P0 BRA `(.L_x_152) ;  /* 0x0000000000408947 */ /* 0x000fea0003800000 */
[----:B------:R-:W5:Y:S01]  /*9520*/  LDCU.64 UR8, c[0x4][0x70] ;  /* 0x01000e00ff0877ac */ /* 0x000f620008000a00 */
[----:B---3--:R-:W-:Y:S01]  /*9530*/  MOV R3, 0x0 ;  /* 0x0000000000037802 */ /* 0x008fe20000000f00 */
[----:B------:R-:W-:Y:S02]  /*9540*/  HFMA2 R12, -RZ, RZ, 0, 5.9604644775390625e-08 ;  /* 0x00000001ff0c7431 */ /* 0x000fe400000001ff */
[----:B------:R-:W-:Y:S02]  /*9550*/  IMAD.MOV.U32 R8, RZ, RZ, 0x192 ;  /* 0x00000192ff087424 */ /* 0x000fe400078e00ff */
[----:B------:R-:W-:Y:S01]  /*9560*/  IMAD.MOV.U32 R13, RZ, RZ, RZ ;  /* 0x000000ffff0d7224 */ /* 0x000fe200078e00ff */
[----:B------:R-:W3:Y:S01]  /*9570*/  LDCU.64 UR6, c[0x4][0x78] ;  /* 0x01000f00ff0677ac */ /* 0x000ee20008000a00 */
[----:B------:R-:W1:Y:S01]  /*9580*/  LDC.64 R2, c[0x4][R3] ;  /* 0x0100000003027b82 */ /* 0x000e620000000a00 */
[----:B------:R-:W2:Y:S01]  /*9590*/  LDCU.64 UR4, c[0x4][0x10] ;  /* 0x01000200ff0477ac */ /* 0x000ea20008000a00 */
[----:B-----5:R-:W-:Y:S01]  /*95a0*/  MOV R5, UR9 ;  /* 0x0000000900057c02 */ /* 0x020fe20008000f00 */
[----:B------:R-:W-:Y:S01]  /*95b0*/  IMAD.U32 R4, RZ, RZ, UR8 ;  /* 0x00000008ff047e24 */ /* 0x000fe2000f8e00ff */
[----:B---3--:R-:W-:Y:S01]  /*95c0*/  MOV R7, UR7 ;  /* 0x0000000700077c02 */ /* 0x008fe20008000f00 */
[----:B------:R-:W-:Y:S01]  /*95d0*/  IMAD.U32 R6, RZ, RZ, UR6 ;  /* 0x00000006ff067e24 */ /* 0x000fe2000f8e00ff */
[----:B--2---:R-:W-:Y:S01]  /*95e0*/  MOV R11, UR5 ;  /* 0x00000005000b7c02 */ /* 0x004fe20008000f00 */
[----:B------:R-:W-:Y:S02]  /*95f0*/  IMAD.U32 R10, RZ, RZ, UR4 ;  /* 0x00000004ff0a7e24 */ /* 0x000fe4000f8e00ff */
[----:B-1----:R-:W-:Y:S07]  /*9600*/  LEPC R20, `(.L_x_152) ;  /* 0x000000001014794e */ /* 0x002fee0000000000 */
[----:B----4-:R-:W-:Y:S05]  /*9610*/  CALL.ABS.NOINC R2 ;  /* 0x0000000002007343 */ /* 0x010fea0003c00000 */
.L_x_152:
[----:B------:R-:W-:Y:S05]  /*9620*/  WARPSYNC.ALL ;  /* 0x0000000000007948 */ /* 0x000fea0003800000 */
[C---:B------:R-:W-:Y:S01]  /*9630*/  R2UR UR4, R23.reuse ;  /* 0x00000000170472ca */ /* 0x040fe200000e0000 */
[----:B-1----:R-:W-:Y:S05]  /*9640*/  VIADD R0, R23, 0x40 ;  /* 0x0000004017007836 */ /* 0x002fea0000000000 */
[----:B------:R-:W-:Y:S04]  /*9650*/  SHF.R.U32.HI R0, RZ, 0x15, R0 ;  /* 0x00000015ff007819 */ /* 0x000fe80000011600 */
[----:B------:R-:W-:Y:S03]  /*9660*/  LOP3.LUT P0, RZ, R0, 0x3, R99, 0x48, !PT ;  /* 0x0000000300ff7812 */ /* 0x000fe60007804863 */
[----:B------:R-:W1:Y:S10]  /*9670*/  LDTM.x16 R24, tmem[UR4] ;  /* 0x00000004001879ee */ /* 0x000e740008240000 */
[----:B-1----:R-:W-:Y:S05]  /*9680*/  @!P0 BRA `(.L_x_153) ;  /* 0x0000000000408947 */ /* 0x002fea0003800000 */
[----:B------:R-:W1:Y:S01]  /*9690*/  LDCU.64 UR8, c[0x4][0x70] ;  /* 0x01000e00ff0877ac */ /* 0x000e620008000a00 */
[----:B---3--:R-:W-:Y:S01]  /*96a0*/  MOV R3, 0x0 ;  /* 0x0000000000037802 */ /* 0x008fe20000000f00 */
[----:B------:R-:W-:Y:S02]  /*96b0*/  HFMA2 R12, -RZ, RZ, 0, 5.9604644775390625e-08 ;  /* 0x00000001ff0c7431 */ /* 0x000fe400000001ff */
[----:B------:R-:W-:Y:S02]  /*96c0*/  IMAD.MOV.U32 R8, RZ, RZ, 0x192 ;  /* 0x00000192ff087424 */ /* 0x000fe400078e00ff */
[----:B------:R-:W-:Y:S01]  /*96d0*/  IMAD.MOV.U32 R13, RZ, RZ, RZ ;  /* 0x000000ffff0d7224 */ /* 0x000fe200078e00ff */
[----:B------:R-:W3:Y:S01]  /*96e0*/  LDCU.64 UR6, c[0x4][0x78] ;  /* 0x01000f00ff0677ac */ /* 0x000ee20008000a00 */
[----:B------:R-:W2:Y:S01]  /*96f0*/  LDC.64 R2, c[0x4][R3] ;  /* 0x0100000003027b82 */ /* 0x000ea20000000a00 */
        /* <DEDUP_REMOVED lines=9> */
.L_x_153:
[----:B------:R-:W-:Y:S05]  /*9790*/  WARPSYNC.ALL ;  /* 0x0000000000007948 */ /* 0x000fea0003800000 */
[----:B------:R-:W-:Y:S11]  /*97a0*/  R2UR UR4, R23 ;  /* 0x00000000170472ca */ /* 0x000ff600000e0000 */
[----:B------:R-:W-:Y:S02]  /*97b0*/  @!UPT UIADD3 URZ, UPT, UPT, URZ, URZ, URZ ;  /* 0x000000fffffff290 */ /* 0x000fe4000fffe0ff */
[----:B------:R-:W1:Y:S02]  /*97c0*/  LDTM.x16 R4, tmem[UR4+0x40] ;  /* 0x00004004000479ee */ /* 0x000e640008240000 */
[----:B-1----:R-:W-:Y:S01]  /*97d0*/  NOP ;  /* 0x0000000000007918 */ /* 0x002fe20000000000 */
.L_x_151:
[----:B------:R-:W-:Y:S01]  /*97e0*/  ISETP.NE.AND P2, PT, R105, RZ, PT ;  /* 0x000000ff6900720c */ /* 0x000fe20003f45270 */
[----:B-1----:R-:W-:Y:S01]  /*97f0*/  FMUL R0, R52, R24 ;  /* 0x0000001834007220 */ /* 0x002fe20000400000 */
[----:B---34-:R-:W-:Y:S01]  /*9800*/  SHF.L.U32 R3, R60, 0x10, RZ ;  /* 0x000000103c037819 */ /* 0x018fe200000006ff */
        /* <DEDUP_REMOVED lines=146> */
.L_x_155:
[----:B------:R-:W-:Y:S05]  /*a130*/  BSYNC.RECONVERGENT B0 ;  /* 0x0000000000007941 */ /* 0x000fea0003800200 */
.L_x_154:
[----:B------:R-:W-:Y:S01]  /*a140*/  BAR.SYNC.DEFER_BLOCKING 0x1, 0x80 ;  /* 0x0042000000007b1d */ /* 0x000fe20000010000 */
[----:B------:R-:W-:Y:S04]  /*a150*/  UIADD3 UR40, UPT, UPT, UR43, 0x1, URZ ;  /* 0x000000012b287890 */ /* 0x000fe8000fffe0ff */
[----:B------:R-:W-:Y:S04]  /*a160*/  UISETP.NE.AND UP0, UPT, UR40, 0x4, UPT ;  /* 0x000000042800788c */ /* 0x000fe8000bf05270 */
[----:B------:R-:W-:Y:S01]  /*a170*/  USEL UR40, UR40, URZ, UP0 ;  /* 0x000000ff28287287 */ /* 0x000fe20008000000 */
[----:B------:R3:W-:Y:S01]  /*a180*/  @P2 SYNCS.ARRIVE.TRANS64.RED.A1T0 RZ, [R106+URZ], RZ ;  /* 0x000000ff6aff29a7 */ /* 0x0007e200081004ff */
[----:B------:R-:W-:Y:S01]  /*a190*/  BSSY B1, `(.L_x_156) ;  /* 0x000001a000017945 */ /* 0x000fe20003800000 */
[----:B------:R-:W4:Y:S01]  /*a1a0*/  @P2 SYNCS.PHASECHK.TRANS64.TRYWAIT P0, [R0+URZ+0x170], R2 ;  /* 0x00017002000025a7 */ /* 0x000f2200080011ff */
[----:B---3--:R-:W-:Y:S01]  /*a1b0*/  HFMA2 R106, -RZ, RZ, 0, 0 ;  /* 0x00000000ff6a7431 */ /* 0x008fe200000001ff */
[----:B----4-:R-:W-:Y:S01]  /*a1c0*/  @P2 SEL R70, RZ, 0x1, !P0 ;  /* 0x00000001ff462807 */ /* 0x010fe20004000000 */
[----:B------:R-:W-:Y:S06]  /*a1d0*/  @!P2 BRA `(.L_x_157) ;  /* 0x000000000054a947 */ /* 0x000fec0003800000 */
[----:B------:R-:W-:Y:S01]  /*a1e0*/  ISETP.NE.AND P1, PT, R71, RZ, PT ;  /* 0x000000ff4700720c */ /* 0x000fe20003f25270 */
[----:B------:R-:W-:Y:S01]  /*a1f0*/  BSSY B0, `(.L_x_158) ;  /* 0x0000009000007945 */ /* 0x000fe20003800000 */
[----:B------:R-:W-:Y:S11]  /*a200*/  ISETP.NE.AND P0, PT, R70, RZ, PT ;  /* 0x000000ff4600720c */ /* 0x000ff60003f05270 */
[----:B------:R-:W-:Y:S05]  /*a210*/  @P1 IMAD R3, R68, 0x1000, R104 ;  /* 0x0000100044031824 */ /* 0x000fea00078e0268 */
[----:B------:R-:W-:Y:S05]  /*a220*/  @P1 IADD3 R2, PT, PT, R3, UR45, RZ ;  /* 0x0000002d03021c10 */ /* 0x000fea000fffe0ff */
[----:B------:R-:W-:Y:S01]  /*a230*/  @P1 IMAD.IADD R2, R69, 0x1, R2 ;  /* 0x0000000145021824 */ /* 0x000fe200078e0202 */
[----:B------:R-:W-:Y:S06]  /*a240*/  @P0 BRA `(.L_x_159) ;  /* 0x00000000000c0947 */ /* 0x000fec0003800000 */
[----:B-1----:R-:W-:Y:S04]  /*a250*/  SHF.L.U32 R20, RZ, 0x1f, RZ ;  /* 0x0000001fff147819 */ /* 0x002fe800000006ff */
[----:B------:R-:W1:Y:S02]  /*a260*/  SYNCS.PHASECHK.TRANS64.TRYWAIT P0, [R0+URZ+0x170], R20 ;  /* 0x00017014000075a7 */ /* 0x000e6400080011ff */
[----:B-1----:R-:W-:Y:S05]  /*a270*/  @!P0 BRA `(.L_x_160) ;  /* 0x0000005c00ac8947 */ /* 0x002fea0003800000 */
.L_x_159:
[----:B------:R-:W-:Y:S05]  /*a280*/  BSYNC B0 ;  /* 0x0000000000007941 */ /* 0x000fea0003800000 */
.L_x_158:
[----:B------:R-:W-:Y:S01]  /*a290*/  ISETP.NE.AND P0, PT, R71, RZ, PT ;  /* 0x000000ff4700720c */ /* 0x000fe20003f05270 */
[----:B------:R-:W-:Y:S11]  /*a2a0*/  VIADD R68, R68, 0x1 ;  /* 0x0000000144447836 */ /* 0x000ff60000000000 */
[----:B------:R-:W-:Y:S01]  /*a2b0*/  @!UPT UIADD3 URZ, UPT, UPT, URZ, URZ, URZ ;  /* 0x000000fffffff290 */ /* 0x000fe2000fffe0ff */
[----:B------:R3:W4:Y:S04]  /*a2c0*/  @P0 LDS.128 R60, [R3+UR45+0x300] ;  /* 0x0003002d033c0984 */ /* 0x0007280008000c00 */
[----:B------:R3:W1:Y:S04]  /*a2d0*/  @P0 LDS.128 R72, [R3+UR45+0xb00] ;  /* 0x000b002d03480984 */ /* 0x0006680008000c00 */
[----:B------:R3:W1:Y:S04]  /*a2e0*/  @P0 LDS.128 R64, [R2+0x300] ;  /* 0x0003000002400984 */ /* 0x0006680000000c00 */
[----:B------:R3:W1:Y:S01]  /*a2f0*/  @P0 LDS.128 R76, [R2+0xb00] ;  /* 0x000b0000024c0984 */ /* 0x0006620000000c00 */
[C---:B------:R-:W-:Y:S04]  /*a300*/  ISETP.NE.AND P0, PT, R68.reuse, 0x4, PT ;  /* 0x000000044400780c */ /* 0x040fe80003f05270 */
[----:B------:R-:W-:Y:S02]  /*a310*/  SEL R68, R68, RZ, P0 ;  /* 0x000000ff44447207 */ /* 0x000fe40000000000 */
[----:B------:R-:W-:Y:S02]  /*a320*/  SEL R106, RZ, 0x1, P0 ;  /* 0x00000001ff6a7807 */ /* 0x000fe40000000000 */
.L_x_157:
[----:B------:R-:W-:Y:S05]  /*a330*/  BSYNC B1 ;  /* 0x0000000000017941 */ /* 0x000fea0003800000 */
.L_x_156:
[----:B---3--:R-:W-:Y:S05]  /*a340*/  VIADD R3, R59, 0x400010 ;  /* 0x004000103b037836 */ /* 0x008fea0000000000 */
[----:B-1----:R-:W-:Y:S04]  /*a350*/  SHF.R.U32.HI R0, RZ, 0x15, R3 ;  /* 0x00000015ff007819 */ /* 0x002fe80000011603 */
        /* <DEDUP_REMOVED lines=23> */
.L_x_162:
        /* <DEDUP_REMOVED lines=23> */
.L_x_163:
[----:B------:R-:W-:Y:S05]  /*a640*/  WARPSYNC.ALL ;  /* 0x0000000000007948 */ /* 0x000fea0003800000 */
[----:B------:R-:W-:Y:S11]  /*a650*/  R2UR UR4, R2 ;  /* 0x00000000020472ca */ /* 0x000ff600000e0000 */
[----:B------:R-:W-:Y:S02]  /*a660*/  @!UPT UIADD3 URZ, UPT, UPT, URZ, URZ, URZ ;  /* 0x000000fffffff290 */ /* 0x000fe4000fffe0ff */
[----:B------:R-:W1:Y:S02]  /*a670*/  LDTM.x16 R4, tmem[UR4+0x40] ;  /* 0x00004004000479ee */ /* 0x000e640008240000 */
[----:B-1----:R-:W-:Y:S01]  /*a680*/  NOP ;  /* 0x0000000000007918 */ /* 0x002fe20000000000 */
.L_x_161:
[----:B------:R-:W-:Y:S01]  /*a690*/  ISETP.NE.AND P2, PT, R105, RZ, PT ;  /* 0x000000ff6900720c */ /* 0x000fe20003f45270 */
[----:B------:R-:W-:Y:S01]  /*a6a0*/  FMUL R0, R52, R24 ;  /* 0x0000001834007220 */ /* 0x000fe20000400000 */
[----:B----4-:R-:W-:Y:S01]  /*a6b0*/  SHF.L.U32 R3, R60, 0x10, RZ ;  /* 0x000000103c037819 */ /* 0x010fe200000006ff */
        /* <DEDUP_REMOVED lines=121> */
[----:B------:R-:W-:Y:S01]  /*ae50*/  @P2 SHF.L.U32 R2, R106, 0x1f, RZ ;  /* 0x0000001f6a022819 */ /* 0x000fe200000006ff */
        /* <DEDUP_REMOVED lines=16> */
[----:B------:R-:W-:Y:S02]  /*af60*/  UIADD3 UR5, UPT, UPT, UR41, 0x50, URZ ;  /* 0x0000005029057890 */ /* 0x000fe4000fffe0ff */
[----:B------:R-:W-:Y:S01]  /*af70*/  UIADD3 UR4, UPT, UPT, UR45, 0x3b00, URZ ;  /* 0x00003b002d047890 */ /* 0x000fe2000fffe0ff */
[----:B------:R-:W-:Y:S01]  /*af80*/  UMOV UR7, UR44 ;  /* 0x0000002c00077c82 */ /* 0x000fe20008000000 */
[----:B------:R-:W-:Y:S03]  /*af90*/  UMOV UR6, UR54 ;  /* 0x0000003600067c82 */ /* 0x000fe60008000000 */
[----:B------:R3:W-:Y:S04]  /*afa0*/  UTMASTG.3D [UR52], [UR8] ;  /* 0x00000034080073b5 */ /* 0x0007e80008010000 */
[----:B------:R3:W-:Y:S01]  /*afb0*/  UTMASTG.3D [UR4], [UR8] ;  /* 0x00000004080073b5 */ /* 0x0007e20008010000 */
[----:B------:R0:W-:Y:S01]  /*afc0*/  UTMACMDFLUSH ;  /* 0x00000000000079b7 */ /* 0x0001e20000000000 */
[----:B---3--:R-:W-:Y:S04]  /*afd0*/  DEPBAR.LE SB0, 0x1 ;  /* 0x000080400000791a */ /* 0x008fe80000000000 */
.L_x_165:
[----:B------:R-:W-:Y:S05]  /*afe0*/  BSYNC.RECONVERGENT B0 ;  /* 0x0000000000007941 */ /* 0x000fea0003800200 */
.L_x_164:
        /* <DEDUP_REMOVED lines=20> */
[----:B------:R-:W-:Y:S04]  /*b130*/  SHF.L.U32 R20, R106, 0x1f, RZ ;  /* 0x0000001f6a147819 */ /* 0x000fe800000006ff */
[----:B------:R-:W1:Y:S02]  /*b140*/  SYNCS.PHASECHK.TRANS64.TRYWAIT P0, [R0+URZ+0x170], R20 ;  /* 0x00017014000075a7 */ /* 0x000e6400080011ff */
[----:B-1----:R-:W-:Y:S05]  /*b150*/  @!P0 BRA `(.L_x_170) ;  /* 0x0000005000088947 */ /* 0x002fea0003800000 */
.L_x_169:
[----:B------:R-:W-:Y:S05]  /*b160*/  BSYNC B0 ;  /* 0x0000000000007941 */ /* 0x000fea0003800000 */
.L_x_168:
[----:B------:R-:W-:Y:S01]  /*b170*/  ISETP.NE.AND P0, PT, R71, RZ, PT ;  /* 0x000000ff4700720c */ /* 0x000fe20003f05270 */
[----:B------:R-:W-:Y:S11]  /*b180*/  VIADD R68, R68, 0x1 ;  /* 0x0000000144447836 */ /* 0x000ff60000000000 */
[----:B------:R-:W-:Y:S01]  /*b190*/  @!UPT UIADD3 URZ, UPT, UPT, URZ, URZ, URZ ;  /* 0x000000fffffff290 */ /* 0x000fe2000fffe0ff */
[----:B------:R3:W4:Y:S04]  /*b1a0*/  @P0 LDS.128 R60, [R3+UR45+0x300] ;  /* 0x0003002d033c0984 */ /* 0x0007280008000c00 */
[----:B------:R3:W2:Y:S04]  /*b1b0*/  @P0 LDS.128 R72, [R3+UR45+0xb00] ;  /* 0x000b002d03480984 */ /* 0x0006a80008000c00 */
[----:B------:R3:W2:Y:S04]  /*b1c0*/  @P0 LDS.128 R64, [R2+0x300] ;  /* 0x0003000002400984 */ /* 0x0006a80000000c00 */
[----:B------:R3:W2:Y:S01]  /*b1d0*/  @P0 LDS.128 R76, [R2+0xb00] ;  /* 0x000b0000024c0984 */ /* 0x0006a20000000c00 */
[C---:B------:R-:W-:Y:S04]  /*b1e0*/  ISETP.NE.AND P0, PT, R68.reuse, 0x4, PT ;  /* 0x000000044400780c */ /* 0x040fe80003f05270 */
[----:B-1----:R-:W-:Y:S02]  /*b1f0*/  SEL R0, RZ, 0x1, P0 ;  /* 0x00000001ff007807 */ /* 0x002fe40000000000 */
[----:B------:R-:W-:Y:S02]  /*b200*/  SEL R68, R68, RZ, P0 ;  /* 0x000000ff44447207 */ /* 0x000fe40000000000 */
[----:B------:R-:W-:Y:S02]  /*b210*/  LOP3.LUT R106, R106, R0, RZ, 0x3c, !PT ;  /* 0x000000006a6a7212 */ /* 0x000fe400078e3cff */
.L_x_167:
[----:B------:R-:W-:Y:S05]  /*b220*/  BSYNC B1 ;  /* 0x0000000000017941 */ /* 0x000fea0003800000 */
.L_x_166:
[----:B------:R-:W-:Y:S11]  /*b230*/  ISETP.NE.AND P0, PT, R98, R22, PT ;  /* 0x000000166200720c */ /* 0x000ff60003f05270 */
[----:B------:R-:W-:Y:S02]  /*b240*/  @!UPT UIADD3 URZ, UPT, UPT, URZ, URZ, URZ ;  /* 0x000000fffffff290 */ /* 0x000fe4000fffe0ff */
[----:B------:R-:W-:Y:S05]  /*b250*/  @P0 BRA `(.L_x_171) ;  /* 0x0000000000bc0947 */ /* 0x000fea0003800000 */
[----:B------:R-:W-:Y:S11]  /*b260*/  LOP3.LUT P0, RZ, R21, 0x3, R99, 0x48, !PT ;  /* 0x0000000315ff7812 */ /* 0x000ff60007804863 */
[----:B------:R-:W-:Y:S02]  /*b270*/  @!UPT UIADD3 URZ, UPT, UPT, URZ, URZ, URZ ;  /* 0x000000fffffff290 */ /* 0x000fe4000fffe0ff */
[----:B------:R-:W-:Y:S05]  /*b280*/  @!P0 BRA `(.L_x_172) ;  /* 0x0000000000408947 */ /* 0x000fea0003800000 */
        /* <DEDUP_REMOVED lines=16> */
.L_x_172:
        /* <DEDUP_REMOVED lines=23> */
.L_x_173:
[----:B------:R-:W-:Y:S05]  /*b500*/  WARPSYNC.ALL ;  /* 0x0000000000007948 */ /* 0x000fea0003800000 */
[----:B------:R-:W-:Y:S11]  /*b510*/  R2UR UR4, R23 ;  /* 0x00000000170472ca */ /* 0x000ff600000e0000 */
[----:B------:R-:W-:Y:S02]  /*b520*/  @!UPT UIADD3 URZ, UPT, UPT, URZ, URZ, URZ ;  /* 0x000000fffffff290 */ /* 0x000fe4000fffe0ff */
[----:B------:R-:W1:Y:S02]  /*b530*/  LDTM.x16 R4, tmem[UR4+0x40] ;  /* 0x00004004000479ee */ /* 0x000e640008240000 */
[----:B-1----:R-:W-:Y:S01]  /*b540*/  NOP ;  /* 0x0000000000007918 */ /* 0x002fe20000000000 */
.L_x_171:
[----:B------:R-:W-:Y:S01]  /*b550*/  ISETP.NE.AND P2, PT, R105, RZ, PT ;  /* 0x000000ff6900720c */ /* 0x000fe20003f45270 */
[----:B------:R-:W-:Y:S01]  /*b560*/  FMUL R0, R52, R24 ;  /* 0x0000001834007220 */ /* 0x000fe20000400000 */
        /* <DEDUP_REMOVED lines=22> */
[----:B--2---:R-:W-:Y:S01]  /*b6d0*/  LOP3.LUT R41, R66, 0xffff0000, RZ, 0xc0, !PT ;  /* 0xffff000042297812 */ /* 0x004fe200078ec0ff */
        /* <DEDUP_REMOVED lines=106> */
[----:B--2---:R-:W2:Y:S02]  /*bd80*/  FENCE.VIEW.ASYNC.S ;  /* 0x00000000000073c6 */ /* 0x004ea40000000000 */
[----:B------:R-:W-:Y:S05]  /*bd90*/  WARPSYNC.ALL ;  /* 0x0000000000007948 */ /* 0x000fea0003800000 */
[----:B------:R-:W-:Y:S01]  /*bda0*/  BSSY.RECONVERGENT B0, `(.L_x_174) ;  /* 0x0000012000007945 */ /* 0x000fe20003800200 */
[----:B--2---:R-:W-:Y:S06]  /*bdb0*/  BAR.SYNC.DEFER_BLOCKING 0x1, 0x80 ;  /* 0x0042000000007b1d */ /* 0x004fec0000010000 */
[----:B------:R-:W-:Y:S05]  /*bdc0*/  @P0 BRA `(.L_x_175) ;  /* 0x00000000003c0947 */ /* 0x000fea0003800000 */
[----:B------:R-:W-:Y:S02]  /*bdd0*/  UIADD3 UR4, UPT, UPT, UR45, 0x300, URZ ;  /* 0x000003002d047890 */ /* 0x000fe4000fffe0ff */
[----:B------:R-:W-:Y:S01]  /*bde0*/  UIADD3 UR8, UP0, UPT, UR58, 0xa80, URZ ;  /* 0x00000a803a087890 */ /* 0x000fe2000ff1e0ff */
[----:B------:R-:W-:Y:S01]  /*bdf0*/  UMOV UR54, UR42 ;  /* 0x0000002a00367c82 */ /* 0x000fe20008000000 */
[----:B------:R-:W-:Y:S02]  /*be00*/  UMOV UR55, UR44 ;  /* 0x0000002c00377c82 */ /* 0x000fe40008000000 */
[----:B------:R-:W-:Y:S01]  /*be10*/  MOV R88, UR4 ;  /* 0x0000000400587c02 */ /* 0x000fe20008000f00 */
[----:B------:R-:W-:Y:S02]  /*be20*/  UIADD3.X UR9, UPT, UPT, URZ, UR59, URZ, UP0, !UPT ;  /* 0x0000003bff097290 */ /* 0x000fe400087fe4ff */
[----:B------:R-:W-:Y:S01]  /*be30*/  UIADD3 UR5, UPT, UPT, UR41, 0x60, URZ ;  /* 0x0000006029057890 */ /* 0x000fe2000fffe0ff */
[----:B------:R-:W-:Y:S01]  /*be40*/  R2UR UR52, R88 ;  /* 0x00000000583472ca */ /* 0x000fe200000e0000 */
[----:B------:R-:W-:Y:S01]  /*be50*/  UIADD3 UR4, UPT, UPT, UR45, 0xb00, URZ ;  /* 0x00000b002d047890 */ /* 0x000fe2000fffe0ff */
[----:B------:R-:W-:Y:S01]  /*be60*/  UMOV UR6, UR42 ;  /* 0x0000002a00067c82 */ /* 0x000fe20008000000 */
[----:B------:R-:W-:Y:S10]  /*be70*/  UMOV UR7, UR44 ;  /* 0x0000002c00077c82 */ /* 0x000ff40008000000 */
[----:B------:R2:W-:Y:S01]  /*be80*/  UTMASTG.3D [UR52], [UR8] ;  /* 0x00000034080073b5 */ /* 0x0005e20008010000 */
[----:B------:R2:W-:Y:S01]  /*be90*/  UTMASTG.3D [UR4], [UR8] ;  /* 0x00000004080073b5 */ /* 0x0005e20008010000 */
[----:B------:R0:W-:Y:S01]  /*bea0*/  UTMACMDFLUSH ;  /* 0x00000000000079b7 */ /* 0x0001e20000000000 */
[----:B--2---:R-:W-:Y:S04]  /*beb0*/  DEPBAR.LE SB0, 0x1 ;  /* 0x000080400000791a */ /* 0x004fe80000000000 */
.L_x_175:
[----:B------:R-:W-:Y:S05]  /*bec0*/  BSYNC.RECONVERGENT B0 ;  /* 0x0000000000007941 */ /* 0x000fea0003800200 */
.L_x_174:
[----:B------:R-:W-:Y:S01]  /*bed0*/  BAR.SYNC.DEFER_BLOCKING 0x1, 0x80 ;  /* 0x0042000000007b1d */ /* 0x000fe20000010000 */
[----:B------:R-:W-:Y:S04]  /*bee0*/  UIADD3 UR40, UPT, UPT, UR43, 0x1, URZ ;  /* 0x000000012b287890 */ /* 0x000fe8000fffe0ff */
[----:B------:R-:W-:Y:S04]  /*bef0*/  UISETP.NE.AND UP0, UPT, UR40, 0x4, UPT ;  /* 0x000000042800788c */ /* 0x000fe8000bf05270 */
[----:B------:R-:W-:Y:S01]  /*bf00*/  USEL UR40, UR40, URZ, UP0 ;  /* 0x000000ff28287287 */ /* 0x000fe20008000000 */
[----:B------:R2:W-:Y:S01]  /*bf10*/  @P2 SYNCS.ARRIVE.TRANS64.RED.A1T0 RZ, [R107+URZ], RZ ;  /* 0x000000ff6bff29a7 */ /* 0x0005e200081004ff */
[----:B------:R-:W-:Y:S01]  /*bf20*/  BSSY B1, `(.L_x_176) ;  /* 0x000001a000017945 */ /* 0x000fe20003800000 */
[----:B------:R-:W3:Y:S02]  /*bf30*/  @P2 SYNCS.PHASECHK.TRANS64.TRYWAIT P0, [R0+URZ+0x170], R2 ;  /* 0x00017002000025a7 */ /* 0x000ee400080011ff */
[----:B---3--:R-:W-:Y:S01]  /*bf40*/  @P2 SEL R70, RZ, 0x1, !P0 ;  /* 0x00000001ff462807 */ /* 0x008fe20004000000 */
[----:B--2---:R-:W-:Y:S06]  /*bf50*/  @!P2 BRA `(.L_x_177) ;  /* 0x000000000058a947 */ /* 0x004fec0003800000 */
[----:B------:R-:W-:Y:S01]  /*bf60*/  ISETP.NE.AND P1, PT, R71, RZ, PT ;  /* 0x000000ff4700720c */ /* 0x000fe20003f25270 */
[----:B------:R-:W-:Y:S01]  /*bf70*/  BSSY B0, `(.L_x_178) ;  /* 0x0000009000007945 */ /* 0x000fe20003800000 */
[----:B------:R-:W-:Y:S11]  /*bf80*/  ISETP.NE.AND P0, PT, R70, RZ, PT ;  /* 0x000000ff4600720c */ /* 0x000ff60003f05270 */
[----:B------:R-:W-:Y:S05]  /*bf90*/  @P1 IMAD R3, R68, 0x1000, R104 ;  /* 0x0000100044031824 */ /* 0x000fea00078e0268 */
[----:B------:R-:W-:Y:S05]  /*bfa0*/  @P1 IADD3 R2, PT, PT, R3, UR45, RZ ;  /* 0x0000002d03021c10 */ /* 0x000fea000fffe0ff */
[----:B------:R-:W-:Y:S01]  /*bfb0*/  @P1 IMAD.IADD R2, R69, 0x1, R2 ;  /* 0x0000000145021824 */ /* 0x000fe200078e0202 */
[----:B------:R-:W-:Y:S06]  /*bfc0*/  @P0 BRA `(.L_x_179) ;  /* 0x00000000000c0947 */ /* 0x000fec0003800000 */
[----:B-1----:R-:W-:Y:S04]  /*bfd0*/  SHF.L.U32 R20, R106, 0x1f, RZ ;  /* 0x0000001f6a147819 */ /* 0x002fe800000006ff */
[----:B------:R-:W1:Y:S02]  /*bfe0*/  SYNCS.PHASECHK.TRANS64.TRYWAIT P0, [R0+URZ+0x170], R20 ;  /* 0x00017014000075a7 */ /* 0x000e6400080011ff */
[----:B-1----:R-:W-:Y:S05]  /*bff0*/  @!P0 BRA `(.L_x_180) ;  /* 0x0000004000748947 */ /* 0x002fea0003800000 */
.L_x_179:
[----:B------:R-:W-:Y:S05]  /*c000*/  BSYNC B0 ;  /* 0x0000000000007941 */ /* 0x000fea0003800000 */
.L_x_178:
[----:B------:R-:W-:Y:S01]  /*c010*/  ISETP.NE.AND P0, PT, R71, RZ, PT ;  /* 0x000000ff4700720c */ /* 0x000fe20003f05270 */
[----:B------:R-:W-:Y:S11]  /*c020*/  VIADD R68, R68, 0x1 ;  /* 0x0000000144447836 */ /* 0x000ff60000000000 */
[----:B------:R-:W-:Y:S01]  /*c030*/  @!UPT UIADD3 URZ, UPT, UPT, URZ, URZ, URZ ;  /* 0x000000fffffff290 */ /* 0x000fe2000fffe0ff */
[----:B------:R2:W3:Y:S04]  /*c040*/  @P0 LDS.128 R60, [R3+UR45+0x300] ;  /* 0x0003002d033c0984 */ /* 0x0004e80008000c00 */
[----:B------:R2:W4:Y:S04]  /*c050*/  @P0 LDS.128 R72, [R3+UR45+0xb00] ;  /* 0x000b002d03480984 */ /* 0x0005280008000c00 */
[----:B------:R2:W2:Y:S04]  /*c060*/  @P0 LDS.128 R64, [R2+0x300] ;  /* 0x0003000002400984 */ /* 0x0004a80000000c00 */
[----:B------:R2:W2:Y:S01]  /*c070*/  @P0 LDS.128 R76, [R2+0xb00] ;  /* 0x000b0000024c0984 */ /* 0x0004a20000000c00 */
[C---:B------:R-:W-:Y:S04]  /*c080*/  ISETP.NE.AND P0, PT, R68.reuse, 0x4, PT ;  /* 0x000000044400780c */ /* 0x040fe80003f05270 */
[----:B-1----:R-:W-:Y:S02]  /*c090*/  SEL R0, RZ, 0x1, P0 ;  /* 0x00000001ff007807 */ /* 0x002fe40000000000 */
[----:B------:R-:W-:Y:S02]  /*c0a0*/  SEL R68, R68, RZ, P0 ;  /* 0x000000ff44447207 */ /* 0x000fe40000000000 */
[----:B------:R-:W-:Y:S02]  /*c0b0*/  LOP3.LUT R106, R106, R0, RZ, 0x3c, !PT ;  /* 0x000000006a6a7212 */ /* 0x000fe400078e3cff */
.L_x_177:
[----:B------:R-:W-:Y:S05]  /*c0c0*/  BSYNC B1 ;  /* 0x0000000000017941 */ /* 0x000fea0003800000 */
.L_x_176:
[----:B--2---:R-:W-:Y:S05]  /*c0d0*/  VIADD R3, R59, 0x400020 ;  /* 0x004000203b037836 */ /* 0x004fea0000000000 */
[----:B------:R-:W-:Y:S04]  /*c0e0*/  SHF.R.U32.HI R0, RZ, 0x15, R3 ;  /* 0x00000015ff007819 */ /* 0x000fe80000011603 */
[----:B-1----:R-:W-:Y:S04]  /*c0f0*/  LOP3.LUT R22, R0, 0x3, RZ, 0xc0, !PT ;  /* 0x0000000300167812 */ /* 0x002fe800078ec0ff */
        /* <DEDUP_REMOVED lines=11> */
[----:B------:R-:W2:Y:S01]  /*c1b0*/  LDCU.64 UR6, c[0x4][0x78] ;  /* 0x01000f00ff0677ac */ /* 0x000ea20008000a00 */
[----:B------:R-:W3:Y:S01]  /*c1c0*/  LDC.64 R14, c[0x4][R15] ;  /* 0x010000000f0e7b82 */ /* 0x000ee20000000a00 */
[----:B------:R-:W5:Y:S01]  /*c1d0*/  LDCU.64 UR4, c[0x4][0x10] ;  /* 0x01000200ff0477ac */ /* 0x000f620008000a00 */
[----:B-1----:R-:W-:Y:S01]  /*c1e0*/  MOV R5, UR9 ;  /* 0x0000000900057c02 */ /* 0x002fe20008000f00 */
[----:B------:R-:W-:Y:S01]  /*c1f0*/  IMAD.U32 R4, RZ, RZ, UR8 ;  /* 0x00000008ff047e24 */ /* 0x000fe2000f8e00ff */
[----:B--2---:R-:W-:Y:S01]  /*c200*/  MOV R7, UR7 ;  /* 0x0000000700077c02 */ /* 0x004fe20008000f00 */
[----:B------:R-:W-:Y:S01]  /*c210*/  IMAD.U32 R6, RZ, RZ, UR6 ;  /* 0x00000006ff067e24 */ /* 0x000fe2000f8e00ff */
[----:B-----5:R-:W-:Y:S01]  /*c220*/  MOV R11, UR5 ;  /* 0x00000005000b7c02 */ /* 0x020fe20008000f00 */
[----:B------:R-:W-:Y:S02]  /*c230*/  IMAD.U32 R10, RZ, RZ, UR4 ;  /* 0x00000004ff0a7e24 */ /* 0x000fe4000f8e00ff */
[----:B------:R-:W-:Y:S07]  /*c240*/  LEPC R20, `(.L_x_182) ;  /* 0x000000001014794e */ /* 0x000fee0000000000 */
[----:B---34-:R-:W-:Y:S05]  /*c250*/  CALL.ABS.NOINC R14 ;  /* 0x000000000e007343 */ /* 0x018fea0003c00000 */
.L_x_182:
        /* <DEDUP_REMOVED lines=23> */
.L_x_183:
[----:B------:R-:W-:Y:S05]  /*c3d0*/  WARPSYNC.ALL ;  /* 0x0000000000007948 */ /* 0x000fea0003800000 */
[----:B------:R-:W-:Y:S11]  /*c3e0*/  R2UR UR4, R2 ;  /* 0x00000000020472ca */ /* 0x000ff600000e0000 */
[----:B------:R-:W-:Y:S02]  /*c3f0*/  @!UPT UIADD3 URZ, UPT, UPT, URZ, URZ, URZ ;  /* 0x000000fffffff290 */ /* 0x000fe4000fffe0ff */
[----:B------:R-:W1:Y:S02]  /*c400*/  LDTM.x16 R4, tmem[UR4+0x40] ;  /* 0x00004004000479ee */ /* 0x000e640008240000 */
[----:B-1----:R-:W-:Y:S01]  /*c410*/  NOP ;  /* 0x0000000000007918 */ /* 0x002fe20000000000 */
.L_x_181:
[----:B------:R-:W-:Y:S01]  /*c420*/  ISETP.NE.AND P2, PT, R105, RZ, PT ;  /* 0x000000ff6900720c */ /* 0x000fe20003f45270 */
[----:B------:R-:W-:Y:S01]  /*c430*/  FMUL R0, R52, R24 ;  /* 0x0000001834007220 */ /* 0x000fe20000400000 */
[----:B---3--:R-:W-:Y:S01]  /*c440*/  SHF.L.U32 R3, R60, 0x10, RZ ;  /* 0x000000103c037819 */ /* 0x008fe200000006ff */
        /* <DEDUP_REMOVED lines=145> */
[----:B--2---:R-:W-:Y:S04]  /*cd60*/  DEPBAR.LE SB0, 0x1 ;  /* 0x000080400000791a */ /* 0x004fe80000000000 */
.L_x_185:
[----:B------:R-:W-:Y:S05]  /*cd70*/  BSYNC.RECONVERGENT B0 ;  /* 0x0000000000007941 */ /* 0x000fea0003800200 */
.L_x_184:
        /* <DEDUP_REMOVED lines=10> */
[----:B------:R-:W2:Y:S02]  /*ce20*/  @P2 SYNCS.PHASECHK.TRANS64.TRYWAIT P0, [R0+URZ+0x170], R2 ;  /* 0x00017002000025a7 */ /* 0x000ea400080011ff */
[----:B--2---:R-:W-:Y:S01]  /*ce30*/  @P2 SEL R70, RZ, 0x1, !P0 ;  /* 0x00000001ff462807 */ /* 0x004fe20004000000 */
        /* <DEDUP_REMOVED lines=11> */
.L_x_189:
[----:B------:R-:W-:Y:S05]  /*cef0*/  BSYNC B0 ;  /* 0x0000000000007941 */ /* 0x000fea0003800000 */
.L_x_188:
        /* <DEDUP_REMOVED lines=11> */
.L_x_187:
[----:B------:R-:W-:Y:S05]  /*cfb0*/  BSYNC B1 ;  /* 0x0000000000017941 */ /* 0x000fea0003800000 */
.L_x_186:
[----:B------:R-:W-:Y:S11]  /*cfc0*/  ISETP.NE.AND P0, PT, R98, R22, PT ;  /* 0x000000166200720c */ /* 0x000ff60003f05270 */
[----:B------:R-:W-:Y:S02]  /*cfd0*/  @!UPT UIADD3 URZ, UPT, UPT, URZ, URZ, URZ ;  /* 0x000000fffffff290 */ /* 0x000fe4000fffe0ff */
[----:B------:R-:W-:Y:S05]  /*cfe0*/  @P0 BRA `(.L_x_191) ;  /* 0x0000000000bc0947 */ /* 0x000fea0003800000 */
[----:B------:R-:W-:Y:S11]  /*cff0*/  LOP3.LUT P0, RZ, R21, 0x3, R99, 0x48, !PT ;  /* 0x0000000315ff7812 */ /* 0x000ff60007804863 */
[----:B------:R-:W-:Y:S02]  /*d000*/  @!UPT UIADD3 URZ, UPT, UPT, URZ, URZ, URZ ;  /* 0x000000fffffff290 */ /* 0x000fe4000fffe0ff */
[----:B------:R-:W-:Y:S05]  /*d010*/  @!P0 BRA `(.L_x_192) ;  /* 0x0000000000408947 */ /* 0x000fea0003800000 */
[----:B------:R-:W1:Y:S01]  /*d020*/  LDCU.64 UR8, c[0x4][0x70] ;  /* 0x01000e00ff0877ac */ /* 0x000e620008000a00 */
[----:B--2---:R-:W-:Y:S01]  /*d030*/  MOV R3, 0x0 ;  /* 0x0000000000037802 */ /* 0x004fe20000000f00 */
        /* <DEDUP_REMOVED lines=14> */
.L_x_192:
        /* <DEDUP_REMOVED lines=23> */
.L_x_193:
[----:B------:R-:W-:Y:S05]  /*d290*/  WARPSYNC.ALL ;  /* 0x0000000000007948 */ /* 0x000fea0003800000 */
[----:B------:R-:W-:Y:S11]  /*d2a0*/  R2UR UR4, R23 ;  /* 0x00000000170472ca */ /* 0x000ff600000e0000 */
[----:B------:R-:W-:Y:S02]  /*d2b0*/  @!UPT UIADD3 URZ, UPT, UPT, URZ, URZ, URZ ;  /* 0x000000fffffff290 */ /* 0x000fe4000fffe0ff */
[----:B------:R-:W1:Y:S02]  /*d2c0*/  LDTM.x16 R4, tmem[UR4+0x40] ;  /* 0x00004004000479ee */ /* 0x000e640008240000 */
[----:B-1----:R-:W-:Y:S01]  /*d2d0*/  NOP ;  /* 0x0000000000007918 */ /* 0x002fe20000000000 */
.L_x_191:
[----:B------:R-:W-:Y:S01]  /*d2e0*/  ISETP.NE.AND P2, PT, R105, RZ, PT ;  /* 0x000000ff6900720c */ /* 0x000fe20003f45270 */
[----:B------:R-:W-:Y:S01]  /*d2f0*/  FMUL R0, R52, R24 ;  /* 0x0000001834007220 */ /* 0x000fe20000400000 */
[----:B--23--:R-:W-:Y:S01]  /*d300*/  SHF.L.U32 R3, R60, 0x10, RZ ;  /* 0x000000103c037819 */ /* 0x00cfe200000006ff */
        /* <DEDUP_REMOVED lines=145> */
[----:B--2---:R-:W-:Y:S04]  /*dc20*/  DEPBAR.LE SB0, 0x1 ;  /* 0x000080400000791a */ /* 0x004fe80000000000 */
.L_x_195:
[----:B------:R-:W-:Y:S05]  /*dc30*/  BSYNC.RECONVERGENT B0 ;  /* 0x0000000000007941 */ /* 0x000fea0003800200 */
.L_x_194:
        /* <DEDUP_REMOVED lines=17> */
[----:B------:R-:W2:Y:S02]  /*dd50*/  SYNCS.PHASECHK.TRANS64.TRYWAIT P0, [R0+URZ+0x170], R106 ;  /* 0x0001706a000075a7 */ /* 0x000ea400080011ff */
[----:B--2---:R-:W-:Y:S05]  /*dd60*/  @!P0 BRA `(.L_x_200) ;  /* 0x0000002400408947 */ /* 0x004fea0003800000 */
.L_x_199:
[----:B------:R-:W-:Y:S05]  /*dd70*/  BSYNC B0 ;  /* 0x0000000000007941 */ /* 0x000fea0003800000 */
.L_x_198:
[----:B------:R-:W-:Y:S11]  /*dd80*/  ISETP.NE.AND P0, PT, R71, RZ, PT ;  /* 0x000000ff4700720c */ /* 0x000ff60003f05270 */
[----:B------:R-:W-:Y:S02]  /*dd90*/  @!UPT UIADD3 URZ, UPT, UPT, URZ, URZ, URZ ;  /* 0x000000fffffff290 */ /* 0x000fe4000fffe0ff */
[----:B------:R3:W4:Y:S04]  /*dda0*/  @P0 LDS.128 R60, [R68+UR45+0x300] ;  /* 0x0003002d443c0984 */ /* 0x0007280008000c00 */
[----:B------:R3:W1:Y:S04]  /*ddb0*/  @P0 LDS.128 R72, [R68+UR45+0xb00] ;  /* 0x000b002d44480984 */ /* 0x0006680008000c00 */
[----:B------:R3:W1:Y:S04]  /*ddc0*/  @P0 LDS.128 R64, [R2+0x300] ;  /* 0x0003000002400984 */ /* 0x0006680000000c00 */
[----:B------:R3:W1:Y:S02]  /*ddd0*/  @P0 LDS.128 R76, [R2+0xb00] ;  /* 0x000b0000024c0984 */ /* 0x0006640000000c00 */
.L_x_197:
[----:B------:R-:W-:Y:S05]  /*dde0*/  BSYNC B1 ;  /* 0x0000000000017941 */ /* 0x000fea0003800000 */
.L_x_196:
[----:B------:R-:W-:Y:S05]  /*ddf0*/  VIADD R59, R59, 0x400030 ;  /* 0x004000303b3b7836 */ /* 0x000fea0000000000 */
[----:B--2---:R-:W-:Y:S04]  /*de00*/  SHF.R.U32.HI R0, RZ, 0x15, R59 ;  /* 0x00000015ff007819 */ /* 0x004fe8000001163b */
[----:B---3--:R-:W-:Y:S04]  /*de10*/  LOP3.LUT R2, R0, 0x3, RZ, 0xc0, !PT ;  /* 0x0000000300027812 */ /* 0x008fe800078ec0ff */
[----:B------:R-:W-:Y:S11]  /*de20*/  ISETP.NE.AND P0, PT, R98, R2, PT ;  /* 0x000000026200720c */ /* 0x000ff60003f05270 */
[----:B------:R-:W-:Y:S02]  /*de30*/  @!UPT UIADD3 URZ, UPT, UPT, URZ, URZ, URZ ;  /* 0x000000fffffff290 */ /* 0x000fe4000fffe0ff */
[----:B------:R-:W-:Y:S05]  /*de40*/  @P0 BRA `(.L_x_201) ;  /* 0x0000000000bc0947 */ /* 0x000fea0003800000 */
[----:B------:R-:W-:Y:S02]  /*de50*/  LOP3.LUT P0, RZ, R0, 0x3, R99, 0x48, !PT ;  /* 0x0000000300ff7812 */ /* 0x000fe40007804863 */
[----:B------:R-:W-:Y:S11]  /*de60*/  MOV R16, R59 ;  /* 0x0000003b00107202 */ /* 0x000ff60000000f00 */
[----:B------:R-:W-:Y:S05]  /*de70*/  @!P0 BRA `(.L_x_202) ;  /* 0x0000000000408947 */ /* 0x000fea0003800000 */
[----:B------:R-:W2:Y:S01]  /*de80*/  LDCU.64 UR8, c[0x4][0x70] ;  /* 0x01000e00ff0877ac */ /* 0x000ea20008000a00 */
[----:B------:R-:W-:Y:S01]  /*de90*/  MOV R15, 0x0 ;  /* 0x00000000000f7802 */ /* 0x000fe20000000f00 */
[----:B------:R-:W-:Y:S02]  /*dea0*/  HFMA2 R12, -RZ, RZ, 0, 5.9604644775390625e-08 ;  /* 0x00000001ff0c7431 */ /* 0x000fe400000001ff */
[----:B------:R-:W-:Y:S02]  /*deb0*/  IMAD.MOV.U32 R8, RZ, RZ, 0x192 ;  /* 0x00000192ff087424 */ /* 0x000fe400078e00ff */
[----:B------:R-:W-:Y:S01]  /*dec0*/  IMAD.MOV.U32 R13, RZ, RZ, RZ ;  /* 0x000000ffff0d7224 */ /* 0x000fe200078e00ff */
[----:B------:R-:W3:Y:S01]  /*ded0*/  LDCU.64 UR6, c[0x4][0x78] ;  /* 0x01000f00ff0677ac */ /* 0x000ee20008000a00 */
[----:B------:R-:W1:Y:S01]  /*dee0*/  LDC.64 R14, c[0x4][R15] ;  /* 0x010000000f0e7b82 */ /* 0x000e620000000a00 */
[----:B------:R-:W5:Y:S01]  /*def0*/  LDCU.64 UR4, c[0x4][0x10] ;  /* 0x01000200ff0477ac */ /* 0x000f620008000a00 */
[----:B--2---:R-:W-:Y:S01]  /*df00*/  MOV R5, UR9 ;  /* 0x0000000900057c02 */ /* 0x004fe20008000f00 */
[----:B------:R-:W-:Y:S01]  /*df10*/  IMAD.U32 R4, RZ, RZ, UR8 ;  /* 0x00000008ff047e24 */ /* 0x000fe2000f8e00ff */
[----:B---3--:R-:W-:Y:S01]  /*df20*/  MOV R7, UR7 ;  /* 0x0000000700077c02 */ /* 0x008fe20008000f00 */
[----:B------:R-:W-:Y:S01]  /*df30*/  IMAD.U32 R6, RZ, RZ, UR6 ;  /* 0x00000006ff067e24 */ /* 0x000fe2000f8e00ff */
[----:B-----5:R-:W-:Y:S01]  /*df40*/  MOV R11, UR5 ;  /* 0x00000005000b7c02 */ /* 0x020fe20008000f00 */
[----:B------:R-:W-:Y:S02]  /*df50*/  IMAD.U32 R10, RZ, RZ, UR4 ;  /* 0x00000004ff0a7e24 */ /* 0x000fe4000f8e00ff */
[----:B-1----:R-:W-:Y:S07]  /*df60*/  LEPC R20, `(.L_x_202) ;  /* 0x000000001014794e */ /* 0x002fee0000000000 */
[----:B----4-:R-:W-:Y:S05]  /*df70*/  CALL.ABS.NOINC R14 ;  /* 0x000000000e007343 */ /* 0x010fea0003c00000 */
.L_x_202:
[----:B------:R-:W-:Y:S05]  /*df80*/  WARPSYNC.ALL ;  /* 0x0000000000007948 */ /* 0x000fea0003800000 */
[C---:B------:R-:W-:Y:S01]  /*df90*/  R2UR UR4, R16.reuse ;  /* 0x00000000100472ca */ /* 0x040fe200000e0000 */
[----:B------:R-:W-:Y:S05]  /*dfa0*/  VIADD R0, R16, 0x40 ;  /* 0x0000004010007836 */ /* 0x000fea0000000000 */
[----:B------:R-:W-:Y:S04]  /*dfb0*/  SHF.R.U32.HI R0, RZ, 0x15, R0 ;  /* 0x00000015ff007819 */ /* 0x000fe80000011600 */
[----:B------:R-:W-:Y:S03]  /*dfc0*/  LOP3.LUT P0, RZ, R0, 0x3, R99, 0x48, !PT ;  /* 0x0000000300ff7812 */ /* 0x000fe60007804863 */
[----:B------:R-:W2:Y:S10]  /*dfd0*/  LDTM.x16 R24, tmem[UR4] ;  /* 0x00000004001879ee */ /* 0x000eb40008240000 */
[----:B--2---:R-:W-:Y:S05]  /*dfe0*/  @!P0 BRA `(.L_x_203) ;  /* 0x0000000000408947 */ /* 0x004fea0003800000 */
        /* <DEDUP_REMOVED lines=16> */
.L_x_203:
[----:B------:R-:W-:Y:S05]  /*e0f0*/  WARPSYNC.ALL ;  /* 0x0000000000007948 */ /* 0x000fea0003800000 */
[----:B------:R-:W-:Y:S11]  /*e100*/  R2UR UR4, R16 ;  /* 0x00000000100472ca */ /* 0x000ff600000e0000 */
[----:B------:R-:W-:Y:S02]  /*e110*/  @!UPT UIADD3 URZ, UPT, UPT, URZ, URZ, URZ ;  /* 0x000000fffffff290 */ /* 0x000fe4000fffe0ff */
[----:B------:R-:W2:Y:S02]  /*e120*/  LDTM.x16 R4, tmem[UR4+0x40] ;  /* 0x00004004000479ee */ /* 0x000ea40008240000 */
[----:B--2---:R-:W-:Y:S01]  /*e130*/  NOP ;  /* 0x0000000000007918 */ /* 0x004fe20000000000 */
.L_x_201:
[----:B------:R-:W-:Y:S01]  /*e140*/  ISETP.NE.AND P1, PT, R98, R2, PT ;  /* 0x000000026200720c */ /* 0x000fe20003f25270 */
[----:B------:R-:W-:Y:S05]  /*e150*/  WARPSYNC.ALL ;  /* 0x0000000000007948 */ /* 0x000fea0003800000 */
[C---:B----4-:R-:W-:Y:S01]  /*e160*/  SHF.L.U32 R3, R60.reuse, 0x10, RZ ;  /* 0x000000103c037819 */ /* 0x050fe200000006ff */
[----:B------:R-:W-:Y:S01]  /*e170*/  NOP ;  /* 0x0000000000007918 */ /* 0x000fe20000000000 */
[----:B------:R-:W-:Y:S01]  /*e180*/  LOP3.LUT R40, R60, 0xffff0000, RZ, 0xc0, !PT ;  /* 0xffff00003c287812 */ /* 0x000fe200078ec0ff */
[C---:B------:R-:W-:Y:S01]  /*e190*/  FMUL R0, R52.reuse, R24 ;  /* 0x0000001834007220 */ /* 0x040fe20000400000 */
[C---:B------:R-:W-:Y:S01]  /*e1a0*/  SHF.L.U32 R41, R61.reuse, 0x10, RZ ;  /* 0x000000103d297819 */ /* 0x040fe200000006ff */
[----:B------:R-:W-:Y:S01]  /*e1b0*/  FMUL R2, R52, R25 ;  /* 0x0000001934027220 */ /* 0x000fe20000400000 */
[----:B------:R-:W-:Y:S01]  /*e1c0*/  LOP3.LUT R42, R61, 0xffff0000, RZ, 0xc0, !PT ;  /* 0xffff00003d2a7812 */ /* 0x000fe200078ec0ff */
[C---:B------:R-:W-:Y:S01]  /*e1d0*/  FFMA R0, R53.reuse, R3, R0 ;  /* 0x0000000335007223 */ /* 0x040fe20000000000 */
[----:B------:R-:W-:Y:S01]  /*e1e0*/  R2UR UR4, R58 ;  /* 0x000000003a0472ca */ /* 0x000fe200000e0000 */
[----:B------:R-:W-:Y:S01]  /*e1f0*/  FFMA R2, R53, R40, R2 ;  /* 0x0000002835027223 */ /* 0x000fe20000000002 */
[----:B------:R-:W-:Y:S01]  /*e200*/  SHF.L.U32 R54, R62, 0x10, RZ ;  /* 0x000000103e367819 */ /* 0x000fe200000006ff */
[----:B-1----:R-:W-:Y:S01]  /*e210*/  FMUL R20, R52, R4 ;  /* 0x0000000434147220 */ /* 0x002fe20000400000 */
[----:B------:R-:W-:Y:S01]  /*e220*/  LOP3.LUT R55, R62, 0xffff0000, RZ, 0xc0, !PT ;  /* 0xffff00003e377812 */ /* 0x000fe200078ec0ff */
[----:B------:R-:W-:Y:S01]  /*e230*/  FMUL R3, R52, R26 ;  /* 0x0000001a34037220 */ /* 0x000fe20000400000 */
[----:B------:R-:W-:Y:S01]  /*e240*/  F2FP.BF16.F32.PACK_AB R108, R2, R0 ;  /* 0x00000000026c723e */ /* 0x000fe200000010ff */
[----:B------:R-:W-:Y:S01]  /*e250*/  FMUL R4, R52, R27 ;  /* 0x0000001b34047220 */ /* 0x000fe20000400000 */
[----:B------:R-:W-:Y:S01]  /*e260*/  SHF.L.U32 R56, R63, 0x10, RZ ;  /* 0x000000103f387819 */ /* 0x000fe200000006ff */
[----:B------:R-:W-:Y:S01]  /*e270*/  FFMA R3, R53, R41, R3 ;  /* 0x0000002935037223 */ /* 0x000fe20000000003 */
[----:B------:R-:W-:Y:S01]  /*e280*/  LOP3.LUT R57, R63, 0xffff0000, RZ, 0xc0, !PT ;  /* 0xffff00003f397812 */ /* 0x000fe200078ec0ff */
[----:B------:R-:W-:Y:S01]  /*e290*/  FFMA R4, R53, R42, R4 ;  /* 0x0000002a35047223 */ /* 0x000fe20000000004 */
[----:B------:R-:W-:Y:S01]  /*e2a0*/  SHF.L.U32 R58, R64, 0x10, RZ ;  /* 0x00000010403a7819 */ /* 0x000fe200000006ff */
[----:B------:R-:W-:Y:S01]  /*e2b0*/  FMUL R0, R52, R28 ;  /* 0x0000001c34007220 */ /* 0x000fe20000400000 */
[----:B------:R-:W-:Y:S01]  /*e2c0*/  LOP3.LUT R59, R64, 0xffff0000, RZ, 0xc0, !PT ;  /* 0xffff0000403b7812 */ /* 0x000fe200078ec0ff */
[----:B------:R-:W-:Y:S01]  /*e2d0*/  FMUL R2, R52, R29 ;  /* 0x0000001d34027220 */ /* 0x000fe20000400000 */
[----:B------:R-:W-:Y:S01]  /*e2e0*/  F2FP.BF16.F32.PACK_AB R109, R4, R3 ;  /* 0x00000003046d723e */ /* 0x000fe200000010ff */
[C---:B------:R-:W-:Y:S01]  /*e2f0*/  FMUL R21, R52.reuse, R5 ;  /* 0x0000000534157220 */ /* 0x040fe20000400000 */
[C---:B------:R-:W-:Y:S01]  /*e300*/  SHF.L.U32 R60, R65.reuse, 0x10, RZ ;  /* 0x00000010413c7819 */ /* 0x040fe200000006ff */
[C---:B------:R-:W-:Y:S01]  /*e310*/  FMUL R5, R52.reuse, R30 ;  /* 0x0000001e34057220 */ /* 0x040fe20000400000 */
[----:B------:R-:W-:Y:S01]  /*e320*/  LOP3.LUT R61, R65, 0xffff0000, RZ, 0xc0, !PT ;  /* 0xffff0000413d7812 */ /* 0x000fe200078ec0ff */
[----:B------:R-:W-:Y:S01]  /*e330*/  FMUL R22, R52, R6 ;  /* 0x0000000634167220 */ /* 0x000fe20000400000 */
[----:B------:R-:W-:Y:S01]  /*e340*/  SHF.L.U32 R62, R66, 0x10, RZ ;  /* 0x00000010423e7819 */ /* 0x000fe200000006ff */
        /* <DEDUP_REMOVED lines=10> */
[----:B------:R-:W-:Y:S01]  /*e3f0*/  FMUL R3, R52, R33 ;  /* 0x0000002134037220 */ /* 0x000fe20000400000 */
[----:B------:R-:W-:Y:S01]  /*e400*/  F2FP.BF16.F32.PACK_AB R110, R2, R0 ;  /* 0x00000000026e723e */ /* 0x000fe200000010ff */
[----:B------:R-:W-:Y:S01]  /*e410*/  FFMA R5, R53, R56, R5 ;  /* 0x0000003835057223 */ /* 0x000fe20000000005 */
[----:B------:R-:W-:Y:S01]  /*e420*/  SHF.L.U32 R68, R73, 0x10, RZ ;  /* 0x0000001049447819 */ /* 0x000fe200000006ff */
[----:B------:R-:W-:Y:S01]  /*e430*/  FFMA R6, R53, R57, R6 ;  /* 0x0000003935067223 */ /* 0x000fe20000000006 */
[----:B------:R-:W-:Y:S01]  /*e440*/  LOP3.LUT R69, R73, 0xffff0000, RZ, 0xc0, !PT ;  /* 0xffff000049457812 */ /* 0x000fe200078ec0ff */
[C---:B------:R-:W-:Y:S01]  /*e450*/  FFMA R7, R53.reuse, R58, R7 ;  /* 0x0000003a35077223 */ /* 0x040fe20000000007 */
[----:B------:R-:W-:Y:S01]  /*e460*/  SHF.L.U32 R70, R74, 0x10, RZ ;  /* 0x000000104a467819 */ /* 0x000fe200000006ff */
[----:B------:R-:W-:Y:S01]  /*e470*/  UIADD3 UR4, UPT, UPT, UR4, 0x1f0, URZ ;  /* 0x000001f004047890 */ /* 0x000fe2000fffe0ff */
[----:B------:R-:W-:Y:S01]  /*e480*/  F2FP.BF16.F32.PACK_AB R111, R6, R5 ;  /* 0x00000005066f723e */ /* 0x000fe200000010ff */
[----:B------:R-:W-:Y:S01]  /*e490*/  FFMA R3, R53, R59, R3 ;  /* 0x0000003b35037223 */ /* 0x000fe20000000003 */
[----:B------:R-:W-:Y:S01]  /*e4a0*/  LOP3.LUT R71, R74, 0xffff0000, RZ, 0xc0, !PT ;  /* 0xffff00004a477812 */ /* 0x000fe200078ec0ff */
[C---:B------:R-:W-:Y:S01]  /*e4b0*/  FMUL R0, R52.reuse, R34 ;  /* 0x0000002234007220 */ /* 0x040fe20000400000 */
[----:B------:R-:W-:Y:S01]  /*e4c0*/  SHF.L.U32 R72, R75, 0x10, RZ ;  /* 0x000000104b487819 */ /* 0x000fe200000006ff */
[C---:B------:R-:W-:Y:S01]  /*e4d0*/  FMUL R2, R52.reuse, R35 ;  /* 0x0000002334027220 */ /* 0x040fe20000400000 */
[----:B------:R-:W-:Y:S01]  /*e4e0*/  UPRMT UR4, UR37, 0x654, UR4 ;  /* 0x0000065425047896 */ /* 0x000fe20008000004 */
[C---:B------:R-:W-:Y:S01]  /*e4f0*/  FMUL R4, R52.reuse, R36 ;  /* 0x0000002434047220 */ /* 0x040fe20000400000 */
[C---:B------:R-:W-:Y:S01]  /*e500*/  FMUL R5, R52.reuse, R37 ;  /* 0x0000002534057220 */ /* 0x040fe20000400000 */
[----:B------:R-:W-:Y:S01]  /*e510*/  F2FP.BF16.F32.PACK_AB R28, R3, R7 ;  /* 0x00000007031c723e */ /* 0x000fe200000010ff */
[C---:B------:R-:W-:Y:S01]  /*e520*/  FFMA R0, R53.reuse, R60, R0 ;  /* 0x0000003c35007223 */ /* 0x040fe20000000000 */
[C---:B------:R-:W-:Y:S01]  /*e530*/  FMUL R6, R52.reuse, R38 ;  /* 0x0000002634067220 */ /* 0x040fe20000400000 */
[C---:B------:R-:W-:Y:S01]  /*e540*/  FFMA R2, R53.reuse, R61, R2 ;  /* 0x0000003d35027223 */ /* 0x040fe20000000002 */
[C---:B------:R-:W-:Y:S01]  /*e550*/  FMUL R3, R52.reuse, R39 ;  /* 0x0000002734037220 */ /* 0x040fe20000400000 */
[C---:B------:R-:W-:Y:S01]  /*e560*/  FFMA R4, R53.reuse, R62, R4 ;  /* 0x0000003e35047223 */ /* 0x040fe20000000004 */
[C---:B------:R-:W-:Y:S01]  /*e570*/  FFMA R5, R53.reuse, R63, R5 ;  /* 0x0000003f35057223 */ /* 0x040fe20000000005 */
[C---:B------:R-:W-:Y:S01]  /*e580*/  FFMA R6, R53.reuse, R64, R6 ;  /* 0x0000004035067223 */ /* 0x040fe20000000006 */
[C---:B------:R-:W-:Y:S01]  /*e590*/  FFMA R3, R53.reuse, R65, R3 ;  /* 0x0000004135037223 */ /* 0x040fe20000000003 */
[----:B------:R-:W-:Y:S01]  /*e5a0*/  FFMA R20, R53, R66, R20 ;  /* 0x0000004235147223 */ /* 0x000fe20000000014 */
[----:B------:R-:W-:Y:S01]  /*e5b0*/  FMUL R8, R52, R8 ;  /* 0x0000000834087220 */ /* 0x000fe20000400000 */
[----:B------:R-:W-:Y:S01]  /*e5c0*/  SYNCS.ARRIVE.TRANS64.RED.A1T0 RZ, [UR4], RZ ;  /* 0x000000ffffff79a7 */ /* 0x000fe20008100404 */
[----:B------:R1:W-:Y:S01]  /*e5d0*/  @!P1 STS.128 [R104+UR45+0x3300], R108 ;  /* 0x0033006c68009988 */ /* 0x0003e20008000c2d */
[----:B------:R-:W-:Y:S01]  /*e5e0*/  LOP3.LUT R73, R75, 0xffff0000, RZ, 0xc0, !PT ;  /* 0xffff00004b497812 */ /* 0x000fe200078ec0ff */
[C---:B------:R-:W-:Y:S01]  /*e5f0*/  FFMA R21, R53.reuse, R67, R21 ;  /* 0x0000004335157223 */ /* 0x040fe20000000015 */
[----:B------:R-:W-:Y:S01]  /*e600*/  SHF.L.U32 R24, R76, 0x10, RZ ;  /* 0x000000104c187819 */ /* 0x000fe200000006ff */
[----:B------:R-:W-:Y:S01]  /*e610*/  FMUL R9, R52, R9 ;  /* 0x0000000934097220 */ /* 0x000fe20000400000 */
[----:B------:R-:W-:Y:S01]  /*e620*/  LOP3.LUT R25, R76, 0xffff0000, RZ, 0xc0, !PT ;  /* 0xffff00004c197812 */ /* 0x000fe200078ec0ff */
[C---:B------:R-:W-:Y:S01]  /*e630*/  FFMA R22, R53.reuse, R68, R22 ;  /* 0x0000004435167223 */ /* 0x040fe20000000016 */
[C---:B------:R-:W-:Y:S01]  /*e640*/  FMUL R10, R52.reuse, R10 ;  /* 0x0000000a340a7220 */ /* 0x040fe20000400000 */
[C---:B------:R-:W-:Y:S01]  /*e650*/  FFMA R23, R53.reuse, R69, R23 ;  /* 0x0000004535177223 */ /* 0x040fe20000000017 */
[----:B------:R-:W-:Y:S01]  /*e660*/  FMUL R11, R52, R11 ;  /* 0x0000000b340b7220 */ /* 0x000fe20000400000 */
[----:B------:R-:W-:Y:S01]  /*e670*/  F2FP.BF16.F32.PACK_AB R29, R2, R0 ;  /* 0x00000000021d723e */ /* 0x000fe200000010ff */
[----:B------:R-:W-:Y:S01]  /*e680*/  FFMA R8, R53, R70, R8 ;  /* 0x0000004635087223 */ /* 0x000fe20000000008 */
[----:B------:R-:W-:Y:S01]  /*e690*/  F2FP.BF16.F32.PACK_AB R30, R5, R4 ;  /* 0x00000004051e723e */ /* 0x000fe200000010ff */
[C---:B------:R-:W-:Y:S01]  /*e6a0*/  FMUL R12, R52.reuse, R12 ;  /* 0x0000000c340c7220 */ /* 0x040fe20000400000 */
[----:B------:R-:W-:Y:S01]  /*e6b0*/  F2FP.BF16.F32.PACK_AB R31, R3, R6 ;  /* 0x00000006031f723e */ /* 0x000fe200000010ff */
[----:B------:R-:W-:Y:S01]  /*e6c0*/  FFMA R9, R53, R71, R9 ;  /* 0x0000004735097223 */ /* 0x000fe20000000009 */
[C---:B------:R-:W-:Y:S01]  /*e6d0*/  FMUL R13, R52.reuse, R13 ;  /* 0x0000000d340d7220 */ /* 0x040fe20000400000 */
[----:B------:R-:W-:Y:S01]  /*e6e0*/  SHF.L.U32 R26, R77, 0x10, RZ ;  /* 0x000000104d1a7819 */ /* 0x000fe200000006ff */
[----:B------:R-:W-:Y:S01]  /*e6f0*/  FFMA R10, R53, R72, R10 ;  /* 0x00000048350a7223 */ /* 0x000fe2000000000a */
[----:B------:R1:W-:Y:S01]  /*e700*/  @!P1 STS.128 [R103+0x3300], R28 ;  /* 0x0033001c67009388 */ /* 0x0003e20000000c00 */
[C---:B------:R-:W-:Y:S01]  /*e710*/  FMUL R14, R52.reuse, R14 ;  /* 0x0000000e340e7220 */ /* 0x040fe20000400000 */
[----:B------:R-:W-:Y:S01]  /*e720*/  LOP3.LUT R27, R77, 0xffff0000, RZ, 0xc0, !PT ;  /* 0xffff00004d1b7812 */ /* 0x000fe200078ec0ff */
[C---:B------:R-:W-:Y:S01]  /*e730*/  FFMA R11, R53.reuse, R73, R11 ;  /* 0x00000049350b7223 */ /* 0x040fe2000000000b */
[----:B------:R-:W-:Y:S01]  /*e740*/  FMUL R15, R52, R15 ;  /* 0x0000000f340f7220 */ /* 0x000fe20000400000 */
[----:B------:R-:W-:Y:S01]  /*e750*/  SHF.L.U32 R40, R78, 0x10, RZ ;  /* 0x000000104e287819 */ /* 0x000fe200000006ff */
[C---:B------:R-:W-:Y:S01]  /*e760*/  FFMA R12, R53.reuse, R24, R12 ;  /* 0x00000018350c7223 */ /* 0x040fe2000000000c */
[----:B------:R-:W-:Y:S01]  /*e770*/  FMUL R16, R52, R16 ;  /* 0x0000001034107220 */ /* 0x000fe20000400000 */
[----:B------:R-:W-:Y:S01]  /*e780*/  LOP3.LUT R74, R78, 0xffff0000, RZ, 0xc0, !PT ;  /* 0xffff00004e4a7812 */ /* 0x000fe200078ec0ff */
[----:B------:R-:W-:Y:S01]  /*e790*/  FFMA R13, R53, R25, R13 ;  /* 0x00000019350d7223 */ /* 0x000fe2000000000d */
[C---:B------:R-:W-:Y:S01]  /*e7a0*/  FMUL R17, R52.reuse, R17 ;  /* 0x0000001134117220 */ /* 0x040fe20000400000 */
[----:B------:R-:W-:Y:S01]  /*e7b0*/  SHF.L.U32 R75, R79, 0x10, RZ ;  /* 0x000000104f4b7819 */ /* 0x000fe200000006ff */
[----:B------:R-:W-:Y:S01]  /*e7c0*/  FFMA R14, R53, R26, R14 ;  /* 0x0000001a350e7223 */ /* 0x000fe2000000000e */
[----:B------:R-:W-:Y:S01]  /*e7d0*/  F2FP.BF16.F32.PACK_AB R20, R21, R20 ;  /* 0x000000141514723e */ /* 0x000fe200000010ff */
[C---:B------:R-:W-:Y:S01]  /*e7e0*/  FMUL R18, R52.reuse, R18 ;  /* 0x0000001234127220 */ /* 0x040fe20000400000 */
[----:B------:R-:W-:Y:S01]  /*e7f0*/  LOP3.LUT R76, R79, 0xffff0000, RZ, 0xc0, !PT ;  /* 0xffff00004f4c7812 */ /* 0x000fe200078ec0ff */
[----:B------:R-:W-:Y:S01]  /*e800*/  FFMA R15, R53, R27, R15 ;  /* 0x0000001b350f7223 */ /* 0x000fe2000000000f */
[----:B------:R-:W-:Y:S01]  /*e810*/  F2FP.BF16.F32.PACK_AB R21, R23, R22 ;  /* 0x000000161715723e */ /* 0x000fe200000010ff */
[----:B------:R-:W-:Y:S01]  /*e820*/  FMUL R19, R52, R19 ;  /* 0x0000001334137220 */ /* 0x000fe20000400000 */
[----:B------:R-:W-:Y:S01]  /*e830*/  F2FP.BF16.F32.PACK_AB R22, R9, R8 ;  /* 0x000000080916723e */ /* 0x000fe200000010ff */
[----:B------:R-:W-:Y:S01]  /*e840*/  FFMA R16, R53, R40, R16 ;  /* 0x0000002835107223 */ /* 0x000fe20000000010 */
[----:B------:R-:W-:Y:S01]  /*e850*/  F2FP.BF16.F32.PACK_AB R23, R11, R10 ;  /* 0x0000000a0b17723e */ /* 0x000fe200000010ff */
[C---:B------:R-:W-:Y:S01]  /*e860*/  FFMA R17, R53.reuse, R74, R17 ;  /* 0x0000004a35117223 */ /* 0x040fe20000000011 */
[C---:B------:R-:W-:Y:S01]  /*e870*/  FFMA R18, R53.reuse, R75, R18 ;  /* 0x0000004b35127223 */ /* 0x040fe20000000012 */
[----:B------:R-:W-:Y:S01]  /*e880*/  FFMA R19, R53, R76, R19 ;  /* 0x0000004c35137223 */ /* 0x000fe20000000013 */
[----:B------:R-:W-:Y:S01]  /*e890*/  F2FP.BF16.F32.PACK_AB R12, R13, R12 ;  /* 0x0000000c0d0c723e */ /* 0x000fe200000010ff */
[----:B------:R1:W-:Y:S01]  /*e8a0*/  @!P1 STS.128 [R104+UR45+0x3b00], R20 ;  /* 0x003b001468009988 */ /* 0x0003e20008000c2d */
[----:B------:R-:W-:Y:S01]  /*e8b0*/  F2FP.BF16.F32.PACK_AB R13, R15, R14 ;  /* 0x0000000e0f0d723e */ /* 0x000fe200000010ff */
[----:B------:R-:W-:Y:S01]  /*e8c0*/  BSSY.RECONVERGENT B0, `(.L_x_204) ;  /* 0x000001a000007945 */ /* 0x000fe20003800200 */
[----:B------:R-:W-:Y:S02]  /*e8d0*/  F2FP.BF16.F32.PACK_AB R14, R17, R16 ;  /* 0x00000010110e723e */ /* 0x000fe400000010ff */
[----:B------:R-:W-:Y:S02]  /*e8e0*/  F2FP.BF16.F32.PACK_AB R15, R19, R18 ;  /* 0x00000012130f723e */ /* 0x000fe400000010ff */
[----:B------:R-:W-:Y:S03]  /*e8f0*/  ISETP.NE.AND P0, PT, R98, RZ, PT ;  /* 0x000000ff6200720c */ /* 0x000fe60003f05270 */
[----:B------:R1:W-:Y:S01]  /*e900*/  @!P1 STS.128 [R103+0x3b00], R12 ;  /* 0x003b000c67009388 */ /* 0x0003e20000000c00 */
[----:B------:R-:W-:Y:S01]  /*e910*/  @!PT LDS RZ, [RZ] ;  /* 0x00000000fffff984 */ /* 0x000fe20000000800 */
[----:B------:R-:W-:Y:S01]  /*e920*/  @!PT LDS RZ, [RZ] ;  /* 0x00000000fffff984 */ /* 0x000fe20000000800 */
[----:B------:R-:W-:Y:S01]  /*e930*/  @!PT LDS RZ, [RZ] ;  /* 0x00000000fffff984 */ /* 0x000fe20000000800 */
[----:B------:R-:W-:Y:S01]  /*e940*/  @!PT LDS RZ, [RZ] ;  /* 0x00000000fffff984 */ /* 0x000fe20000000800 */
[----:B------:R2:W-:Y:S07]  /*e950*/  MEMBAR.ALL.CTA ;  /* 0x0000000000007992 */ /* 0x0005ee0000008000 */
[----:B--2---:R-:W2:Y:S02]  /*e960*/  FENCE.VIEW.ASYNC.S ;  /* 0x00000000000073c6 */ /* 0x004ea40000000000 */
        /* <DEDUP_REMOVED lines=15> */
.L_x_205:
[----:B------:R-:W-:Y:S05]  /*ea60*/  BSYNC.RECONVERGENT B0 ;  /* 0x0000000000007941 */ /* 0x000fea0003800200 */
.L_x_204:
[----:B------:R-:W-:Y:S01]  /*ea70*/  BAR.SYNC.DEFER_BLOCKING 0x1, 0x80 ;  /* 0x0042000000007b1d */ /* 0x000fe20000010000 */
[----:B------:R-:W-:Y:S01]  /*ea80*/  UISETP.NE.AND UP0, UPT, UR56, -0x8, UPT ;  /* 0xfffffff83800788c */ /* 0x000fe2000bf05270 */
[----:B------:R-:W-:Y:S08]  /*ea90*/  IADD3 R94, PT, PT, R94, 0x1, RZ ;  /* 0x000000015e5e7810 */ /* 0x000ff00007ffe0ff */
[----:B------:R-:W-:Y:S05]  /*eaa0*/  BRA.U !UP0, `(.L_x_206) ;  /* 0x0000000108287547 */ /* 0x000fea000b800000 */
[----:B------:R-:W-:Y:S01]  /*eab0*/  ISETP.NE.AND P0, PT, R105, RZ, PT ;  /* 0x000000ff6900720c */ /* 0x000fe20003f05270 */
[----:B------:R-:W-:Y:S01]  /*eac0*/  IMAD.U32 R2, RZ, RZ, UR57 ;  /* 0x00000039ff027e24 */ /* 0x000fe2000f8e00ff */
[----:B------:R-:W-:Y:S01]  /*ead0*/  UIADD3 UR57, UPT, UPT, UR57, 0x1, URZ ;  /* 0x0000000139397890 */ /* 0x000fe2000fffe0ff */
[----:B------:R-:W-:Y:S03]  /*eae0*/  IMAD.U32 R0, RZ, RZ, UR37 ;  /* 0x00000025ff007e24 */ /* 0x000fe6000f8e00ff */
[----:B------:R-:W-:Y:S04]  /*eaf0*/  UISETP.NE.AND UP0, UPT, UR57, 0x4, UPT ;  /* 0x000000043900788c */ /* 0x000fe8000bf05270 */
[----:B------:R-:W-:Y:S03]  /*eb00*/  USEL UR57, UR57, URZ, UP0 ;  /* 0x000000ff39397287 */ /* 0x000fe60008000000 */
[----:B------:R-:W-:Y:S05]  /*eb10*/  @P0 LEA R2, R2, UR45, 0x3 ;  /* 0x0000002d02020c11 */ /* 0x000fea000f8e18ff */
[----:B------:R-:W-:Y:S05]  /*eb20*/  @P0 VIADD R2, R2, 0x190 ;  /* 0x0000019002020836 */ /* 0x000fea0000000000 */
[----:B------:R-:W-:Y:S04]  /*eb30*/  @P0 PRMT R0, R0, 0x654, R2 ;  /* 0x0000065400000816 */ /* 0x000fe80000000002 */
[----:B------:R2:W-:Y:S03]  /*eb40*/  @P0 SYNCS.ARRIVE.TRANS64.RED.A1T0 RZ, [R0+URZ], RZ ;  /* 0x000000ff00ff09a7 */ /* 0x0005e600081004ff */
.L_x_206:
[----:B------:R-:W-:Y:S01]  /*eb50*/  ISETP.NE.AND P2, PT, R100, RZ, PT ;  /* 0x000000ff6400720c */ /* 0x000fe20003f45270 */
[----:B------:R-:W-:Y:S01]  /*eb60*/  VIADD R2, R50, UR38 ;  /* 0x0000002632027c36 */ /* 0x000fe20008000000 */
[----:B------:R-:W-:Y:S01]  /*eb70*/  ISETP.NE.AND P0, PT, R102, 0x2, PT ;  /* 0x000000026600780c */ /* 0x000fe20003f05270 */
[----:B--2---:R-:W-:Y:S01]  /*eb80*/  VIADD R0, R51, UR39 ;  /* 0x0000002733007c36 */ /* 0x004fe20008000000 */
[----:B------:R-:W-:Y:S01]  /*eb90*/  ISETP.NE.AND P1, PT, R94, 0x2, PT ;  /* 0x000000025e00780c */ /* 0x000fe20003f25270 */
[----:B------:R-:W-:Y:S01]  /*eba0*/  UIADD3 UR56, UPT, UPT, UR56, 0x8, URZ ;  /* 0x0000000838387890 */ /* 0x000fe2000fffe0ff */
[----:B------:R-:W-:Y:S02]  /*ebb0*/  R2UR UR11, R2 ;  /* 0x00000000020b72ca */ /* 0x000fe400000e0000 */
[----:B------:R-:W-:Y:S02]  /*ebc0*/  R2UR UR27, R0 ;  /* 0x00000000001b72ca */ /* 0x000fe400000e0000 */
[----:B------:R-:W-:Y:S02]  /*ebd0*/  SEL R2, RZ, 0x1, P0 ;  /* 0x00000001ff027807 */ /* 0x000fe40000000000 */
[----:B------:R-:W-:Y:S02]  /*ebe0*/  SEL R0, RZ, 0x1, P1 ;  /* 0x00000001ff007807 */ /* 0x000fe40000800000 */
[----:B------:R-:W-:Y:S02]  /*ebf0*/  @P2 R2UR UR44, R91 ;  /* 0x000000005b2c22ca */ /* 0x000fe400000e0000 */
[----:B------:R-:W-:Y:S02]  /*ec00*/  LOP3.LUT R92, R92, R2, RZ, 0x3c, !PT ;  /* 0x000000025c5c7212 */ /* 0x000fe400078e3cff */
[----:B------:R-:W-:Y:S02]  /*ec10*/  LOP3.LUT R93, R93, R0, RZ, 0x3c, !PT ;  /* 0x000000005d5d7212 */ /* 0x000fe400078e3cff */
[----:B------:R-:W-:Y:S02]  /*ec20*/  SEL R102, R102, RZ, P0 ;  /* 0x000000ff66667207 */ /* 0x000fe40000000000 */
[----:B------:R-:W-:Y:S01]  /*ec30*/  SEL R94, R94, RZ, P1 ;  /* 0x000000ff5e5e7207 */ /* 0x000fe20000800000 */
[----:B------:R-:W-:Y:S06]  /*ec40*/  @P2 BRA `(.L_x_207) ;  /* 0xffffff7c00202947 */ /* 0x000fec000383ffff */
[----:B------:R-:W-:-:S09]  /*ec50*/  UISETP.NE.AND UP0, UPT, UR36, URZ, UPT ;  /* 0x000000ff2400728c */ /* 0x000fd2000bf05270 */
[----:B------:R-:W-:Y:S05]  /*ec60*/  BRA.U !UP0, `(.L_x_208) ;  /* 0x0000000108487547 */ /* 0x000fea000b800000 */
[----:B------:R-:W2:Y:S02]  /*ec70*/  LDCU.64 UR4, c[0x0][0xc90] ;  /* 0x00019200ff0477ac */ /* 0x000ea40008000a00 */
[----:B--2---:R-:W-:-:S04]  /*ec80*/  UISETP.NE.U32.AND UP0, UPT, UR4, URZ, UPT ;  /* 0x000000ff0400728c */ /* 0x004fc8000bf05070 */
[----:B------:R-:W-:-:S09]  /*ec90*/  UISETP.NE.AND.EX UP0, UPT, UR5, URZ, UPT, UP0 ;  /* 0x000000ff0500728c */ /* 0x000fd2000bf05300 */
[----:B------:R-:W-:Y:S05]  /*eca0*/  BRA.U UP0, `(.L_x_209) ;  /* 0x00000001000c7547 */ /* 0x000fea000b800000 */
[----:B------:R-:W-:-:S13]  /*ecb0*/  FSETP.NEU.AND P0, PT, R53, RZ, PT ;  /* 0x000000ff3500720b */ /* 0x000fda0003f0d000 */
[----:B------:R-:W-:Y:S05]  /*ecc0*/  @!P0 EXIT ;  /* 0x000000000000894d */ /* 0x000fea0003800000 */
[----:B------:R-:W-:Y:S05]  /*ecd0*/  BRA `(.L_x_208) ;  /* 0x00000000002c7947 */ /* 0x000fea0003800000 */
.L_x_209:
[----:B------:R-:W-:Y:S01]  /*ece0*/  ISETP.NE.AND P0, PT, R101, RZ, PT ;  /* 0x000000ff6500720c */ /* 0x000fe20003f05270 */
[----:B------:R-:W-:-:S12]  /*ecf0*/  BSSY.RECONVERGENT B0, `(.L_x_208) ;  /* 0x0000009000007945 */ /* 0x000fd80003800200 */
[----:B------:R-:W-:Y:S05]  /*ed00*/  @P0 BRA `(.L_x_210) ;  /* 0x0000000000140947 */ /* 0x000fea0003800000 */
[----:B------:R-:W2:Y:S02]  /*ed10*/  LDCU.64 UR4, c[0x0][0xc88] ;  /* 0x00019100ff0477ac */ /* 0x000ea40008000a00 */
[----:B--2---:R-:W-:-:S04]  /*ed20*/  ISETP.NE.U32.AND P0, PT, RZ, UR4, PT ;  /* 0x00000004ff007c0c */ /* 0x004fc8000bf05070 */
[----:B------:R-:W-:-:S13]  /*ed30*/  ISETP.NE.AND.EX P0, PT, RZ, UR5, PT, P0 ;  /* 0x00000005ff007c0c */ /* 0x000fda000bf05300 */
[----:B------:R-:W-:Y:S05]  /*ed40*/  @!P0 EXIT ;  /* 0x000000000000894d */ /* 0x000fea0003800000 */
[----:B------:R-:W-:Y:S05]  /*ed50*/  BRA `(.L_x_211) ;  /* 0x0000000000087947 */ /* 0x000fea0003800000 */
.L_x_210:
[----:B------:R-:W-:-:S13]  /*ed60*/  FSETP.NEU.AND P0, PT, R53, RZ, PT ;  /* 0x000000ff3500720b */ /* 0x000fda0003f0d000 */
[----:B------:R-:W-:Y:S05]  /*ed70*/  @!P0 EXIT ;  /* 0x000000000000894d */ /* 0x000fea0003800000 */
.L_x_211:
[----:B------:R-:W-:Y:S05]  /*ed80*/  BSYNC.RECONVERGENT B0 ;  /* 0x0000000000007941 */ /* 0x000fea0003800200 */
.L_x_208:
[----:B------:R-:W-:Y:S01]  /*ed90*/  ULEA UR4, UR57, UR45, 0x3 ;  /* 0x0000002d39047291 */ /* 0x000fe2000f8e18ff */
[----:B------:R-:W-:-:S04]  /*eda0*/  DEPBAR.LE SB0, 0x0 ;  /* 0x000080000000791a */ /* 0x000fc80000000000 */
[----:B------:R-:W-:-:S04]  /*edb0*/  UIADD3 UR4, UPT, UPT, UR4, 0x190, URZ ;  /* 0x0000019004047890 */ /* 0x000fc8000fffe0ff */
[----:B------:R-:W-:-:S09]  /*edc0*/  UPRMT UR4, UR37, 0x654, UR4 ;  /* 0x0000065425047896 */ /* 0x000fd20008000004 */
[----:B------:R-:W-:Y:S01]  /*edd0*/  SYNCS.ARRIVE.TRANS64.RED.A1T0 RZ, [UR4], RZ ;  /* 0x000000ffffff79a7 */ /* 0x000fe20008100404 */
[----:B------:R-:W-:Y:S05]  /*ede0*/  EXIT ;  /* 0x000000000000794d */ /* 0x000fea0003800000 */
.L_x_25:
[----:B------:R1:W1:Y:S02]  /*edf0*/  SYNCS.PHASECHK.TRANS64.TRYWAIT P0, [R2+URZ+0x210], R3 ;  /* 0x00021003020075a7 */ /* 0x00026400080011ff */
[----:B-1----:R-:W-:Y:S05]  /*ee00*/  @!P0 NANOSLEEP.SYNCS 0x989680 ;  /* 0x009896800000895d */ /* 0x002fea0003900000 */
[----:B------:R-:W1:Y:S02]  /*ee10*/  @!P0 SYNCS.PHASECHK.TRANS64 P0, [R2+URZ+0x210], R3 ;  /* 0x00021003020085a7 */ /* 0x000e6400080010ff */
[----:B-1----:R-:W-:Y:S05]  /*ee20*/  @!P0 BRA `(.L_x_25) ;  /* 0xfffffffc00f08947 */ /* 0x002fea000383ffff */
[----:B------:R-:W-:Y:S05]  /*ee30*/  BRA `(.L_x_212) ;  /* 0xffffff2c008c7947 */ /* 0x000fea000383ffff */
.L_x_28:
[----:B---3--:R-:W-:-:S07]  /*ee40*/  MOV R2, UR41 ;  /* 0x0000002900027c02 */ /* 0x008fce0008000f00 */
.L_x_213:
[----:B-1----:R1:W3:Y:S02]  /*ee50*/  SYNCS.PHASECHK.TRANS64.TRYWAIT P0, [R2+URZ+0xb8], R4 ;  /* 0x0000b804020075a7 */ /* 0x0022e400080011ff */
[----:B---3--:R-:W-:Y:S05]  /*ee60*/  @!P0 NANOSLEEP.SYNCS 0x989680 ;  /* 0x009896800000895d */ /* 0x008fea0003900000 */
[----:B------:R-:W3:Y:S02]  /*ee70*/  @!P0 SYNCS.PHASECHK.TRANS64 P0, [R2+URZ+0xb8], R4 ;  /* 0x0000b804020085a7 */ /* 0x000ee400080010ff */
[----:B---3--:R-:W-:Y:S05]  /*ee80*/  @!P0 BRA `(.L_x_213) ;  /* 0xfffffffc00f08947 */ /* 0x008fea000383ffff */
[----:B------:R-:W-:Y:S05]  /*ee90*/  BRA `(.L_x_27) ;  /* 0xffffff2c00d87947 */ /* 0x000fea000383ffff */
.L_x_37:
[----:B-1----:R-:W-:-:S07]  /*eea0*/  MOV R2, UR41 ;  /* 0x0000002900027c02 */ /* 0x002fce0008000f00 */
.L_x_214:
[----:B-1----:R1:W3:Y:S02]  /*eeb0*/  SYNCS.PHASECHK.TRANS64.TRYWAIT P0, [R2+URZ+0xb8], R4 ;  /* 0x0000b804020075a7 */ /* 0x0022e400080011ff */
[----:B---3--:R-:W-:Y:S05]  /*eec0*/  @!P0 NANOSLEEP.SYNCS 0x989680 ;  /* 0x009896800000895d */ /* 0x008fea0003900000 */
[----:B------:R-:W3:Y:S02]  /*eed0*/  @!P0 SYNCS.PHASECHK.TRANS64 P0, [R2+URZ+0xb8], R4 ;  /* 0x0000b804020085a7 */ /* 0x000ee400080010ff */
[----:B---3--:R-:W-:Y:S05]  /*eee0*/  @!P0 BRA `(.L_x_214) ;  /* 0xfffffffc00f08947 */ /* 0x008fea000383ffff */
[----:B------:R-:W-:Y:S05]  /*eef0*/  BRA `(.L_x_36) ;  /* 0xffffff3000f07947 */ /* 0x000fea000383ffff */
.L_x_44:
[----:B-1----:R1:W3:Y:S02]  /*ef00*/  SYNCS.PHASECHK.TRANS64.TRYWAIT P0, [R2+URZ+0x1c0], R3 ;  /* 0x0001c003020075a7 */ /* 0x0022e400080011ff */
[----:B---3--:R-:W-:Y:S05]  /*ef10*/  @!P0 NANOSLEEP.SYNCS 0x989680 ;  /* 0x009896800000895d */ /* 0x008fea0003900000 */
[----:B------:R-:W3:Y:S02]  /*ef20*/  @!P0 SYNCS.PHASECHK.TRANS64 P0, [R2+URZ+0x1c0], R3 ;  /* 0x0001c003020085a7 */ /* 0x000ee400080010ff */
[----:B---3--:R-:W-:Y:S05]  /*ef30*/  @!P0 BRA `(.L_x_44) ;  /* 0xfffffffc00f08947 */ /* 0x008fea000383ffff */
[----:B------:R-:W-:Y:S05]  /*ef40*/  BRA `(.L_x_215) ;  /* 0xffffff3400f07947 */ /* 0x000fea000383ffff */
.L_x_48:
[----:B------:R-:W-:-:S07]  /*ef50*/  MOV R0, UR5 ;  /* 0x0000000500007c02 */ /* 0x000fce0008000f00 */
.L_x_216:
[----:B-1----:R1:W2:Y:S02]  /*ef60*/  SYNCS.PHASECHK.TRANS64.TRYWAIT P0, [R0+URZ], R2 ;  /* 0x00000002000075a7 */ /* 0x0022a400080011ff */
[----:B--2---:R-:W-:Y:S05]  /*ef70*/  @!P0 NANOSLEEP.SYNCS 0x989680 ;  /* 0x009896800000895d */ /* 0x004fea0003900000 */
[----:B------:R-:W2:Y:S02]  /*ef80*/  @!P0 SYNCS.PHASECHK.TRANS64 P0, [R0+URZ], R2 ;  /* 0x00000002000085a7 */ /* 0x000ea400080010ff */
[----:B--2---:R-:W-:Y:S05]  /*ef90*/  @!P0 BRA `(.L_x_216) ;  /* 0xfffffffc00f08947 */ /* 0x004fea000383ffff */
[----:B------:R-:W-:Y:S05]  /*efa0*/  BRA `(.L_x_217) ;  /* 0xffffff3c00687947 */ /* 0x000fea000383ffff */
.L_x_49:
[----:B------:R-:W-:-:S07]  /*efb0*/  MOV R0, UR5 ;  /* 0x0000000500007c02 */ /* 0x000fce0008000f00 */
.L_x_218:
[----:B-1----:R1:W2:Y:S02]  /*efc0*/  SYNCS.PHASECHK.TRANS64.TRYWAIT P0, [R0+URZ], R3 ;  /* 0x00000003000075a7 */ /* 0x0022a400080011ff */
[----:B--2---:R-:W-:Y:S05]  /*efd0*/  @!P0 NANOSLEEP.SYNCS 0x989680 ;  /* 0x009896800000895d */ /* 0x004fea0003900000 */
[----:B------:R-:W2:Y:S02]  /*efe0*/  @!P0 SYNCS.PHASECHK.TRANS64 P0, [R0+URZ], R3 ;  /* 0x00000003000085a7 */ /* 0x000ea400080010ff */
[----:B--2---:R-:W-:Y:S05]  /*eff0*/  @!P0 BRA `(.L_x_218) ;  /* 0xfffffffc00f08947 */ /* 0x004fea000383ffff */
[----:B------:R-:W-:Y:S05]  /*f000*/  BRA `(.L_x_219) ;  /* 0xffffff3c00747947 */ /* 0x000fea000383ffff */
.L_x_50:
[----:B------:R-:W-:-:S07]  /*f010*/  MOV R0, UR5 ;  /* 0x0000000500007c02 */ /* 0x000fce0008000f00 */
.L_x_220:
[----:B-1----:R1:W2:Y:S02]  /*f020*/  SYNCS.PHASECHK.TRANS64.TRYWAIT P0, [R0+URZ], R3 ;  /* 0x00000003000075a7 */ /* 0x0022a400080011ff */
[----:B--2---:R-:W-:Y:S05]  /*f030*/  @!P0 NANOSLEEP.SYNCS 0x989680 ;  /* 0x009896800000895d */ /* 0x004fea0003900000 */
[----:B------:R-:W2:Y:S02]  /*f040*/  @!P0 SYNCS.PHASECHK.TRANS64 P0, [R0+URZ], R3 ;  /* 0x00000003000085a7 */ /* 0x000ea400080010ff */
[----:B--2---:R-:W-:Y:S05]  /*f050*/  @!P0 BRA `(.L_x_220) ;  /* 0xfffffffc00f08947 */ /* 0x004fea000383ffff */
[----:B------:R-:W-:Y:S05]  /*f060*/  BRA `(.L_x_221) ;  /* 0xffffff3c00807947 */ /* 0x000fea000383ffff */
.L_x_51:
[----:B------:R-:W-:-:S07]  /*f070*/  MOV R0, UR5 ;  /* 0x0000000500007c02 */ /* 0x000fce0008000f00 */
.L_x_222:
[----:B-1----:R1:W2:Y:S02]  /*f080*/  SYNCS.PHASECHK.TRANS64.TRYWAIT P0, [R0+URZ], R3 ;  /* 0x00000003000075a7 */ /* 0x0022a400080011ff */
[----:B--2---:R-:W-:Y:S05]  /*f090*/  @!P0 NANOSLEEP.SYNCS 0x989680 ;  /* 0x009896800000895d */ /* 0x004fea0003900000 */
[----:B------:R-:W2:Y:S02]  /*f0a0*/  @!P0 SYNCS.PHASECHK.TRANS64 P0, [R0+URZ], R3 ;  /* 0x00000003000085a7 */ /* 0x000ea400080010ff */
[----:B--2---:R-:W-:Y:S05]  /*f0b0*/  @!P0 BRA `(.L_x_222) ;  /* 0xfffffffc00f08947 */ /* 0x004fea000383ffff */
[----:B------:R-:W-:Y:S05]  /*f0c0*/  BRA `(.L_x_223) ;  /* 0xffffff3c008c7947 */ /* 0x000fea000383ffff */
.L_x_52:
[----:B------:R-:W-:-:S07]  /*f0d0*/  MOV R0, UR5 ;  /* 0x0000000500007c02 */ /* 0x000fce0008000f00 */
.L_x_224:
[----:B-1----:R1:W2:Y:S02]  /*f0e0*/  SYNCS.PHASECHK.TRANS64.TRYWAIT P0, [R0+URZ], R3 ;  /* 0x00000003000075a7 */ /* 0x0022a400080011ff */
[----:B--2---:R-:W-:Y:S05]  /*f0f0*/  @!P0 NANOSLEEP.SYNCS 0x989680 ;  /* 0x009896800000895d */ /* 0x004fea0003900000 */
[----:B------:R-:W2:Y:S02]  /*f100*/  @!P0 SYNCS.PHASECHK.TRANS64 P0, [R0+URZ], R3 ;  /* 0x00000003000085a7 */ /* 0x000ea400080010ff */
[----:B--2---:R-:W-:Y:S05]  /*f110*/  @!P0 BRA `(.L_x_224) ;  /* 0xfffffffc00f08947 */ /* 0x004fea000383ffff */
[----:B------:R-:W-:Y:S05]  /*f120*/  BRA `(.L_x_225) ;  /* 0xffffff3c00987947 */ /* 0x000fea000383ffff */
.L_x_53:
[----:B------:R-:W-:-:S07]  /*f130*/  MOV R0, UR5 ;  /* 0x0000000500007c02 */ /* 0x000fce0008000f00 */
.L_x_226:
[----:B-1----:R1:W2:Y:S02]  /*f140*/  SYNCS.PHASECHK.TRANS64.TRYWAIT P0, [R0+URZ], R3 ;  /* 0x00000003000075a7 */ /* 0x0022a400080011ff */
[----:B--2---:R-:W-:Y:S05]  /*f150*/  @!P0 NANOSLEEP.SYNCS 0x989680 ;  /* 0x009896800000895d */ /* 0x004fea0003900000 */
[----:B------:R-:W2:Y:S02]  /*f160*/  @!P0 SYNCS.PHASECHK.TRANS64 P0, [R0+URZ], R3 ;  /* 0x00000003000085a7 */ /* 0x000ea400080010ff */
[----:B--2---:R-:W-:Y:S05]  /*f170*/  @!P0 BRA `(.L_x_226) ;  /* 0xfffffffc00f08947 */ /* 0x004fea000383ffff */
[----:B------:R-:W-:Y:S05]  /*f180*/  BRA `(.L_x_227) ;  /* 0xffffff3c00a47947 */ /* 0x000fea000383ffff */
.L_x_54:
[----:B------:R-:W-:-:S07]  /*f190*/  MOV R0, UR5 ;  /* 0x0000000500007c02 */ /* 0x000fce0008000f00 */
.L_x_228:
[----:B-1----:R1:W2:Y:S02]  /*f1a0*/  SYNCS.PHASECHK.TRANS64.TRYWAIT P0, [R0+URZ], R3 ;  /* 0x00000003000075a7 */ /* 0x0022a400080011ff */
[----:B--2---:R-:W-:Y:S05]  /*f1b0*/  @!P0 NANOSLEEP.SYNCS 0x989680 ;  /* 0x009896800000895d */ /* 0x004fea0003900000 */
[----:B------:R-:W2:Y:S02]  /*f1c0*/  @!P0 SYNCS.PHASECHK.TRANS64 P0, [R0+URZ], R3 ;  /* 0x00000003000085a7 */ /* 0x000ea400080010ff */
[----:B--2---:R-:W-:Y:S05]  /*f1d0*/  @!P0 BRA `(.L_x_228) ;  /* 0xfffffffc00f08947 */ /* 0x004fea000383ffff */
[----:B------:R-:W-:Y:S05]  /*f1e0*/  BRA `(.L_x_229) ;  /* 0xffffff3c00b07947 */ /* 0x000fea000383ffff */
.L_x_55:
[----:B------:R-:W-:-:S07]  /*f1f0*/  MOV R0, UR5 ;  /* 0x0000000500007c02 */ /* 0x000fce0008000f00 */
.L_x_230:
[----:B-1----:R1:W2:Y:S02]  /*f200*/  SYNCS.PHASECHK.TRANS64.TRYWAIT P0, [R0+URZ], R3 ;  /* 0x00000003000075a7 */ /* 0x0022a400080011ff */
[----:B--2---:R-:W-:Y:S05]  /*f210*/  @!P0 NANOSLEEP.SYNCS 0x989680 ;  /* 0x009896800000895d */ /* 0x004fea0003900000 */
[----:B------:R-:W2:Y:S02]  /*f220*/  @!P0 SYNCS.PHASECHK.TRANS64 P0, [R0+URZ], R3 ;  /* 0x00000003000085a7 */ /* 0x000ea400080010ff */
[----:B--2---:R-:W-:Y:S05]  /*f230*/  @!P0 BRA `(.L_x_230) ;  /* 0xfffffffc00f08947 */ /* 0x004fea000383ffff */
[----:B------:R-:W-:Y:S05]  /*f240*/  BRA `(.L_x_231) ;  /* 0xffffff3c00bc7947 */ /* 0x000fea000383ffff */
.L_x_56:
[----:B------:R-:W-:-:S07]  /*f250*/  MOV R0, UR5 ;  /* 0x0000000500007c02 */ /* 0x000fce0008000f00 */
.L_x_232:
[----:B-1----:R1:W2:Y:S02]  /*f260*/  SYNCS.PHASECHK.TRANS64.TRYWAIT P0, [R0+URZ], R3 ;  /* 0x00000003000075a7 */ /* 0x0022a400080011ff */
[----:B--2---:R-:W-:Y:S05]  /*f270*/  @!P0 NANOSLEEP.SYNCS 0x989680 ;  /* 0x009896800000895d */ /* 0x004fea0003900000 */
[----:B------:R-:W2:Y:S02]  /*f280*/  @!P0 SYNCS.PHASECHK.TRANS64 P0, [R0+URZ], R3 ;  /* 0x00000003000085a7 */ /* 0x000ea400080010ff */
[----:B--2---:R-:W-:Y:S05]  /*f290*/  @!P0 BRA `(.L_x_232) ;  /* 0xfffffffc00f08947 */ /* 0x004fea000383ffff */
[----:B------:R-:W-:Y:S05]  /*f2a0*/  BRA `(.L_x_233) ;  /* 0xffffff3c00c87947 */ /* 0x000fea000383ffff */
.L_x_57:
[----:B------:R-:W-:-:S07]  /*f2b0*/  MOV R0, UR5 ;  /* 0x0000000500007c02 */ /* 0x000fce0008000f00 */
.L_x_234:
[----:B-1----:R1:W2:Y:S02]  /*f2c0*/  SYNCS.PHASECHK.TRANS64.TRYWAIT P0, [R0+URZ], R3 ;  /* 0x00000003000075a7 */ /* 0x0022a400080011ff */
[----:B--2---:R-:W-:Y:S05]  /*f2d0*/  @!P0 NANOSLEEP.SYNCS 0x989680 ;  /* 0x009896800000895d */ /* 0x004fea0003900000 */
[----:B------:R-:W2:Y:S02]  /*f2e0*/  @!P0 SYNCS.PHASECHK.TRANS64 P0, [R0+URZ], R3 ;  /* 0x00000003000085a7 */ /* 0x000ea400080010ff */
[----:B--2---:R-:W-:Y:S05]  /*f2f0*/  @!P0 BRA `(.L_x_234) ;  /* 0xfffffffc00f08947 */ /* 0x004fea000383ffff */
[----:B------:R-:W-:Y:S05]  /*f300*/  BRA `(.L_x_235) ;  /* 0xffffff3c00d47947 */ /* 0x000fea000383ffff */
.L_x_58:
[----:B------:R-:W-:-:S07]  /*f310*/  MOV R0, UR5 ;  /* 0x0000000500007c02 */ /* 0x000fce0008000f00 */
.L_x_236:
[----:B-1----:R1:W2:Y:S02]  /*f320*/  SYNCS.PHASECHK.TRANS64.TRYWAIT P0, [R0+URZ], R3 ;  /* 0x00000003000075a7 */ /* 0x0022a400080011ff */
[----:B--2---:R-:W-:Y:S05]  /*f330*/  @!P0 NANOSLEEP.SYNCS 0x989680 ;  /* 0x009896800000895d */ /* 0x004fea0003900000 */
[----:B------:R-:W2:Y:S02]  /*f340*/  @!P0 SYNCS.PHASECHK.TRANS64 P0, [R0+URZ], R3 ;  /* 0x00000003000085a7 */ /* 0x000ea400080010ff */
[----:B--2---:R-:W-:Y:S05]  /*f350*/  @!P0 BRA `(.L_x_236) ;  /* 0xfffffffc00f08947 */ /* 0x004fea000383ffff */
[----:B------:R-:W-:Y:S05]  /*f360*/  BRA `(.L_x_237) ;  /* 0xffffff3c00e07947 */ /* 0x000fea000383ffff */
.L_x_59:
[----:B------:R-:W-:-:S07]  /*f370*/  MOV R0, UR5 ;  /* 0x0000000500007c02 */ /* 0x000fce0008000f00 */
.L_x_238:
[----:B-1----:R1:W2:Y:S02]  /*f380*/  SYNCS.PHASECHK.TRANS64.TRYWAIT P0, [R0+URZ], R3 ;  /* 0x00000003000075a7 */ /* 0x0022a400080011ff */
[----:B--2---:R-:W-:Y:S05]  /*f390*/  @!P0 NANOSLEEP.SYNCS 0x989680 ;  /* 0x009896800000895d */ /* 0x004fea0003900000 */
[----:B------:R-:W2:Y:S02]  /*f3a0*/  @!P0 SYNCS.PHASECHK.TRANS64 P0, [R0+URZ], R3 ;  /* 0x00000003000085a7 */ /* 0x000ea400080010ff */
[----:B--2---:R-:W-:Y:S05]  /*f3b0*/  @!P0 BRA `(.L_x_238) ;  /* 0xfffffffc00f08947 */ /* 0x004fea000383ffff */
[----:B------:R-:W-:Y:S05]  /*f3c0*/  BRA `(.L_x_239) ;  /* 0xffffff3c00ec7947 */ /* 0x000fea000383ffff */
.L_x_60:
[----:B------:R-:W-:-:S07]  /*f3d0*/  MOV R0, UR5 ;  /* 0x0000000500007c02 */ /* 0x000fce0008000f00 */
.L_x_240:
[----:B-1----:R1:W2:Y:S02]  /*f3e0*/  SYNCS.PHASECHK.TRANS64.TRYWAIT P0, [R0+URZ], R3 ;  /* 0x00000003000075a7 */ /* 0x0022a400080011ff */
[----:B--2---:R-:W-:Y:S05]  /*f3f0*/  @!P0 NANOSLEEP.SYNCS 0x989680 ;  /* 0x009896800000895d */ /* 0x004fea0003900000 */
[----:B------:R-:W2:Y:S02]  /*f400*/  @!P0 SYNCS.PHASECHK.TRANS64 P0, [R0+URZ], R3 ;  /* 0x00000003000085a7 */ /* 0x000ea400080010ff */
[----:B--2---:R-:W-:Y:S05]  /*f410*/  @!P0 BRA `(.L_x_240) ;  /* 0xfffffffc00f08947 */ /* 0x004fea000383ffff */
[----:B------:R-:W-:Y:S05]  /*f420*/  BRA `(.L_x_241) ;  /* 0xffffff3c00f87947 */ /* 0x000fea000383ffff */
.L_x_61:
[----:B------:R-:W-:-:S07]  /*f430*/  MOV R0, UR5 ;  /* 0x0000000500007c02 */ /* 0x000fce0008000f00 */
.L_x_242:
[----:B-1----:R1:W2:Y:S02]  /*f440*/  SYNCS.PHASECHK.TRANS64.TRYWAIT P0, [R0+URZ], R3 ;  /* 0x00000003000075a7 */ /* 0x0022a400080011ff */
[----:B--2---:R-:W-:Y:S05]  /*f450*/  @!P0 NANOSLEEP.SYNCS 0x989680 ;  /* 0x009896800000895d */ /* 0x004fea0003900000 */
[----:B------:R-:W2:Y:S02]  /*f460*/  @!P0 SYNCS.PHASECHK.TRANS64 P0, [R0+URZ], R3 ;  /* 0x00000003000085a7 */ /* 0x000ea400080010ff */
[----:B--2---:R-:W-:Y:S05]  /*f470*/  @!P0 BRA `(.L_x_242) ;  /* 0xfffffffc00f08947 */ /* 0x004fea000383ffff */
[----:B------:R-:W-:Y:S05]  /*f480*/  BRA `(.L_x_243) ;  /* 0xffffff4000047947 */ /* 0x000fea000383ffff */
.L_x_62:
[----:B------:R-:W-:-:S07]  /*f490*/  MOV R0, UR5 ;  /* 0x0000000500007c02 */ /* 0x000fce0008000f00 */
.L_x_244:
[----:B-1----:R1:W2:Y:S02]  /*f4a0*/  SYNCS.PHASECHK.TRANS64.TRYWAIT P0, [R0+URZ], R3 ;  /* 0x00000003000075a7 */ /* 0x0022a400080011ff */
[----:B--2---:R-:W-:Y:S05]  /*f4b0*/  @!P0 NANOSLEEP.SYNCS 0x989680 ;  /* 0x009896800000895d */ /* 0x004fea0003900000 */
[----:B------:R-:W2:Y:S02]  /*f4c0*/  @!P0 SYNCS.PHASECHK.TRANS64 P0, [R0+URZ], R3 ;  /* 0x00000003000085a7 */ /* 0x000ea400080010ff */
[----:B--2---:R-:W-:Y:S05]  /*f4d0*/  @!P0 BRA `(.L_x_244) ;  /* 0xfffffffc00f08947 */ /* 0x004fea000383ffff */
[----:B------:R-:W-:Y:S05]  /*f4e0*/  BRA `(.L_x_245) ;  /* 0xffffff4000107947 */ /* 0x000fea000383ffff */
.L_x_63:
[----:B------:R-:W-:-:S07]  /*f4f0*/  MOV R0, UR5 ;  /* 0x0000000500007c02 */ /* 0x000fce0008000f00 */
.L_x_246:
[----:B-1----:R1:W2:Y:S02]  /*f500*/  SYNCS.PHASECHK.TRANS64.TRYWAIT P0, [R0+URZ], R3 ;  /* 0x00000003000075a7 */ /* 0x0022a400080011ff */
[----:B--2---:R-:W-:Y:S05]  /*f510*/  @!P0 NANOSLEEP.SYNCS 0x989680 ;  /* 0x009896800000895d */ /* 0x004fea0003900000 */
[----:B------:R-:W2:Y:S02]  /*f520*/  @!P0 SYNCS.PHASECHK.TRANS64 P0, [R0+URZ], R3 ;  /* 0x00000003000085a7 */ /* 0x000ea400080010ff */
[----:B--2---:R-:W-:Y:S05]  /*f530*/  @!P0 BRA `(.L_x_246) ;  /* 0xfffffffc00f08947 */ /* 0x004fea000383ffff */
[----:B------:R-:W-:Y:S05]  /*f540*/  BRA `(.L_x_247) ;  /* 0xffffff40001c7947 */ /* 0x000fea000383ffff */
.L_x_64:
[----:B------:R-:W-:-:S07]  /*f550*/  MOV R0, UR5 ;  /* 0x0000000500007c02 */ /* 0x000fce0008000f00 */
.L_x_248:
[----:B-1----:R1:W2:Y:S02]  /*f560*/  SYNCS.PHASECHK.TRANS64.TRYWAIT P0, [R0+URZ], R3 ;  /* 0x00000003000075a7 */ /* 0x0022a400080011ff */
[----:B--2---:R-:W-:Y:S05]  /*f570*/  @!P0 NANOSLEEP.SYNCS 0x989680 ;  /* 0x009896800000895d */ /* 0x004fea0003900000 */
[----:B------:R-:W2:Y:S02]  /*f580*/  @!P0 SYNCS.PHASECHK.TRANS64 P0, [R0+URZ], R3 ;  /* 0x00000003000085a7 */ /* 0x000ea400080010ff */
[----:B--2---:R-:W-:Y:S05]  /*f590*/  @!P0 BRA `(.L_x_248) ;  /* 0xfffffffc00f08947 */ /* 0x004fea000383ffff */
[----:B------:R-:W-:Y:S05]  /*f5a0*/  BRA `(.L_x_249) ;  /* 0xffffff4000287947 */ /* 0x000fea000383ffff */
.L_x_65:
[----:B------:R-:W-:-:S07]  /*f5b0*/  MOV R0, UR5 ;  /* 0x0000000500007c02 */ /* 0x000fce0008000f00 */
.L_x_250:
[----:B-1----:R1:W2:Y:S02]  /*f5c0*/  SYNCS.PHASECHK.TRANS64.TRYWAIT P0, [R0+URZ], R3 ;  /* 0x00000003000075a7 */ /* 0x0022a400080011ff */
[----:B--2---:R-:W-:Y:S05]  /*f5d0*/  @!P0 NANOSLEEP.SYNCS 0x989680 ;  /* 0x009896800000895d */ /* 0x004fea0003900000 */
[----:B------:R-:W2:Y:S02]  /*f5e0*/  @!P0 SYNCS.PHASECHK.TRANS64 P0, [R0+URZ], R3 ;  /* 0x00000003000085a7 */ /* 0x000ea400080010ff */
[----:B--2---:R-:W-:Y:S05]  /*f5f0*/  @!P0 BRA `(.L_x_250) ;  /* 0xfffffffc00f08947 */ /* 0x004fea000383ffff */
[----:B------:R-:W-:Y:S05]  /*f600*/  BRA `(.L_x_251) ;  /* 0xffffff4000347947 */ /* 0x000fea000383ffff */
.L_x_66:
[----:B------:R-:W-:-:S07]  /*f610*/  MOV R0, UR5 ;  /* 0x0000000500007c02 */ /* 0x000fce0008000f00 */
.L_x_252:
[----:B-1----:R1:W2:Y:S02]  /*f620*/  SYNCS.PHASECHK.TRANS64.TRYWAIT P0, [R0+URZ], R3 ;  /* 0x00000003000075a7 */ /* 0x0022a400080011ff */
[----:B--2---:R-:W-:Y:S05]  /*f630*/  @!P0 NANOSLEEP.SYNCS 0x989680 ;  /* 0x009896800000895d */ /* 0x004fea0003900000 */
[----:B------:R-:W2:Y:S02]  /*f640*/  @!P0 SYNCS.PHASECHK.TRANS64 P0, [R0+URZ], R3 ;  /* 0x00000003000085a7 */ /* 0x000ea400080010ff */
[----:B--2---:R-:W-:Y:S05]  /*f650*/  @!P0 BRA `(.L_x_252) ;  /* 0xfffffffc00f08947 */ /* 0x004fea000383ffff */
[----:B------:R-:W-:Y:S05]  /*f660*/  BRA `(.L_x_253) ;  /* 0xffffff4000407947 */ /* 0x000fea000383ffff */
.L_x_67:
[----:B------:R-:W-:-:S07]  /*f670*/  MOV R0, UR5 ;  /* 0x0000000500007c02 */ /* 0x000fce0008000f00 */
.L_x_254:
[----:B-1----:R1:W2:Y:S02]  /*f680*/  SYNCS.PHASECHK.TRANS64.TRYWAIT P0, [R0+URZ], R3 ;  /* 0x00000003000075a7 */ /* 0x0022a400080011ff */
[----:B--2---:R-:W-:Y:S05]  /*f690*/  @!P0 NANOSLEEP.SYNCS 0x989680 ;  /* 0x009896800000895d */ /* 0x004fea0003900000 */
[----:B------:R-:W2:Y:S02]  /*f6a0*/  @!P0 SYNCS.PHASECHK.TRANS64 P0, [R0+URZ], R3 ;  /* 0x00000003000085a7 */ /* 0x000ea400080010ff */
[----:B--2---:R-:W-:Y:S05]  /*f6b0*/  @!P0 BRA `(.L_x_254) ;  /* 0xfffffffc00f08947 */ /* 0x004fea000383ffff */
[----:B------:R-:W-:Y:S05]  /*f6c0*/  BRA `(.L_x_255) ;  /* 0xffffff40004c7947 */ /* 0x000fea000383ffff */
.L_x_68:
[----:B------:R-:W-:-:S07]  /*f6d0*/  MOV R0, UR5 ;  /* 0x0000000500007c02 */ /* 0x000fce0008000f00 */
.L_x_256:
[----:B-1----:R1:W2:Y:S02]  /*f6e0*/  SYNCS.PHASECHK.TRANS64.TRYWAIT P0, [R0+URZ], R3 ;  /* 0x00000003000075a7 */ /* 0x0022a400080011ff */
[----:B--2---:R-:W-:Y:S05]  /*f6f0*/  @!P0 NANOSLEEP.SYNCS 0x989680 ;  /* 0x009896800000895d */ /* 0x004fea0003900000 */
[----:B------:R-:W2:Y:S02]  /*f700*/  @!P0 SYNCS.PHASECHK.TRANS64 P0, [R0+URZ], R3 ;  /* 0x00000003000085a7 */ /* 0x000ea400080010ff */
[----:B--2---:R-:W-:Y:S05]  /*f710*/  @!P0 BRA `(.L_x_256) ;  /* 0xfffffffc00f08947 */ /* 0x004fea000383ffff */
[----:B------:R-:W-:Y:S05]  /*f720*/  BRA `(.L_x_257) ;  /* 0xffffff4000587947 */ /* 0x000fea000383ffff */
.L_x_69:
[----:B------:R-:W-:-:S07]  /*f730*/  MOV R0, UR5 ;  /* 0x0000000500007c02 */ /* 0x000fce0008000f00 */
.L_x_258:
[----:B-1----:R1:W2:Y:S02]  /*f740*/  SYNCS.PHASECHK.TRANS64.TRYWAIT P0, [R0+URZ], R3 ;  /* 0x00000003000075a7 */ /* 0x0022a400080011ff */
[----:B--2---:R-:W-:Y:S05]  /*f750*/  @!P0 NANOSLEEP.SYNCS 0x989680 ;  /* 0x009896800000895d */ /* 0x004fea0003900000 */
[----:B------:R-:W2:Y:S02]  /*f760*/  @!P0 SYNCS.PHASECHK.TRANS64 P0, [R0+URZ], R3 ;  /* 0x00000003000085a7 */ /* 0x000ea400080010ff */
[----:B--2---:R-:W-:Y:S05]  /*f770*/  @!P0 BRA `(.L_x_258) ;  /* 0xfffffffc00f08947 */ /* 0x004fea000383ffff */
[----:B------:R-:W-:Y:S05]  /*f780*/  BRA `(.L_x_259) ;  /* 0xffffff4000647947 */ /* 0x000fea000383ffff */
.L_x_72:
[----:B---3--:R3:W4:Y:S02]  /*f790*/  SYNCS.PHASECHK.TRANS64.TRYWAIT P0, [R0+URZ+0x200], R4 ;  /* 0x00020004000075a7 */ /* 0x00872400080011ff */
[----:B----4-:R-:W-:Y:S05]  /*f7a0*/  @!P0 NANOSLEEP.SYNCS 0x989680 ;  /* 0x009896800000895d */ /* 0x010fea0003900000 */
[----:B------:R-:W4:Y:S02]  /*f7b0*/  @!P0 SYNCS.PHASECHK.TRANS64 P0, [R0+URZ+0x200], R4 ;  /* 0x00020004000085a7 */ /* 0x000f2400080010ff */
[----:B----4-:R-:W-:Y:S05]  /*f7c0*/  @!P0 BRA `(.L_x_72) ;  /* 0xfffffffc00f08947 */ /* 0x010fea000383ffff */
[----:B------:R-:W-:Y:S05]  /*f7d0*/  BRA `(.L_x_260) ;  /* 0xffffff4000c07947 */ /* 0x000fea000383ffff */
.L_x_73:
[----:B------:R-:W-:-:S07]  /*f7e0*/  MOV R0, UR5 ;  /* 0x0000000500007c02 */ /* 0x000fce0008000f00 */
.L_x_261:
[----:B---3--:R3:W4:Y:S02]  /*f7f0*/  SYNCS.PHASECHK.TRANS64.TRYWAIT P0, [R0+URZ+0x1d0], R5 ;  /* 0x0001d005000075a7 */ /* 0x00872400080011ff */
[----:B----4-:R-:W-:Y:S05]  /*f800*/  @!P0 NANOSLEEP.SYNCS 0x989680 ;  /* 0x009896800000895d */ /* 0x010fea0003900000 */
[----:B------:R-:W4:Y:S02]  /*f810*/  @!P0 SYNCS.PHASECHK.TRANS64 P0, [R0+URZ+0x1d0], R5 ;  /* 0x0001d005000085a7 */ /* 0x000f2400080010ff */
[----:B----4-:R-:W-:Y:S05]  /*f820*/  @!P0 BRA `(.L_x_261) ;  /* 0xfffffffc00f08947 */ /* 0x010fea000383ffff */
[----:B------:R-:W-:Y:S05]  /*f830*/  BRA `(.L_x_262) ;  /* 0xffffff4000d07947 */ /* 0x000fea000383ffff */
.L_x_74:
[----:B---3--:R3:W4:Y:S02]  /*f840*/  SYNCS.PHASECHK.TRANS64.TRYWAIT P1, [R0+URZ+0x1c0], R4 ;  /* 0x0001c004000075a7 */ /* 0x00872400080211ff */
[----:B----4-:R-:W-:Y:S05]  /*f850*/  @!P1 NANOSLEEP.SYNCS 0x989680 ;  /* 0x009896800000995d */ /* 0x010fea0003900000 */
[----:B------:R-:W4:Y:S02]  /*f860*/  @!P1 SYNCS.PHASECHK.TRANS64 P1, [R0+URZ+0x1c0], R4 ;  /* 0x0001c004000095a7 */ /* 0x000f2400080210ff */
[----:B----4-:R-:W-:Y:S05]  /*f870*/  @!P1 BRA `(.L_x_74) ;  /* 0xfffffffc00f09947 */ /* 0x010fea000383ffff */
[----:B------:R-:W-:Y:S05]  /*f880*/  BRA `(.L_x_263) ;  /* 0xffffff4400007947 */ /* 0x000fea000383ffff */
.L_x_77:
[----:B------:R-:W-:-:S07]  /*f890*/  MOV R0, UR5 ;  /* 0x0000000500007c02 */ /* 0x000fce0008000f00 */
.L_x_264:
[----:B---3--:R3:W4:Y:S02]  /*f8a0*/  SYNCS.PHASECHK.TRANS64.TRYWAIT P0, [R0+URZ+0x1d0], R2 ;  /* 0x0001d002000075a7 */ /* 0x00872400080011ff */
[----:B----4-:R-:W-:Y:S05]  /*f8b0*/  @!P0 NANOSLEEP.SYNCS 0x989680 ;  /* 0x009896800000895d */ /* 0x010fea0003900000 */
[----:B------:R-:W4:Y:S02]  /*f8c0*/  @!P0 SYNCS.PHASECHK.TRANS64 P0, [R0+URZ+0x1d0], R2 ;  /* 0x0001d002000085a7 */ /* 0x000f2400080010ff */
[----:B----4-:R-:W-:Y:S05]  /*f8d0*/  @!P0 BRA `(.L_x_264) ;  /* 0xfffffffc00f08947 */ /* 0x010fea000383ffff */
[----:B------:R-:W-:Y:S05]  /*f8e0*/  BRA `(.L_x_76) ;  /* 0xffffff4400547947 */ /* 0x000fea000383ffff */
.L_x_84:
[----:B-1----:R1:W3:Y:S02]  /*f8f0*/  SYNCS.PHASECHK.TRANS64.TRYWAIT P1, [R0+URZ+0x1c0], R2 ;  /* 0x0001c002000075a7 */ /* 0x0022e400080211ff */
[----:B---3--:R-:W-:Y:S05]  /*f900*/  @!P1 NANOSLEEP.SYNCS 0x989680 ;  /* 0x009896800000995d */ /* 0x008fea0003900000 */
[----:B------:R-:W3:Y:S02]  /*f910*/  @!P1 SYNCS.PHASECHK.TRANS64 P1, [R0+URZ+0x1c0], R2 ;  /* 0x0001c002000095a7 */ /* 0x000ee400080210ff */
[----:B---3--:R-:W-:Y:S05]  /*f920*/  @!P1 BRA `(.L_x_84) ;  /* 0xfffffffc00f09947 */ /* 0x008fea000383ffff */
[----:B------:R-:W-:Y:S05]  /*f930*/  BRA `(.L_x_265) ;  /* 0xffffff4800f07947 */ /* 0x000fea000383ffff */
.L_x_85:
[----:B------:R-:W-:-:S07]  /*f940*/  MOV R2, UR10 ;  /* 0x0000000a00027c02 */ /* 0x000fce0008000f00 */
.L_x_266:
[----:B-1----:R1:W3:Y:S02]  /*f950*/  SYNCS.PHASECHK.TRANS64.TRYWAIT P0, [R2+URZ+0x1f0], R0 ;  /* 0x0001f000020075a7 */ /* 0x0022e400080011ff */
[----:B---3--:R-:W-:Y:S05]  /*f960*/  @!P0 NANOSLEEP.SYNCS 0x989680 ;  /* 0x009896800000895d */ /* 0x008fea0003900000 */
[----:B------:R-:W3:Y:S02]  /*f970*/  @!P0 SYNCS.PHASECHK.TRANS64 P0, [R2+URZ+0x1f0], R0 ;  /* 0x0001f000020085a7 */ /* 0x000ee400080010ff */
[----:B---3--:R-:W-:Y:S05]  /*f980*/  @!P0 BRA `(.L_x_266) ;  /* 0xfffffffc00f08947 */ /* 0x008fea000383ffff */
[----:B------:R-:W-:Y:S05]  /*f990*/  BRA `(.L_x_267) ;  /* 0xffffff4c00247947 */ /* 0x000fea000383ffff */
.L_x_88:
[----:B------:R-:W-:Y:S07]  /*f9a0*/  MOV R0, UR8 ;  /* 0x0000000800007c02 */ /* 0x000fee0008000f00 */
.L_x_268:
[----:B-1----:R1:W3:Y:S02]  /*f9b0*/  SYNCS.PHASECHK.TRANS64.TRYWAIT P0, [R0+URZ], R2 ;  /* 0x00000002000075a7 */ /* 0x0022e400080011ff */
[----:B---3--:R-:W-:Y:S05]  /*f9c0*/  @!P0 NANOSLEEP.SYNCS 0x989680 ;  /* 0x009896800000895d */ /* 0x008fea0003900000 */
[----:B------:R-:W3:Y:S02]  /*f9d0*/  @!P0 SYNCS.PHASECHK.TRANS64 P0, [R0+URZ], R2 ;  /* 0x00000002000085a7 */ /* 0x000ee400080010ff */
[----:B---3--:R-:W-:Y:S05]  /*f9e0*/  @!P0 BRA `(.L_x_268) ;  /* 0xfffffffc00f08947 */ /* 0x008fea000383ffff */
[----:B------:R-:W-:Y:S05]  /*f9f0*/  BRA `(.L_x_87) ;  /* 0xffffff4c00447947 */ /* 0x000fea000383ffff */
.L_x_91:
[----:B------:R-:W-:-:S07]  /*fa00*/  MOV R0, UR5 ;  /* 0x0000000500007c02 */ /* 0x000fce0008000f00 */
.L_x_269:
[----:B--2---:R2:W3:Y:S02]  /*fa10*/  SYNCS.PHASECHK.TRANS64.TRYWAIT P0, [R0+URZ], R2 ;  /* 0x00000002000075a7 */ /* 0x0044e400080011ff */
[----:B---3--:R-:W-:Y:S05]  /*fa20*/  @!P0 NANOSLEEP.SYNCS 0x989680 ;  /* 0x009896800000895d */ /* 0x008fea0003900000 */
[----:B------:R-:W3:Y:S02]  /*fa30*/  @!P0 SYNCS.PHASECHK.TRANS64 P0, [R0+URZ], R2 ;  /* 0x00000002000085a7 */ /* 0x000ee400080010ff */
[----:B---3--:R-:W-:Y:S05]  /*fa40*/  @!P0 BRA `(.L_x_269) ;  /* 0xfffffffc00f08947 */ /* 0x008fea000383ffff */
[----:B------:R-:W-:Y:S05]  /*fa50*/  BRA `(.L_x_270) ;  /* 0xffffff5000007947 */ /* 0x000fea000383ffff */
.L_x_92:
[----:B------:R-:W-:-:S07]  /*fa60*/  MOV R0, UR6 ;  /* 0x0000000600007c02 */ /* 0x000fce0008000f00 */
.L_x_271:
[----:B--2---:R2:W3:Y:S02]  /*fa70*/  SYNCS.PHASECHK.TRANS64.TRYWAIT P0, [R0+URZ], R2 ;  /* 0x00000002000075a7 */ /* 0x0044e400080011ff */
[----:B---3--:R-:W-:Y:S05]  /*fa80*/  @!P0 NANOSLEEP.SYNCS 0x989680 ;  /* 0x009896800000895d */ /* 0x008fea0003900000 */
[----:B------:R-:W3:Y:S02]  /*fa90*/  @!P0 SYNCS.PHASECHK.TRANS64 P0, [R0+URZ], R2 ;  /* 0x00000002000085a7 */ /* 0x000ee400080010ff */
[----:B---3--:R-:W-:Y:S05]  /*faa0*/  @!P0 BRA `(.L_x_271) ;  /* 0xfffffffc00f08947 */ /* 0x008fea000383ffff */
[----:B------:R-:W-:Y:S05]  /*fab0*/  BRA `(.L_x_272) ;  /* 0xffffff50000c7947 */ /* 0x000fea000383ffff */
.L_x_97:
[----:B---3--:R3:W4:Y:S02]  /*fac0*/  SYNCS.PHASECHK.TRANS64.TRYWAIT P0, [R0+URZ+0x1c0], R2 ;  /* 0x0001c002000075a7 */ /* 0x00872400080011ff */
[----:B----4-:R-:W-:Y:S05]  /*fad0*/  @!P0 NANOSLEEP.SYNCS 0x989680 ;  /* 0x009896800000895d */ /* 0x010fea0003900000 */
[----:B------:R-:W4:Y:S02]  /*fae0*/  @!P0 SYNCS.PHASECHK.TRANS64 P0, [R0+URZ+0x1c0], R2 ;  /* 0x0001c002000085a7 */ /* 0x000f2400080010ff */
[----:B----4-:R-:W-:Y:S05]  /*faf0*/  @!P0 BRA `(.L_x_97) ;  /* 0xfffffffc00f08947 */ /* 0x010fea000383ffff */
[----:B------:R-:W-:Y:S05]  /*fb00*/  BRA `(.L_x_273) ;  /* 0xffffff5000fc7947 */ /* 0x000fea000383ffff */
.L_x_100:
[----:B------:R-:W-:Y:S07]  /*fb10*/  MOV R0, UR5 ;  /* 0x0000000500007c02 */ /* 0x000fee0008000f00 */
.L_x_274:
[----:B-1----:R1:W2:Y:S02]  /*fb20*/  SYNCS.PHASECHK.TRANS64.TRYWAIT P0, [R0+URZ+0x1b8], R2 ;  /* 0x0001b802000075a7 */ /* 0x0022a400080011ff */
[----:B--2---:R-:W-:Y:S05]  /*fb30*/  @!P0 NANOSLEEP.SYNCS 0x989680 ;  /* 0x009896800000895d */ /* 0x004fea0003900000 */
[----:B------:R-:W2:Y:S02]  /*fb40*/  @!P0 SYNCS.PHASECHK.TRANS64 P0, [R0+URZ+0x1b8], R2 ;  /* 0x0001b802000085a7 */ /* 0x000ea400080010ff */
[----:B--2---:R-:W-:Y:S05]  /*fb50*/  @!P0 BRA `(.L_x_274) ;  /* 0xfffffffc00f08947 */ /* 0x004fea000383ffff */
[----:B------:R-:W-:Y:S05]  /*fb60*/  BRA `(.L_x_99) ;  /* 0xffffff5400fc7947 */ /* 0x000fea000383ffff */
.L_x_103:
[----:B------:R-:W-:Y:S07]  /*fb70*/  MOV R0, UR5 ;  /* 0x0000000500007c02 */ /* 0x000fee0008000f00 */
.L_x_275:
[----:B-1----:R1:W2:Y:S02]  /*fb80*/  SYNCS.PHASECHK.TRANS64.TRYWAIT P0, [R0+URZ+0x190], R28 ;  /* 0x0001901c000075a7 */ /* 0x0022a400080011ff */
[----:B--2---:R-:W-:Y:S05]  /*fb90*/  @!P0 NANOSLEEP.SYNCS 0x989680 ;  /* 0x009896800000895d */ /* 0x004fea0003900000 */
[----:B------:R-:W2:Y:S02]  /*fba0*/  @!P0 SYNCS.PHASECHK.TRANS64 P0, [R0+URZ+0x190], R28 ;  /* 0x0001901c000085a7 */ /* 0x000ea400080010ff */
[----:B--2---:R-:W-:Y:S05]  /*fbb0*/  @!P0 BRA `(.L_x_275) ;  /* 0xfffffffc00f08947 */ /* 0x004fea000383ffff */
[----:B------:R-:W-:Y:S05]  /*fbc0*/  BRA `(.L_x_276) ;  /* 0xffffff5800547947 */ /* 0x000fea000383ffff */
.L_x_104:
[----:B------:R-:W-:Y:S07]  /*fbd0*/  MOV R0, UR5 ;  /* 0x0000000500007c02 */ /* 0x000fee0008000f00 */
.L_x_277:
[----:B-1----:R1:W2:Y:S02]  /*fbe0*/  SYNCS.PHASECHK.TRANS64.TRYWAIT P0, [R0+URZ+0x198], R28 ;  /* 0x0001981c000075a7 */ /* 0x0022a400080011ff */
[----:B--2---:R-:W-:Y:S05]  /*fbf0*/  @!P0 NANOSLEEP.SYNCS 0x989680 ;  /* 0x009896800000895d */ /* 0x004fea0003900000 */
[----:B------:R-:W2:Y:S02]  /*fc00*/  @!P0 SYNCS.PHASECHK.TRANS64 P0, [R0+URZ+0x198], R28 ;  /* 0x0001981c000085a7 */ /* 0x000ea400080010ff */
[----:B--2---:R-:W-:Y:S05]  /*fc10*/  @!P0 BRA `(.L_x_277) ;  /* 0xfffffffc00f08947 */ /* 0x004fea000383ffff */
[----:B------:R-:W-:Y:S05]  /*fc20*/  BRA `(.L_x_278) ;  /* 0xffffff5800ac7947 */ /* 0x000fea000383ffff */
.L_x_105:
[----:B------:R-:W-:Y:S07]  /*fc30*/  MOV R0, UR5 ;  /* 0x0000000500007c02 */ /* 0x000fee0008000f00 */
.L_x_279:
[----:B-1----:R1:W2:Y:S02]  /*fc40*/  SYNCS.PHASECHK.TRANS64.TRYWAIT P0, [R0+URZ+0x1a0], R28 ;  /* 0x0001a01c000075a7 */ /* 0x0022a400080011ff */
[----:B--2---:R-:W-:Y:S05]  /*fc50*/  @!P0 NANOSLEEP.SYNCS 0x989680 ;  /* 0x009896800000895d */ /* 0x004fea0003900000 */
[----:B------:R-:W2:Y:S02]  /*fc60*/  @!P0 SYNCS.PHASECHK.TRANS64 P0, [R0+URZ+0x1a0], R28 ;  /* 0x0001a01c000085a7 */ /* 0x000ea400080010ff */
[----:B--2---:R-:W-:Y:S05]  /*fc70*/  @!P0 BRA `(.L_x_279) ;  /* 0xfffffffc00f08947 */ /* 0x004fea000383ffff */
[----:B------:R-:W-:Y:S05]  /*fc80*/  BRA `(.L_x_280) ;  /* 0xffffff5c000c7947 */ /* 0x000fea000383ffff */
.L_x_106:
[----:B------:R-:W-:Y:S07]  /*fc90*/  MOV R0, UR5 ;  /* 0x0000000500007c02 */ /* 0x000fee0008000f00 */
.L_x_281:
[----:B-1----:R1:W2:Y:S02]  /*fca0*/  SYNCS.PHASECHK.TRANS64.TRYWAIT P0, [R0+URZ+0x1a8], R28 ;  /* 0x0001a81c000075a7 */ /* 0x0022a400080011ff */
[----:B--2---:R-:W-:Y:S05]  /*fcb0*/  @!P0 NANOSLEEP.SYNCS 0x989680 ;  /* 0x009896800000895d */ /* 0x004fea0003900000 */
[----:B------:R-:W2:Y:S02]  /*fcc0*/  @!P0 SYNCS.PHASECHK.TRANS64 P0, [R0+URZ+0x1a8], R28 ;  /* 0x0001a81c000085a7 */ /* 0x000ea400080010ff */
[----:B--2---:R-:W-:Y:S05]  /*fcd0*/  @!P0 BRA `(.L_x_281) ;  /* 0xfffffffc00f08947 */ /* 0x004fea000383ffff */
[----:B------:R-:W-:Y:S05]  /*fce0*/  BRA `(.L_x_282) ;  /* 0xffffff5c00687947 */ /* 0x000fea000383ffff */
.L_x_107:
[----:B------:R-:W-:Y:S07]  /*fcf0*/  MOV R0, UR5 ;  /* 0x0000000500007c02 */ /* 0x000fee0008000f00 */
.L_x_283:
[----:B-1----:R1:W2:Y:S02]  /*fd00*/  SYNCS.PHASECHK.TRANS64.TRYWAIT P0, [R0+URZ+0x190], R34 ;  /* 0x00019022000075a7 */ /* 0x0022a400080011ff */
[----:B--2---:R-:W-:Y:S05]  /*fd10*/  @!P0 NANOSLEEP.SYNCS 0x989680 ;  /* 0x009896800000895d */ /* 0x004fea0003900000 */
[----:B------:R-:W2:Y:S02]  /*fd20*/  @!P0 SYNCS.PHASECHK.TRANS64 P0, [R0+URZ+0x190], R34 ;  /* 0x00019022000085a7 */ /* 0x000ea400080010ff */
[----:B--2---:R-:W-:Y:S05]  /*fd30*/  @!P0 BRA `(.L_x_283) ;  /* 0xfffffffc00f08947 */ /* 0x004fea000383ffff */
[----:B------:R-:W-:Y:S05]  /*fd40*/  BRA `(.L_x_284) ;  /* 0xffffff5c00cc7947 */ /* 0x000fea000383ffff */
.L_x_108:
[----:B------:R-:W-:Y:S07]  /*fd50*/  MOV R0, UR5 ;  /* 0x0000000500007c02 */ /* 0x000fee0008000f00 */
.L_x_285:
[----:B-1----:R1:W2:Y:S02]  /*fd60*/  SYNCS.PHASECHK.TRANS64.TRYWAIT P0, [R0+URZ+0x198], R34 ;  /* 0x00019822000075a7 */ /* 0x0022a400080011ff */
[----:B--2---:R-:W-:Y:S05]  /*fd70*/  @!P0 NANOSLEEP.SYNCS 0x989680 ;  /* 0x009896800000895d */ /* 0x004fea0003900000 */
[----:B------:R-:W2:Y:S02]  /*fd80*/  @!P0 SYNCS.PHASECHK.TRANS64 P0, [R0+URZ+0x198], R34 ;  /* 0x00019822000085a7 */ /* 0x000ea400080010ff */
[----:B--2---:R-:W-:Y:S05]  /*fd90*/  @!P0 BRA `(.L_x_285) ;  /* 0xfffffffc00f08947 */ /* 0x004fea000383ffff */
[----:B------:R-:W-:Y:S05]  /*fda0*/  BRA `(.L_x_286) ;  /* 0xffffff60002c7947 */ /* 0x000fea000383ffff */
.L_x_109:
[----:B------:R-:W-:Y:S07]  /*fdb0*/  MOV R0, UR5 ;  /* 0x0000000500007c02 */ /* 0x000fee0008000f00 */
.L_x_287:
[----:B-1----:R1:W2:Y:S02]  /*fdc0*/  SYNCS.PHASECHK.TRANS64.TRYWAIT P0, [R0+URZ+0x1a0], R34 ;  /* 0x0001a022000075a7 */ /* 0x0022a400080011ff */
[----:B--2---:R-:W-:Y:S05]  /*fdd0*/  @!P0 NANOSLEEP.SYNCS 0x989680 ;  /* 0x009896800000895d */ /* 0x004fea0003900000 */
[----:B------:R-:W2:Y:S02]  /*fde0*/  @!P0 SYNCS.PHASECHK.TRANS64 P0, [R0+URZ+0x1a0], R34 ;  /* 0x0001a022000085a7 */ /* 0x000ea400080010ff */
[----:B--2---:R-:W-:Y:S05]  /*fdf0*/  @!P0 BRA `(.L_x_287) ;  /* 0xfffffffc00f08947 */ /* 0x004fea000383ffff */
[----:B------:R-:W-:Y:S05]  /*fe00*/  BRA `(.L_x_288) ;  /* 0xffffff6000887947 */ /* 0x000fea000383ffff */
.L_x_110:
[----:B------:R-:W-:Y:S07]  /*fe10*/  MOV R0, UR5 ;  /* 0x0000000500007c02 */ /* 0x000fee0008000f00 */
.L_x_289:
[----:B-1----:R1:W2:Y:S02]  /*fe20*/  SYNCS.PHASECHK.TRANS64.TRYWAIT P0, [R0+URZ+0x1a8], R34 ;  /* 0x0001a822000075a7 */ /* 0x0022a400080011ff */
[----:B--2---:R-:W-:Y:S05]  /*fe30*/  @!P0 NANOSLEEP.SYNCS 0x989680 ;  /* 0x009896800000895d */ /* 0x004fea0003900000 */
[----:B------:R-:W2:Y:S02]  /*fe40*/  @!P0 SYNCS.PHASECHK.TRANS64 P0, [R0+URZ+0x1a8], R34 ;  /* 0x0001a822000085a7 */ /* 0x000ea400080010ff */
[----:B--2---:R-:W-:Y:S05]  /*fe50*/  @!P0 BRA `(.L_x_289) ;  /* 0xfffffffc00f08947 */ /* 0x004fea000383ffff */
[----:B------:R-:W-:Y:S05]  /*fe60*/  BRA `(.L_x_290) ;  /* 0xffffff6400287947 */ /* 0x000fea000383ffff */
.L_x_112:
[----:B------:R-:W-:-:S07]  /*fe70*/  MOV R0, UR5 ;  /* 0x0000000500007c02 */ /* 0x000fce0008000f00 */
.L_x_291:
[----:B-1----:R1:W2:Y:S02]  /*fe80*/  SYNCS.PHASECHK.TRANS64.TRYWAIT P0, [R0+URZ+0x190], R28 ;  /* 0x0001901c000075a7 */ /* 0x0022a400080011ff */
[----:B--2---:R-:W-:Y:S05]  /*fe90*/  @!P0 NANOSLEEP.SYNCS 0x989680 ;  /* 0x009896800000895d */ /* 0x004fea0003900000 */
[----:B------:R-:W2:Y:S02]  /*fea0*/  @!P0 SYNCS.PHASECHK.TRANS64 P0, [R0+URZ+0x190], R28 ;  /* 0x0001901c000085a7 */ /* 0x000ea400080010ff */
[----:B--2---:R-:W-:Y:S05]  /*feb0*/  @!P0 BRA `(.L_x_291) ;  /* 0xfffffffc00f08947 */ /* 0x004fea000383ffff */
[----:B------:R-:W-:Y:S05]  /*fec0*/  BRA `(.L_x_292) ;  /* 0xffffff6400ac7947 */ /* 0x000fea000383ffff */
.L_x_113:
[----:B-1----:R-:W-:-:S07]  /*fed0*/  MOV R0, UR5 ;  /* 0x0000000500007c02 */ /* 0x002fce0008000f00 */
.L_x_293:
[----:B-1----:R1:W2:Y:S02]  /*fee0*/  SYNCS.PHASECHK.TRANS64.TRYWAIT P0, [R0+URZ+0x198], R28 ;  /* 0x0001981c000075a7 */ /* 0x0022a400080011ff */
[----:B--2---:R-:W-:Y:S05]  /*fef0*/  @!P0 NANOSLEEP.SYNCS 0x989680 ;  /* 0x009896800000895d */ /* 0x004fea0003900000 */
[----:B------:R-:W2:Y:S02]  /*ff00*/  @!P0 SYNCS.PHASECHK.TRANS64 P0, [R0+URZ+0x198], R28 ;  /* 0x0001981c000085a7 */ /* 0x000ea400080010ff */
[----:B--2---:R-:W-:Y:S05]  /*ff10*/  @!P0 BRA `(.L_x_293) ;  /* 0xfffffffc00f08947 */ /* 0x004fea000383ffff */
[----:B------:R-:W-:Y:S05]  /*ff20*/  BRA `(.L_x_294) ;  /* 0xffffff64009c7947 */ /* 0x000fea000383ffff */
.L_x_114:
[----:B------:R-:W-:-:S07]  /*ff30*/  MOV R2, UR5 ;  /* 0x0000000500027c02 */ /* 0x000fce0008000f00 */
.L_x_295:
[----:B-1----:R1:W2:Y:S02]  /*ff40*/  SYNCS.PHASECHK.TRANS64.TRYWAIT P0, [R2+URZ+0x1a0], R28 ;  /* 0x0001a01c020075a7 */ /* 0x0022a400080011ff */
[----:B--2---:R-:W-:Y:S05]  /*ff50*/  @!P0 NANOSLEEP.SYNCS 0x989680 ;  /* 0x009896800000895d */ /* 0x004fea0003900000 */
[----:B------:R-:W2:Y:S02]  /*ff60*/  @!P0 SYNCS.PHASECHK.TRANS64 P0, [R2+URZ+0x1a0], R28 ;  /* 0x0001a01c020085a7 */ /* 0x000ea400080010ff */
[----:B--2---:R-:W-:Y:S05]  /*ff70*/  @!P0 BRA `(.L_x_295) ;  /* 0xfffffffc00f08947 */ /* 0x004fea000383ffff */
[----:B------:R-:W-:Y:S05]  /*ff80*/  BRA `(.L_x_296) ;  /* 0xffffff6400907947 */ /* 0x000fea000383ffff */
.L_x_116:
[----:B---3--:R3:W4:Y:S02]  /*ff90*/  SYNCS.PHASECHK.TRANS64.TRYWAIT P0, [R0+URZ+0x1c0], R2 ;  /* 0x0001c002000075a7 */ /* 0x00872400080011ff */
[----:B----4-:R-:W-:Y:S05]  /*ffa0*/  @!P0 NANOSLEEP.SYNCS 0x989680 ;  /* 0x009896800000895d */ /* 0x010fea0003900000 */
[----:B------:R-:W4:Y:S02]  /*ffb0*/  @!P0 SYNCS.PHASECHK.TRANS64 P0, [R0+URZ+0x1c0], R2 ;  /* 0x0001c002000085a7 */ /* 0x000f2400080010ff */
[----:B----4-:R-:W-:Y:S05]  /*ffc0*/  @!P0 BRA `(.L_x_116) ;  /* 0xfffffffc00f08947 */ /* 0x010fea000383ffff */
[----:B------:R-:W-:Y:S05]  /*ffd0*/  BRA `(.L_x_297) ;  /* 0xffffff6800507947 */ /* 0x000fea000383ffff */
.L_x_127:
[----:B-1----:R-:W-:Y:S04]  /*ffe0*/  MOV R4, UR45 ;  /* 0x0000002d00047c02 */ /* 0x002fe80008000f00 */
[----:B------:R1:W2:Y:S03]  /*fff0*/  SYNCS.PHASECHK.TRANS64.TRYWAIT P1, [R4+URZ+0x170], R5 ;  /* 0x00017005040075a7 */ /* 0x0002a600080211ff */
[----:B--2---:R-:W-:Y:S05]  /*10000*/  @!P1 NANOSLEEP.SYNCS 0x989680 ;  /* 0x009896800000995d */ /* 0x004fea0003900000 */
[----:B------:R-:W2:Y:S02]  /*10010*/  @!P1 SYNCS.PHASECHK.TRANS64 P1, [R4+URZ+0x170], R5 ;  /* 0x00017005040095a7 */ /* 0x000ea400080210ff */
[----:B--2---:R-:W-:Y:S05]  /*10020*/  @!P1 BRA `(.L_x_127) ;  /* 0xfffffffc00ec9947 */ /* 0x004fea000383ffff */
[----:B------:R-:W-:Y:S05]  /*10030*/  BRA `(.L_x_126) ;  /* 0xffffff74006c7947 */ /* 0x000fea000383ffff */
.L_x_129:
[----:B------:R1:W1:Y:S02]  /*10040*/  SYNCS.PHASECHK.TRANS64.TRYWAIT P0, [R58+URZ+0x1e0], R3 ;  /* 0x0001e0033a0075a7 */ /* 0x00026400080011ff */
[----:B-1----:R-:W-:Y:S05]  /*10050*/  @!P0 NANOSLEEP.SYNCS 0x989680 ;  /* 0x009896800000895d */ /* 0x002fea0003900000 */
[----:B------:R-:W1:Y:S02]  /*10060*/  @!P0 SYNCS.PHASECHK.TRANS64 P0, [R58+URZ+0x1e0], R3 ;  /* 0x0001e0033a0085a7 */ /* 0x000e6400080010ff */
[----:B-1----:R-:W-:Y:S05]  /*10070*/  @!P0 BRA `(.L_x_129) ;  /* 0xfffffffc00f08947 */ /* 0x002fea000383ffff */
[----:B------:R-:W-:Y:S05]  /*10080*/  BRA `(.L_x_128) ;  /* 0xffffff7400907947 */ /* 0x000fea000383ffff */
.L_x_140:
[----:B-1----:R1:W3:Y:S02]  /*10090*/  SYNCS.PHASECHK.TRANS64.TRYWAIT P0, [R2+URZ+0x170], R0 ;  /* 0x00017000020075a7 */ /* 0x0022e400080011ff */
[----:B---3--:R-:W-:Y:S05]  /*100a0*/  @!P0 NANOSLEEP.SYNCS 0x989680 ;  /* 0x009896800000895d */ /* 0x008fea0003900000 */
[----:B------:R-:W3:Y:S02]  /*100b0*/  @!P0 SYNCS.PHASECHK.TRANS64 P0, [R2+URZ+0x170], R0 ;  /* 0x00017000020085a7 */ /* 0x000ee400080010ff */
[----:B---3--:R-:W-:Y:S05]  /*100c0*/  @!P0 BRA `(.L_x_140) ;  /* 0xfffffffc00f08947 */ /* 0x008fea000383ffff */
[----:B------:R-:W-:Y:S05]  /*100d0*/  BRA `(.L_x_139) ;  /* 0xffffff84002c7947 */ /* 0x000fea000383ffff */
.L_x_150:
[----:B-1----:R1:W3:Y:S02]  /*100e0*/  SYNCS.PHASECHK.TRANS64.TRYWAIT P0, [R0+URZ+0x170], R20 ;  /* 0x00017014000075a7 */ /* 0x0022e400080011ff */
[----:B---3--:R-:W-:Y:S05]  /*100f0*/  @!P0 NANOSLEEP.SYNCS 0x989680 ;  /* 0x009896800000895d */ /* 0x008fea0003900000 */
[----:B------:R-:W3:Y:S02]  /*10100*/  @!P0 SYNCS.PHASECHK.TRANS64 P0, [R0+URZ+0x170], R20 ;  /* 0x00017014000085a7 */ /* 0x000ee400080010ff */
[----:B---3--:R-:W-:Y:S05]  /*10110*/  @!P0 BRA `(.L_x_150) ;  /* 0xfffffffc00f08947 */ /* 0x008fea000383ffff */
[----:B------:R-:W-:Y:S05]  /*10120*/  BRA `(.L_x_149) ;  /* 0xffffff9000c47947 */ /* 0x000fea000383ffff */
.L_x_160:
[----:B-1----:R1:W3:Y:S02]  /*10130*/  SYNCS.PHASECHK.TRANS64.TRYWAIT P0, [R0+URZ+0x170], R20 ;  /* 0x00017014000075a7 */ /* 0x0022e400080011ff */
[----:B---3--:R-:W-:Y:S05]  /*10140*/  @!P0 NANOSLEEP.SYNCS 0x989680 ;  /* 0x009896800000895d */ /* 0x008fea0003900000 */
[----:B------:R-:W3:Y:S02]  /*10150*/  @!P0 SYNCS.PHASECHK.TRANS64 P0, [R0+URZ+0x170], R20 ;  /* 0x00017014000085a7 */ /* 0x000ee400080010ff */
[----:B---3--:R-:W-:Y:S05]  /*10160*/  @!P0 BRA `(.L_x_160) ;  /* 0xfffffffc00f08947 */ /* 0x008fea000383ffff */
[----:B------:R-:W-:Y:S05]  /*10170*/  BRA `(.L_x_159) ;  /* 0xffffffa000407947 */ /* 0x000fea000383ffff */
.L_x_170:
[----:B-1----:R1:W3:Y:S02]  /*10180*/  SYNCS.PHASECHK.TRANS64.TRYWAIT P0, [R0+URZ+0x170], R20 ;  /* 0x00017014000075a7 */ /* 0x0022e400080011ff */
[----:B---3--:R-:W-:Y:S05]  /*10190*/  @!P0 NANOSLEEP.SYNCS 0x989680 ;  /* 0x009896800000895d */ /* 0x008fea0003900000 */
[----:B------:R-:W3:Y:S02]  /*101a0*/  @!P0 SYNCS.PHASECHK.TRANS64 P0, [R0+URZ+0x170], R20 ;  /* 0x00017014000085a7 */ /* 0x000ee400080010ff */
[----:B---3--:R-:W-:Y:S05]  /*101b0*/  @!P0 BRA `(.L_x_170) ;  /* 0xfffffffc00f08947 */ /* 0x008fea000383ffff */
[----:B------:R-:W-:Y:S05]  /*101c0*/  BRA `(.L_x_169) ;  /* 0xffffffac00e47947 */ /* 0x000fea000383ffff */
.L_x_180:
[----:B-1----:R1:W2:Y:S02]  /*101d0*/  SYNCS.PHASECHK.TRANS64.TRYWAIT P0, [R0+URZ+0x170], R20 ;  /* 0x00017014000075a7 */ /* 0x0022a400080011ff */
[----:B--2---:R-:W-:Y:S05]  /*101e0*/  @!P0 NANOSLEEP.SYNCS 0x989680 ;  /* 0x009896800000895d */ /* 0x004fea0003900000 */
[----:B------:R-:W2:Y:S02]  /*101f0*/  @!P0 SYNCS.PHASECHK.TRANS64 P0, [R0+URZ+0x170], R20 ;  /* 0x00017014000085a7 */ /* 0x000ea400080010ff */
[----:B--2---:R-:W-:Y:S05]  /*10200*/  @!P0 BRA `(.L_x_180) ;  /* 0xfffffffc00f08947 */ /* 0x004fea000383ffff */
[----:B------:R-:W-:Y:S05]  /*10210*/  BRA `(.L_x_179) ;  /* 0xffffffbc00787947 */ /* 0x000fea000383ffff */
.L_x_190:
[----:B-1----:R1:W2:Y:S02]  /*10220*/  SYNCS.PHASECHK.TRANS64.TRYWAIT P0, [R0+URZ+0x170], R20 ;  /* 0x00017014000075a7 */ /* 0x0022a400080011ff */
[----:B--2---:R-:W-:Y:S05]  /*10230*/  @!P0 NANOSLEEP.SYNCS 0x989680 ;  /* 0x009896800000895d */ /* 0x004fea0003900000 */
[----:B------:R-:W2:Y:S02]  /*10240*/  @!P0 SYNCS.PHASECHK.TRANS64 P0, [R0+URZ+0x170], R20 ;  /* 0x00017014000085a7 */ /* 0x000ea400080010ff */
[----:B--2---:R-:W-:Y:S05]  /*10250*/  @!P0 BRA `(.L_x_190) ;  /* 0xfffffffc00f08947 */ /* 0x004fea000383ffff */
[----:B------:R-:W-:Y:S05]  /*10260*/  BRA `(.L_x_189) ;  /* 0xffffffcc00207947 */ /* 0x000fea000383ffff */
.L_x_200:
[----:B--2---:R2:W3:Y:S02]  /*10270*/  SYNCS.PHASECHK.TRANS64.TRYWAIT P0, [R0+URZ+0x170], R106 ;  /* 0x0001706a000075a7 */ /* 0x0044e400080011ff */
[----:B---3--:R-:W-:Y:S05]  /*10280*/  @!P0 NANOSLEEP.SYNCS 0x989680 ;  /* 0x009896800000895d */ /* 0x008fea0003900000 */
[----:B------:R-:W3:Y:S02]  /*10290*/  @!P0 SYNCS.PHASECHK.TRANS64 P0, [R0+URZ+0x170], R106 ;  /* 0x0001706a000085a7 */ /* 0x000ee400080010ff */
[----:B---3--:R-:W-:Y:S05]  /*102a0*/  @!P0 BRA `(.L_x_200) ;  /* 0xfffffffc00f08947 */ /* 0x008fea000383ffff */
[----:B------:R-:W-:Y:S05]  /*102b0*/  BRA `(.L_x_199) ;  /* 0xffffffd800ac7947 */ /* 0x000fea000383ffff */
        .weak           $__internal_0_$__cuda_sm10x_tcgen05_guardrail_trap_col_being_dealloced_not_returned_by_alloc
        .type           $__internal_0_$__cuda_sm10x_tcgen05_guardrail_trap_col_being_dealloced_not_returned_by_alloc,@function
        .size           $__internal_0_$__cuda_sm10x_tcgen05_guardrail_trap_col_being_dealloced_not_returned_by_alloc,($__internal_1_$__cuda_sm10x_tcgen05_guardrail_trap_phase_invalid_during_alloc - $__internal_0_$__cuda_sm10x_tcgen05_guardrail_trap_col_being_dealloced_not_returned_by_alloc)
$__internal_0_$__cuda_sm10x_tcgen05_guardrail_trap_col_being_dealloced_not_returned_by_alloc:
[----:B------:R-:W-:Y:S05]  /*102c0*/  BPT.TRAP 0x1 ;  /* 0x000000040000795c */ /* 0x000fea0000300000 */
[----:B------:R-:W-:-:S04]  /*102d0*/  HFMA2 R3, -RZ, RZ, 0, 0 ;  /* 0x00000000ff037431 */ /* 0x000fc800000001ff */
[----:B------:R-:W-:Y:S05]  /*102e0*/  RET.REL.NODEC R2 `(_ZN7cutlass13device_kernelINS_4gemm6kernel13GemmUniversalIN4cute5tupleIJiiiiEEENS1_10collective13CollectiveMmaINS1_46MainloopSm100TmaUmmaWarpSpecializedBlockScaledILi23ELi2ELi2ENS5_IJNS4_1CILi2EEESB_NSA_ILi1EEEEEEEENS5_IJNSA_ILi128EEESF_NSA_ILi64EEEEEENS5_IJNS_12float_e2m1_tENS_13float_ue4m3_tEEEENS5_IJNS5_IJlSC_lEEENS4_6LayoutINS5_IJNS5_IJNS5_IJNSA_ILi32EEENSA_ILi4EEEEEEiEEENS5_IJNS5_IJNSA_ILi16EEESO_EEEiEEENS5_IJSC_iEEEEEENS5_IJST_NS5_IJNS5_IJNSA_ILi0EEESC_EEENSA_ILi512EEEEEENS5_IJSW_iEEEEEEEEEEESK_S13_NS4_8TiledMMAINS4_8MMA_AtomIJNS4_17SM100_MMA_MXF4_SSISI_SI_fSJ_Li128ELi128ELi16ELNS4_4UMMA5MajorE0ELS18_0ELNS17_7ScaleInE0ELS19_0EEEEEENSM_INS5_IJSC_SC_SC_EEENS5_IJSW_SW_SW_EEEEENS5_IJNS4_10UnderscoreES1F_S1F_EEEEENS5_IJNS4_23SM90_TMA_LOAD_MULTICASTES1I_EEENS5_IJNS4_14ComposedLayoutINS4_7SwizzleILi1ELi4ELi3EEENS4_18smem_ptr_flag_bitsILi4EEENSM_INS5_IJNSA_ILi8EEESG_EEENS5_IJSG_SC_EEEEEEENSM_INS5_IJNS5_IJNS5_IJSP_SC_EEESS_EEESC_NS5_IJSC_SC_EEEEEENS5_IJNS5_IJNS5_IJSS_SY_EEESX_EEESW_NS5_IJSO_SY_EEEEEEEEEEEvNS4_8identityES1J_S23_vS24_EENS_8epilogue10collective18CollectiveEpilogueINS26_23Sm100TmaWarpSpecializedILi4ELi2ELi16ELb1ELb0EEEJNS5_IJSG_SF_SG_EEENS5_IJNSM_ISG_SC_EENSM_INS5_IJSR_SB_EEENS5_IJSC_SG_EEEEEEEENS_10bfloat16_tESL_S2H_SL_NS26_6fusion15FusionCallbacksIS2A_NS2I_17LinearCombinationIS2H_fS2H_fLNS_15FloatRoundStyleE2EEES2B_S2G_JEEENS4_5SM1004TMEM4LOAD26SM100_TMEM_LOAD_32dp32b16xENS4_13SM90_TMA_LOADENS1K_IS1M_NS1N_ILi16EEENSM_INS5_IJS1P_SR_EEENS5_IJSR_SC_EEEEEEENS4_39AutoVectorizingCopyWithAssumedAlignmentILi128EEENS4_14SM90_TMA_STOREES2X_S2Z_S2Z_EEEvvEEEEvNT_6ParamsE) ;  /* 0xfffffefc02447950 */ /* 0x000fea0003c3ffff */
        .weak           $__internal_1_$__cuda_sm10x_tcgen05_guardrail_trap_phase_invalid_during_alloc
        .type           $__internal_1_$__cuda_sm10x_tcgen05_guardrail_trap_phase_invalid_during_alloc,@function
        .size           $__internal_1_$__cuda_sm10x_tcgen05_guardrail_trap_phase_invalid_during_alloc,($__internal_2_$__cuda_sm10x_tcgen05_guardrail_trap_unallocated_columns_being_dealloced - $__internal_1_$__cuda_sm10x_tcgen05_guardrail_trap_phase_invalid_during_alloc)
$__internal_1_$__cuda_sm10x_tcgen05_guardrail_trap_phase_invalid_during_alloc:
[----:B------:R-:W-:Y:S05]  /*102f0*/  BPT.TRAP 0x1 ;  /* 0x000000040000795c */ /* 0x000fea0000300000 */
[----:B------:R-:W-:-:S04]  /*10300*/  MOV R3, 0x0 ;  /* 0x0000000000037802 */ /* 0x000fc80000000f00 */
[----:B------:R-:W-:Y:S05]  /*10310*/  RET.REL.NODEC R2 `(_ZN7cutlass13device_kernelINS_4gemm6kernel13GemmUniversalIN4cute5tupleIJiiiiEEENS1_10collective13CollectiveMmaINS1_46MainloopSm100TmaUmmaWarpSpecializedBlockScaledILi23ELi2ELi2ENS5_IJNS4_1CILi2EEESB_NSA_ILi1EEEEEEEENS5_IJNSA_ILi128EEESF_NSA_ILi64EEEEEENS5_IJNS_12float_e2m1_tENS_13float_ue4m3_tEEEENS5_IJNS5_IJlSC_lEEENS4_6LayoutINS5_IJNS5_IJNS5_IJNSA_ILi32EEENSA_ILi4EEEEEEiEEENS5_IJNS5_IJNSA_ILi16EEESO_EEEiEEENS5_IJSC_iEEEEEENS5_IJST_NS5_IJNS5_IJNSA_ILi0EEESC_EEENSA_ILi512EEEEEENS5_IJSW_iEEEEEEEEEEESK_S13_NS4_8TiledMMAINS4_8MMA_AtomIJNS4_17SM100_MMA_MXF4_SSISI_SI_fSJ_Li128ELi128ELi16ELNS4_4UMMA5MajorE0ELS18_0ELNS17_7ScaleInE0ELS19_0EEEEEENSM_INS5_IJSC_SC_SC_EEENS5_IJSW_SW_SW_EEEEENS5_IJNS4_10UnderscoreES1F_S1F_EEEEENS5_IJNS4_23SM90_TMA_LOAD_MULTICASTES1I_EEENS5_IJNS4_14ComposedLayoutINS4_7SwizzleILi1ELi4ELi3EEENS4_18smem_ptr_flag_bitsILi4EEENSM_INS5_IJNSA_ILi8EEESG_EEENS5_IJSG_SC_EEEEEEENSM_INS5_IJNS5_IJNS5_IJSP_SC_EEESS_EEESC_NS5_IJSC_SC_EEEEEENS5_IJNS5_IJNS5_IJSS_SY_EEESX_EEESW_NS5_IJSO_SY_EEEEEEEEEEEvNS4_8identityES1J_S23_vS24_EENS_8epilogue10collective18CollectiveEpilogueINS26_23Sm100TmaWarpSpecializedILi4ELi2ELi16ELb1ELb0EEEJNS5_IJSG_SF_SG_EEENS5_IJNSM_ISG_SC_EENSM_INS5_IJSR_SB_EEENS5_IJSC_SG_EEEEEEEENS_10bfloat16_tESL_S2H_SL_NS26_6fusion15FusionCallbacksIS2A_NS2I_17LinearCombinationIS2H_fS2H_fLNS_15FloatRoundStyleE2EEES2B_S2G_JEEENS4_5SM1004TMEM4LOAD26SM100_TMEM_LOAD_32dp32b16xENS4_13SM90_TMA_LOADENS1K_IS1M_NS1N_ILi16EEENSM_INS5_IJS1P_SR_EEENS5_IJSR_SC_EEEEEEENS4_39AutoVectorizingCopyWithAssumedAlignmentILi128EEENS4_14SM90_TMA_STOREES2X_S2Z_S2Z_EEEvvEEEEvNT_6ParamsE) ;  /* 0xfffffefc02387950 */ /* 0x000fea0003c3ffff */
        .weak           $__internal_2_$__cuda_sm10x_tcgen05_guardrail_trap_unallocated_columns_being_dealloced
        .type           $__internal_2_$__cuda_sm10x_tcgen05_guardrail_trap_unallocated_columns_being_dealloced,@function
        .size           $__internal_2_$__cuda_sm10x_tcgen05_guardrail_trap_unallocated_columns_being_dealloced,(.L_x_299 - $__internal_2_$__cuda_sm10x_tcgen05_guardrail_trap_unallocated_columns_being_dealloced)
$__internal_2_$__cuda_sm10x_tcgen05_guardrail_trap_unallocated_columns_being_dealloced:
[----:B------:R-:W-:Y:S05]  /*10320*/  BPT.TRAP 0x1 ;  /* 0x000000040000795c */ /* 0x000fea0000300000 */
[----:B------:R-:W-:-:S04]  /*10330*/  HFMA2 R3, -RZ, RZ, 0, 0 ;  /* 0x00000000ff037431 */ /* 0x000fc800000001ff */
[----:B------:R-:W-:Y:S05]  /*10340*/  RET.REL.NODEC R2 `(_ZN7cutlass13device_kernelINS_4gemm6kernel13GemmUniversalIN4cute5tupleIJiiiiEEENS1_10collective13CollectiveMmaINS1_46MainloopSm100TmaUmmaWarpSpecializedBlockScaledILi23ELi2ELi2ENS5_IJNS4_1CILi2EEESB_NSA_ILi1EEEEEEEENS5_IJNSA_ILi128EEESF_NSA_ILi64EEEEEENS5_IJNS_12float_e2m1_tENS_13float_ue4m3_tEEEENS5_IJNS5_IJlSC_lEEENS4_6LayoutINS5_IJNS5_IJNS5_IJNSA_ILi32EEENSA_ILi4EEEEEEiEEENS5_IJNS5_IJNSA_ILi16EEESO_EEEiEEENS5_IJSC_iEEEEEENS5_IJST_NS5_IJNS5_IJNSA_ILi0EEESC_EEENSA_ILi512EEEEEENS5_IJSW_iEEEEEEEEEEESK_S13_NS4_8TiledMMAINS4_8MMA_AtomIJNS4_17SM100_MMA_MXF4_SSISI_SI_fSJ_Li128ELi128ELi16ELNS4_4UMMA5MajorE0ELS18_0ELNS17_7ScaleInE0ELS19_0EEEEEENSM_INS5_IJSC_SC_SC_EEENS5_IJSW_SW_SW_EEEEENS5_IJNS4_10UnderscoreES1F_S1F_EEEEENS5_IJNS4_23SM90_TMA_LOAD_MULTICASTES1I_EEENS5_IJNS4_14ComposedLayoutINS4_7SwizzleILi1ELi4ELi3EEENS4_18smem_ptr_flag_bitsILi4EEENSM_INS5_IJNSA_ILi8EEESG_EEENS5_IJSG_SC_EEEEEEENSM_INS5_IJNS5_IJNS5_IJSP_SC_EEESS_EEESC_NS5_IJSC_SC_EEEEEENS5_IJNS5_IJNS5_IJSS_SY_EEESX_EEESW_NS5_IJSO_SY_EEEEEEEEEEEvNS4_8identityES1J_S23_vS24_EENS_8epilogue10collective18CollectiveEpilogueINS26_23Sm100TmaWarpSpecializedILi4ELi2ELi16ELb1ELb0EEEJNS5_IJSG_SF_SG_EEENS5_IJNSM_ISG_SC_EENSM_INS5_IJSR_SB_EEENS5_IJSC_SG_EEEEEEEENS_10bfloat16_tESL_S2H_SL_NS26_6fusion15FusionCallbacksIS2A_NS2I_17LinearCombinationIS2H_fS2H_fLNS_15FloatRoundStyleE2EEES2B_S2G_JEEENS4_5SM1004TMEM4LOAD26SM100_TMEM_LOAD_32dp32b16xENS4_13SM90_TMA_LOADENS1K_IS1M_NS1N_ILi16EEENSM_INS5_IJS1P_SR_EEENS5_IJSR_SC_EEEEEEENS4_39AutoVectorizingCopyWithAssumedAlignmentILi128EEENS4_14SM90_TMA_STOREES2X_S2Z_S2Z_EEEvvEEEEvNT_6ParamsE) ;  /* 0xfffffefc022c7950 */ /* 0x000fea0003c3ffff */
.L_x_298:
[----:B------:R-:W-:-:S00]  /*10350*/  BRA `(.L_x_298) ;  /* 0xfffffffc00fc7947 */ /* 0x000fc0000383ffff */
[----:B------:R-:W-:-:S00]  /*10360*/  NOP ;  /* 0x0000000000007918 */ /* 0x000fc00000000000 */
        /* <DEDUP_REMOVED lines=9> */
.L_x_299:


//--------------------- .nv.global.init           --------------------------
	.section	.nv.global.init,"aw",@progbits
.nv.global.init:
	.type		$str$29,@object
	.size		$str$29,($str$30 - $str$29)
$str$29:
        /*0000*/ 	.byte	0x28, 0x61, 0x64, 0x64, 0x72, 0x65, 0x73, 0x73, 0x20, 0x26, 0x20, 0x6d, 0x61, 0x73, 0x6b, 0x29
        /*0010*/ 	.byte	0x20, 0x3d, 0x3d, 0x20, 0x30, 0x00
	.type		$str$30,@object
	.size		$str$30,($str$26 - $str$30)
$str$30:
        /*0016*/ 	.byte	0x2f, 0x74, 0x6d, 0x70, 0x2f, 0x63, 0x75, 0x74, 0x6c, 0x61, 0x73, 0x73, 0x5f, 0x73, 0x77, 0x65
        /*0026*/ 	.byte	0x65, 0x70, 0x5f, 0x73, 0x72, 0x63, 0x2f, 0x69, 0x6e, 0x63, 0x6c, 0x75, 0x64, 0x65, 0x2f, 0x63
        /*0036*/ 	.byte	0x75, 0x74, 0x65, 0x2f, 0x70, 0x6f, 0x69, 0x6e, 0x74, 0x65, 0x72, 0x5f, 0x66, 0x6c, 0x61, 0x67
        /*0046*/ 	.byte	0x67, 0x65, 0x64, 0x2e, 0x68, 0x70, 0x70, 0x00
	.type		$str$26,@object
	.size		$str$26,($str$25 - $str$26)
$str$26:
        /*004e*/ 	.byte	0x2f, 0x74, 0x6d, 0x70, 0x2f, 0x63, 0x75, 0x74, 0x6c, 0x61, 0x73, 0x73, 0x5f, 0x73, 0x77, 0x65
        /*005e*/ 	.byte	0x65, 0x70, 0x5f, 0x73, 0x72, 0x63, 0x2f, 0x69, 0x6e, 0x63, 0x6c, 0x75, 0x64, 0x65, 0x2f, 0x63
        /*006e*/ 	.byte	0x75, 0x74, 0x65, 0x2f, 0x61, 0x74, 0x6f, 0x6d, 0x2f, 0x63, 0x6f, 0x70, 0x79, 0x5f, 0x74, 0x72
        /*007e*/ 	.byte	0x61, 0x69, 0x74, 0x73, 0x5f, 0x73, 0x6d, 0x31, 0x30, 0x30, 0x2e, 0x68, 0x70, 0x70, 0x00
	.type		$str$25,@object
	.size		$str$25,(__unnamed_1 - $str$25)
$str$25:
        /*008d*/ 	.byte	0x28, 0x28, 0x75, 0x69, 0x6e, 0x74, 0x33, 0x32, 0x5f, 0x74, 0x28, 0x74, 0x68, 0x72, 0x65, 0x61
        /*009d*/ 	.byte	0x64, 0x49, 0x64, 0x78, 0x2e, 0x78, 0x29, 0x20, 0x2f, 0x20, 0x33, 0x32, 0x29, 0x20, 0x25, 0x20
        /*00ad*/ 	.byte	0x34, 0x29, 0x20, 0x3d, 0x3d, 0x20, 0x28, 0x28, 0x28, 0x74, 0x6d, 0x65, 0x6d, 0x5f, 0x61, 0x64
        /*00bd*/ 	.byte	0x64, 0x72, 0x20, 0x3e, 0x3e, 0x20, 0x31, 0x36, 0x29, 0x20, 0x2f, 0x20, 0x33, 0x32, 0x29, 0x20
        /*00cd*/ 	.byte	0x25, 0x20, 0x34, 0x29, 0x00
	.type		__unnamed_1,@object
	.size		__unnamed_1,(__unnamed_2 - __unnamed_1)
__unnamed_1:
        /*00d2*/ 	.byte	0x61, 0x75, 0x74, 0x6f, 0x20, 0x63, 0x75, 0x74, 0x65, 0x3a, 0x3a, 0x61, 0x73, 0x5f, 0x70, 0x6f
        /* <DEDUP_REMOVED lines=24> */
        /*0262*/ 	.byte	0x43, 0x3c, 0x32, 0x30, 0x34, 0x38, 0x3e, 0x3e, 0x3e, 0x3e, 0x5d, 0x00
	.type		__unnamed_2,@object
	.size		__unnamed_2,(.L_2 - __unnamed_2)
__unnamed_2:
        /* <DEDUP_REMOVED lines=40> */
        /*04ee*/ 	.byte	0x3a, 0x3a, 0x43, 0x3c, 0x30, 0x3e, 0x3e, 0x3e, 0x3e, 0x5d, 0x00
.L_2:


//--------------------- .nv.shared._ZN7cutlass13device_kernelINS_4gemm6kernel13GemmUniversalIN4cute5tupleIJiiiiEEENS1_10collective13CollectiveMmaINS1_46MainloopSm100TmaUmmaWarpSpecializedBlockScaledILi23ELi2ELi2ENS5_IJNS4_1CILi2EEESB_NSA_ILi1EEEEEEEENS5_IJNSA_ILi128EEESF_NSA_ILi64EEEEEENS5_IJNS_12float_e2m1_tENS_13float_ue4m3_tEEEENS5_IJNS5_IJlSC_lEEENS4_6LayoutINS5_IJNS5_IJNS5_IJNSA_ILi32EEENSA_ILi4EEEEEEiEEENS5_IJNS5_IJNSA_ILi16EEESO_EEEiEEENS5_IJSC_iEEEEEENS5_IJST_NS5_IJNS5_IJNSA_ILi0EEESC_EEENSA_ILi512EEEEEENS5_IJSW_iEEEEEEEEEEESK_S13_NS4_8TiledMMAINS4_8MMA_AtomIJNS4_17SM100_MMA_MXF4_SSISI_SI_fSJ_Li128ELi128ELi16ELNS4_4UMMA5MajorE0ELS18_0ELNS17_7ScaleInE0ELS19_0EEEEEENSM_INS5_IJSC_SC_SC_EEENS5_IJSW_SW_SW_EEEEENS5_IJNS4_10UnderscoreES1F_S1F_EEEEENS5_IJNS4_23SM90_TMA_LOAD_MULTICASTES1I_EEENS5_IJNS4_14ComposedLayoutINS4_7SwizzleILi1ELi4ELi3EEENS4_18smem_ptr_flag_bitsILi4EEENSM_INS5_IJNSA_ILi8EEESG_EEENS5_IJSG_SC_EEEEEEENSM_INS5_IJNS5_IJNS5_IJSP_SC_EEESS_EEESC_NS5_IJSC_SC_EEEEEENS5_IJNS5_IJNS5_IJSS_SY_EEESX_EEESW_NS5_IJSO_SY_EEEEEEEEEEEvNS4_8identityES1J_S23_vS24_EENS_8epilogue10collective18CollectiveEpilogueINS26_23Sm100TmaWarpSpecializedILi4ELi2ELi16ELb1ELb0EEEJNS5_IJSG_SF_SG_EEENS5_IJNSM_ISG_SC_EENSM_INS5_IJSR_SB_EEENS5_IJSC_SG_EEEEEEEENS_10bfloat16_tESL_S2H_SL_NS26_6fusion15FusionCallbacksIS2A_NS2I_17LinearCombinationIS2H_fS2H_fLNS_15FloatRoundStyleE2EEES2B_S2G_JEEENS4_5SM1004TMEM4LOAD26SM100_TMEM_LOAD_32dp32b16xENS4_13SM90_TMA_LOADENS1K_IS1M_NS1N_ILi16EEENSM_INS5_IJS1P_SR_EEENS5_IJSR_SC_EEEEEEENS4_39AutoVectorizingCopyWithAssumedAlignmentILi128EEENS4_14SM90_TMA_STOREES2X_S2Z_S2Z_EEEvvEEEEvNT_6ParamsE --------------------------
	.section	.nv.shared._ZN7cutlass13device_kernelINS_4gemm6kernel13GemmUniversalIN4cute5tupleIJiiiiEEENS1_10collective13CollectiveMmaINS1_46MainloopSm100TmaUmmaWarpSpecializedBlockScaledILi23ELi2ELi2ENS5_IJNS4_1CILi2EEESB_NSA_ILi1EEEEEEEENS5_IJNSA_ILi128EEESF_NSA_ILi64EEEEEENS5_IJNS_12float_e2m1_tENS_13float_ue4m3_tEEEENS5_IJNS5_IJlSC_lEEENS4_6LayoutINS5_IJNS5_IJNS5_IJNSA_ILi32EEENSA_ILi4EEEEEEiEEENS5_IJNS5_IJNSA_ILi16EEESO_EEEiEEENS5_IJSC_iEEEEEENS5_IJST_NS5_IJNS5_IJNSA_ILi0EEESC_EEENSA_ILi512EEEEEENS5_IJSW_iEEEEEEEEEEESK_S13_NS4_8TiledMMAINS4_8MMA_AtomIJNS4_17SM100_MMA_MXF4_SSISI_SI_fSJ_Li128ELi128ELi16ELNS4_4UMMA5MajorE0ELS18_0ELNS17_7ScaleInE0ELS19_0EEEEEENSM_INS5_IJSC_SC_SC_EEENS5_IJSW_SW_SW_EEEEENS5_IJNS4_10UnderscoreES1F_S1F_EEEEENS5_IJNS4_23SM90_TMA_LOAD_MULTICASTES1I_EEENS5_IJNS4_14ComposedLayoutINS4_7SwizzleILi1ELi4ELi3EEENS4_18smem_ptr_flag_bitsILi4EEENSM_INS5_IJNSA_ILi8EEESG_EEENS5_IJSG_SC_EEEEEEENSM_INS5_IJNS5_IJNS5_IJSP_SC_EEESS_EEESC_NS5_IJSC_SC_EEEEEENS5_IJNS5_IJNS5_IJSS_SY_EEESX_EEESW_NS5_IJSO_SY_EEEEEEEEEEEvNS4_8identityES1J_S23_vS24_EENS_8epilogue10collective18CollectiveEpilogueINS26_23Sm100TmaWarpSpecializedILi4ELi2ELi16ELb1ELb0EEEJNS5_IJSG_SF_SG_EEENS5_IJNSM_ISG_SC_EENSM_INS5_IJSR_SB_EEENS5_IJSC_SG_EEEEEEEENS_10bfloat16_tESL_S2H_SL_NS26_6fusion15FusionCallbacksIS2A_NS2I_17LinearCombinationIS2H_fS2H_fLNS_15FloatRoundStyleE2EEES2B_S2G_JEEENS4_5SM1004TMEM4LOAD26SM100_TMEM_LOAD_32dp32b16xENS4_13SM90_TMA_LOADENS1K_IS1M_NS1N_ILi16EEENSM_INS5_IJS1P_SR_EEENS5_IJSR_SC_EEEEEEENS4_39AutoVectorizingCopyWithAssumedAlignmentILi128EEENS4_14SM90_TMA_STOREES2X_S2Z_S2Z_EEEvvEEEEvNT_6ParamsE,"aw",@nobits
	.sectionflags	@""
	.align	16
	.zero		1024


//--------------------- .nv.shared.reserved.0     --------------------------
	.section	.nv.shared.reserved.0,"aw",@nobits
	.weak		__nv_reservedSMEM_offset_0_alias
	.size		__nv_reservedSMEM_offset_0_alias, 0, 64
	.other		__nv_reservedSMEM_offset_0_alias,@"STO_CUDA_RESERVED_SHARED STV_DEFAULT"
__nv_reservedSMEM_offset_0_alias:
	.zero		0
.nv.shared.reserved.0:
	.zero		64
	.weak		__nv_reservedSMEM_tcgen05_partition
	.type		__nv_reservedSMEM_tcgen05_partition,@object
	.size		__nv_reservedSMEM_tcgen05_partition,(.L_0 - __nv_reservedSMEM_tcgen05_partition)
__nv_reservedSMEM_tcgen05_partition:
	.zero		32
.L_0:


//--------------------- .nv.global                --------------------------
	.section	.nv.global,"aw",@nobits
.nv.global:
	.type		_ZN40_INTERNAL_619fd86e_4_k_cu_39d490f6_172434cute1_E,@object
	.size		_ZN40_INTERNAL_619fd86e_4_k_cu_39d490f6_172434cute1_E,(_ZN40_INTERNAL_619fd86e_4_k_cu_39d490f6_172434cuda3std3__45__cpo6cbeginE - _ZN40_INTERNAL_619fd86e_4_k_cu_39d490f6_172434cute1_E)
_ZN40_INTERNAL_619fd86e_4_k_cu_39d490f6_172434cute1_E:
	.zero		1
	.type		_ZN40_INTERNAL_619fd86e_4_k_cu_39d490f6_172434cuda3std3__45__cpo6cbeginE,@object
	.size		_ZN40_INTERNAL_619fd86e_4_k_cu_39d490f6_172434cuda3std3__45__cpo6cbeginE,(_ZN40_INTERNAL_619fd86e_4_k_cu_39d490f6_172434cuda3std3__48in_placeE - _ZN40_INTERNAL_619fd86e_4_k_cu_39d490f6_172434cuda3std3__45__cpo6cbeginE)
_ZN40_INTERNAL_619fd86e_4_k_cu_39d490f6_172434cuda3std3__45__cpo6cbeginE:
	.zero		1
	.type		_ZN40_INTERNAL_619fd86e_4_k_cu_39d490f6_172434cuda3std3__48in_placeE,@object
	.size		_ZN40_INTERNAL_619fd86e_4_k_cu_39d490f6_172434cuda3std3__48in_placeE,(_ZN40_INTERNAL_619fd86e_4_k_cu_39d490f6_172434cuda3std6ranges3__45__cpo9iter_moveE - _ZN40_INTERNAL_619fd86e_4_k_cu_39d490f6_172434cuda3std3__48in_placeE)
_ZN40_INTERNAL_619fd86e_4_k_cu_39d490f6_172434cuda3std3__48in_placeE:
	.zero		1
	.type		_ZN40_INTERNAL_619fd86e_4_k_cu_39d490f6_172434cuda3std6ranges3__45__cpo9iter_moveE,@object
	.size		_ZN40_INTERNAL_619fd86e_4_k_cu_39d490f6_172434cuda3std6ranges3__45__cpo9iter_moveE,(_ZN40_INTERNAL_619fd86e_4_k_cu_39d490f6_172434cuda3std3__45__cpo5beginE - _ZN40_INTERNAL_619fd86e_4_k_cu_39d490f6_172434cuda3std6ranges3__45__cpo9iter_moveE)
_ZN40_INTERNAL_619fd86e_4_k_cu_39d490f6_172434cuda3std6ranges3__45__cpo9iter_moveE:
	.zero		1
	.type		_ZN40_INTERNAL_619fd86e_4_k_cu_39d490f6_172434cuda3std3__45__cpo5beginE,@object
	.size		_ZN40_INTERNAL_619fd86e_4_k_cu_39d490f6_172434cuda3std3__45__cpo5beginE,(_ZN40_INTERNAL_619fd86e_4_k_cu_39d490f6_172434cuda3std3__442_GLOBAL__N__619fd86e_4_k_cu_39d490f6_172436ignoreE - _ZN40_INTERNAL_619fd86e_4_k_cu_39d490f6_172434cuda3std3__45__cpo5beginE)
_ZN40_INTERNAL_619fd86e_4_k_cu_39d490f6_172434cuda3std3__45__cpo5beginE:
	.zero		1
	.type		_ZN40_INTERNAL_619fd86e_4_k_cu_39d490f6_172434cuda3std3__442_GLOBAL__N__619fd86e_4_k_cu_39d490f6_172436ignoreE,@object
	.size		_ZN40_INTERNAL_619fd86e_4_k_cu_39d490f6_172434cuda3std3__442_GLOBAL__N__619fd86e_4_k_cu_39d490f6_172436ignoreE,(_ZN40_INTERNAL_619fd86e_4_k_cu_39d490f6_172434cute7productE - _ZN40_INTERNAL_619fd86e_4_k_cu_39d490f6_172434cuda3std3__442_GLOBAL__N__619fd86e_4_k_cu_39d490f6_172436ignoreE)
_ZN40_INTERNAL_619fd86e_4_k_cu_39d490f6_172434cuda3std3__442_GLOBAL__N__619fd86e_4_k_cu_39d490f6_172436ignoreE:
	.zero		1
	.type		_ZN40_INTERNAL_619fd86e_4_k_cu_39d490f6_172434cute7productE,@object
	.size		_ZN40_INTERNAL_619fd86e_4_k_cu_39d490f6_172434cute7productE,(_ZN40_INTERNAL_619fd86e_4_k_cu_39d490f6_172434cuda3std3__45__cpo3endE - _ZN40_INTERNAL_619fd86e_4_k_cu_39d490f6_172434cute7productE)
_ZN40_INTERNAL_619fd86e_4_k_cu_39d490f6_172434cute7productE:
	.zero		1
	.type		_ZN40_INTERNAL_619fd86e_4_k_cu_39d490f6_172434cuda3std3__45__cpo3endE,@object
	.size		_ZN40_INTERNAL_619fd86e_4_k_cu_39d490f6_172434cuda3std3__45__cpo3endE,(_ZN40_INTERNAL_619fd86e_4_k_cu_39d490f6_172434cuda3std3__419piecewise_constructE - _ZN40_INTERNAL_619fd86e_4_k_cu_39d490f6_172434cuda3std3__45__cpo3endE)
_ZN40_INTERNAL_619fd86e_4_k_cu_39d490f6_172434cuda3std3__45__cpo3endE:
	.zero		1
	.type		_ZN40_INTERNAL_619fd86e_4_k_cu_39d490f6_172434cuda3std3__419piecewise_constructE,@object
	.size		_ZN40_INTERNAL_619fd86e_4_k_cu_39d490f6_172434cuda3std3__419piecewise_constructE,(_ZN40_INTERNAL_619fd86e_4_k_cu_39d490f6_172434cuda3std3__45__cpo4cendE - _ZN40_INTERNAL_619fd86e_4_k_cu_39d490f6_172434cuda3std3__419piecewise_constructE)
_ZN40_INTERNAL_619fd86e_4_k_cu_39d490f6_172434cuda3std3__419piecewise_constructE:
	.zero		1
	.type		_ZN40_INTERNAL_619fd86e_4_k_cu_39d490f6_172434cuda3std3__45__cpo4cendE,@object
	.size		_ZN40_INTERNAL_619fd86e_4_k_cu_39d490f6_172434cuda3std3__45__cpo4cendE,(_ZN40_INTERNAL_619fd86e_4_k_cu_39d490f6_172434cuda3std6ranges3__45__cpo4swapE - _ZN40_INTERNAL_619fd86e_4_k_cu_39d490f6_172434cuda3std3__45__cpo4cendE)
_ZN40_INTERNAL_619fd86e_4_k_cu_39d490f6_172434cuda3std3__45__cpo4cendE:
	.zero		1
	.type		_ZN40_INTERNAL_619fd86e_4_k_cu_39d490f6_172434cuda3std6ranges3__45__cpo4swapE,@object
	.size		_ZN40_INTERNAL_619fd86e_4_k_cu_39d490f6_172434cuda3std6ranges3__45__cpo4swapE,(.L_10 - _ZN40_INTERNAL_619fd86e_4_k_cu_39d490f6_172434cuda3std6ranges3__45__cpo4swapE)
_ZN40_INTERNAL_619fd86e_4_k_cu_39d490f6_172434cuda3std6ranges3__45__cpo4swapE:
	.zero		1
.L_10:


//--------------------- .nv.constant0._ZN7cutlass13device_kernelINS_4gemm6kernel13GemmUniversalIN4cute5tupleIJiiiiEEENS1_10collective13CollectiveMmaINS1_46MainloopSm100TmaUmmaWarpSpecializedBlockScaledILi23ELi2ELi2ENS5_IJNS4_1CILi2EEESB_NSA_ILi1EEEEEEEENS5_IJNSA_ILi128EEESF_NSA_ILi64EEEEEENS5_IJNS_12float_e2m1_tENS_13float_ue4m3_tEEEENS5_IJNS5_IJlSC_lEEENS4_6LayoutINS5_IJNS5_IJNS5_IJNSA_ILi32EEENSA_ILi4EEEEEEiEEENS5_IJNS5_IJNSA_ILi16EEESO_EEEiEEENS5_IJSC_iEEEEEENS5_IJST_NS5_IJNS5_IJNSA_ILi0EEESC_EEENSA_ILi512EEEEEENS5_IJSW_iEEEEEEEEEEESK_S13_NS4_8TiledMMAINS4_8MMA_AtomIJNS4_17SM100_MMA_MXF4_SSISI_SI_fSJ_Li128ELi128ELi16ELNS4_4UMMA5MajorE0ELS18_0ELNS17_7ScaleInE0ELS19_0EEEEEENSM_INS5_IJSC_SC_SC_EEENS5_IJSW_SW_SW_EEEEENS5_IJNS4_10UnderscoreES1F_S1F_EEEEENS5_IJNS4_23SM90_TMA_LOAD_MULTICASTES1I_EEENS5_IJNS4_14ComposedLayoutINS4_7SwizzleILi1ELi4ELi3EEENS4_18smem_ptr_flag_bitsILi4EEENSM_INS5_IJNSA_ILi8EEESG_EEENS5_IJSG_SC_EEEEEEENSM_INS5_IJNS5_IJNS5_IJSP_SC_EEESS_EEESC_NS5_IJSC_SC_EEEEEENS5_IJNS5_IJNS5_IJSS_SY_EEESX_EEESW_NS5_IJSO_SY_EEEEEEEEEEEvNS4_8identityES1J_S23_vS24_EENS_8epilogue10collective18CollectiveEpilogueINS26_23Sm100TmaWarpSpecializedILi4ELi2ELi16ELb1ELb0EEEJNS5_IJSG_SF_SG_EEENS5_IJNSM_ISG_SC_EENSM_INS5_IJSR_SB_EEENS5_IJSC_SG_EEEEEEEENS_10bfloat16_tESL_S2H_SL_NS26_6fusion15FusionCallbacksIS2A_NS2I_17LinearCombinationIS2H_fS2H_fLNS_15FloatRoundStyleE2EEES2B_S2G_JEEENS4_5SM1004TMEM4LOAD26SM100_TMEM_LOAD_32dp32b16xENS4_13SM90_TMA_LOADENS1K_IS1M_NS1N_ILi16EEENSM_INS5_IJS1P_SR_EEENS5_IJSR_SC_EEEEEEENS4_39AutoVectorizingCopyWithAssumedAlignmentILi128EEENS4_14SM90_TMA_STOREES2X_S2Z_S2Z_EEEvvEEEEvNT_6ParamsE --------------------------
	.section	.nv.constant0._ZN7cutlass13device_kernelINS_4gemm6kernel13GemmUniversalIN4cute5tupleIJiiiiEEENS1_10collective13CollectiveMmaINS1_46MainloopSm100TmaUmmaWarpSpecializedBlockScaledILi23ELi2ELi2ENS5_IJNS4_1CILi2EEESB_NSA_ILi1EEEEEEEENS5_IJNSA_ILi128EEESF_NSA_ILi64EEEEEENS5_IJNS_12float_e2m1_tENS_13float_ue4m3_tEEEENS5_IJNS5_IJlSC_lEEENS4_6LayoutINS5_IJNS5_IJNS5_IJNSA_ILi32EEENSA_ILi4EEEEEEiEEENS5_IJNS5_IJNSA_ILi16EEESO_EEEiEEENS5_IJSC_iEEEEEENS5_IJST_NS5_IJNS5_IJNSA_ILi0EEESC_EEENSA_ILi512EEEEEENS5_IJSW_iEEEEEEEEEEESK_S13_NS4_8TiledMMAINS4_8MMA_AtomIJNS4_17SM100_MMA_MXF4_SSISI_SI_fSJ_Li128ELi128ELi16ELNS4_4UMMA5MajorE0ELS18_0ELNS17_7ScaleInE0ELS19_0EEEEEENSM_INS5_IJSC_SC_SC_EEENS5_IJSW_SW_SW_EEEEENS5_IJNS4_10UnderscoreES1F_S1F_EEEEENS5_IJNS4_23SM90_TMA_LOAD_MULTICASTES1I_EEENS5_IJNS4_14ComposedLayoutINS4_7SwizzleILi1ELi4ELi3EEENS4_18smem_ptr_flag_bitsILi4EEENSM_INS5_IJNSA_ILi8EEESG_EEENS5_IJSG_SC_EEEEEEENSM_INS5_IJNS5_IJNS5_IJSP_SC_EEESS_EEESC_NS5_IJSC_SC_EEEEEENS5_IJNS5_IJNS5_IJSS_SY_EEESX_EEESW_NS5_IJSO_SY_EEEEEEEEEEEvNS4_8identityES1J_S23_vS24_EENS_8epilogue10collective18CollectiveEpilogueINS26_23Sm100TmaWarpSpecializedILi4ELi2ELi16ELb1ELb0EEEJNS5_IJSG_SF_SG_EEENS5_IJNSM_ISG_SC_EENSM_INS5_IJSR_SB_EEENS5_IJSC_SG_EEEEEEEENS_10bfloat16_tESL_S2H_SL_NS26_6fusion15FusionCallbacksIS2A_NS2I_17LinearCombinationIS2H_fS2H_fLNS_15FloatRoundStyleE2EEES2B_S2G_JEEENS4_5SM1004TMEM4LOAD26SM100_TMEM_LOAD_32dp32b16xENS4_13SM90_TMA_LOADENS1K_IS1M_NS1N_ILi16EEENSM_INS5_IJS1P_SR_EEENS5_IJSR_SC_EEEEEEENS4_39AutoVectorizingCopyWithAssumedAlignmentILi128EEENS4_14SM90_TMA_STOREES2X_S2Z_S2Z_EEEvvEEEEvNT_6ParamsE,"a",@progbits
	.sectionflags	@""
	.align	4
.nv.constant0._ZN7cutlass13device_kernelINS_4gemm6kernel13GemmUniversalIN4cute5tupleIJiiiiEEENS1_10collective13CollectiveMmaINS1_46MainloopSm100TmaUmmaWarpSpecializedBlockScaledILi23ELi2ELi2ENS5_IJNS4_1CILi2EEESB_NSA_ILi1EEEEEEEENS5_IJNSA_ILi128EEESF_NSA_ILi64EEEEEENS5_IJNS_12float_e2m1_tENS_13float_ue4m3_tEEEENS5_IJNS5_IJlSC_lEEENS4_6LayoutINS5_IJNS5_IJNS5_IJNSA_ILi32EEENSA_ILi4EEEEEEiEEENS5_IJNS5_IJNSA_ILi16EEESO_EEEiEEENS5_IJSC_iEEEEEENS5_IJST_NS5_IJNS5_IJNSA_ILi0EEESC_EEENSA_ILi512EEEEEENS5_IJSW_iEEEEEEEEEEESK_S13_NS4_8TiledMMAINS4_8MMA_AtomIJNS4_17SM100_MMA_MXF4_SSISI_SI_fSJ_Li128ELi128ELi16ELNS4_4UMMA5MajorE0ELS18_0ELNS17_7ScaleInE0ELS19_0EEEEEENSM_INS5_IJSC_SC_SC_EEENS5_IJSW_SW_SW_EEEEENS5_IJNS4_10UnderscoreES1F_S1F_EEEEENS5_IJNS4_23SM90_TMA_LOAD_MULTICASTES1I_EEENS5_IJNS4_14ComposedLayoutINS4_7SwizzleILi1ELi4ELi3EEENS4_18smem_ptr_flag_bitsILi4EEENSM_INS5_IJNSA_ILi8EEESG_EEENS5_IJSG_SC_EEEEEEENSM_INS5_IJNS5_IJNS5_IJSP_SC_EEESS_EEESC_NS5_IJSC_SC_EEEEEENS5_IJNS5_IJNS5_IJSS_SY_EEESX_EEESW_NS5_IJSO_SY_EEEEEEEEEEEvNS4_8identityES1J_S23_vS24_EENS_8epilogue10collective18CollectiveEpilogueINS26_23Sm100TmaWarpSpecializedILi4ELi2ELi16ELb1ELb0EEEJNS5_IJSG_SF_SG_EEENS5_IJNSM_ISG_SC_EENSM_INS5_IJSR_SB_EEENS5_IJSC_SG_EEEEEEEENS_10bfloat16_tESL_S2H_SL_NS26_6fusion15FusionCallbacksIS2A_NS2I_17LinearCombinationIS2H_fS2H_fLNS_15FloatRoundStyleE2EEES2B_S2G_JEEENS4_5SM1004TMEM4LOAD26SM100_TMEM_LOAD_32dp32b16xENS4_13SM90_TMA_LOADENS1K_IS1M_NS1N_ILi16EEENSM_INS5_IJS1P_SR_EEENS5_IJSR_SC_EEEEEEENS4_39AutoVectorizingCopyWithAssumedAlignmentILi128EEENS4_14SM90_TMA_STOREES2X_S2Z_S2Z_EEEvvEEEEvNT_6ParamsE:
	.zero		3968


//--------------------- SYMBOLS --------------------------

	.type		.nv.reservedSmem.offset0,@object
	.size		.nv.reservedSmem.offset0,0x4
	.type		.nv.reservedSmem.cap,@object
	.size		.nv.reservedSmem.cap,0x4
	.type		__assertfail,@function
